	.target	sm_90a

	.elftype	@"ET_EXEC"


//--------------------- .note.nv.tkinfo           --------------------------
	.section	.note.nv.tkinfo,"",@"SHT_NOTE"
	.sectionflags	@"SHF_NOTE_NV_TKINFO"
	.tkinfo
        /*0018*/ 	.word	0x00000002
        /*0030*/ 	.string	""
        /*0030*/ 	.string	"ptxas"
        /*0030*/ 	.string	"Cuda compilation tools, release 13.0, V13.0.88"
        /*0030*/ 	.string	"Build cuda_13.0.r13.0/compiler.36424714_0"
        /*0030*/ 	.string	"-v  -suppress-debug-info  -lineinfo  -arch sm_90a "



//--------------------- .note.nv.cuinfo           --------------------------
	.section	.note.nv.cuinfo,"",@"SHT_NOTE"
	.sectionflags	@"SHF_NOTE_NV_CUINFO"
        /*0018*/ 	.short	0x0002
        /*001a*/ 	.short	0x005a
        /*001c*/ 	.short	0x0082
	.zero		2


//--------------------- .nv.info                  --------------------------
	.section	.nv.info,"",@"SHT_CUDA_INFO"
	.align	4


	//----- nvinfo : EIATTR_REGCOUNT
	.align		4
        /*0000*/ 	.byte	0x04, 0x2f
        /*0002*/ 	.short	(.L_1 - .L_0)
	.align		4
.L_0:
        /*0004*/ 	.word	index@(matmul_kernel)
        /*0008*/ 	.word	0x000000ff


	//----- nvinfo : EIATTR_FRAME_SIZE
	.align		4
.L_1:
        /*000c*/ 	.byte	0x04, 0x11
        /*000e*/ 	.short	(.L_3 - .L_2)
	.align		4
.L_2:
        /*0010*/ 	.word	index@(matmul_kernel)
        /*0014*/ 	.word	0x000014a0


	//----- nvinfo : EIATTR_MIN_STACK_SIZE
	.align		4
.L_3:
        /*0018*/ 	.byte	0x04, 0x12
        /*001a*/ 	.short	(.L_5 - .L_4)
	.align		4
.L_4:
        /*001c*/ 	.word	index@(matmul_kernel)
        /*0020*/ 	.word	0x000014a0
.L_5:


//--------------------- .nv.compat                --------------------------
	.section	.nv.compat,"",@"SHT_CUDA_COMPAT_INFO"
	.align	4
        /*0000*/ 	.byte	0x02, 0x09, 0x01, 0x00, 0x02, 0x02, 0x04, 0x00, 0x02, 0x05, 0x05, 0x00, 0x03, 0x07, 0x01, 0x01
        /*0010*/ 	.byte	0x02, 0x03, 0x00, 0x00, 0x02, 0x06, 0x01, 0x00, 0x04, 0x0b, 0x08, 0x00, 0x00, 0x00, 0x00, 0x00
        /*0020*/ 	.byte	0x00, 0x00, 0x00, 0x00


//--------------------- .nv.info.matmul_kernel    --------------------------
	.section	.nv.info.matmul_kernel,"",@"SHT_CUDA_INFO"
	.sectionflags	@""
	.align	4


	//----- nvinfo : EIATTR_CUDA_API_VERSION
	.align		4
        /*0000*/ 	.byte	0x04, 0x37
        /*0002*/ 	.short	(.L_7 - .L_6)
.L_6:
        /*0004*/ 	.word	0x00000082


	//----- nvinfo : EIATTR_KPARAM_INFO
	.align		4
.L_7:
        /*0008*/ 	.byte	0x04, 0x17
        /*000a*/ 	.short	(.L_9 - .L_8)
.L_8:
        /*000c*/ 	.word	0x00000000
        /*0010*/ 	.short	0x000d
        /*0012*/ 	.short	0x0048
        /*0014*/ 	.byte	0x00, 0xf4, 0x21, 0x00


	//----- nvinfo : EIATTR_KPARAM_INFO
	.align		4
.L_9:
        /*0018*/ 	.byte	0x04, 0x17
        /*001a*/ 	.short	(.L_11 - .L_10)
.L_10:
        /*001c*/ 	.word	0x00000000
        /*0020*/ 	.short	0x000c
        /*0022*/ 	.short	0x0040
        /*0024*/ 	.byte	0x00, 0xf4, 0x21, 0x00


	//----- nvinfo : EIATTR_KPARAM_INFO
	.align		4
.L_11:
        /*0028*/ 	.byte	0x04, 0x17
        /*002a*/ 	.short	(.L_13 - .L_12)
.L_12:
        /*002c*/ 	.word	0x00000000
        /*0030*/ 	.short	0x000b
        /*0032*/ 	.short	0x0038
        /*0034*/ 	.byte	0x00, 0xf0, 0x11, 0x00


	//----- nvinfo : EIATTR_KPARAM_INFO
	.align		4
.L_13:
        /*0038*/ 	.byte	0x04, 0x17
        /*003a*/ 	.short	(.L_15 - .L_14)
.L_14:
        /*003c*/ 	.word	0x00000000
        /*0040*/ 	.short	0x000a
        /*0042*/ 	.short	0x0034
        /*0044*/ 	.byte	0x00, 0xf0, 0x11, 0x00


	//----- nvinfo : EIATTR_KPARAM_INFO
	.align		4
.L_15:
        /*0048*/ 	.byte	0x04, 0x17
        /*004a*/ 	.short	(.L_17 - .L_16)
.L_16:
        /*004c*/ 	.word	0x00000000
        /*0050*/ 	.short	0x0009
        /*0052*/ 	.short	0x0030
        /*0054*/ 	.byte	0x00, 0xf0, 0x11, 0x00


	//----- nvinfo : EIATTR_KPARAM_INFO
	.align		4
.L_17:
        /*0058*/ 	.byte	0x04, 0x17
        /*005a*/ 	.short	(.L_19 - .L_18)
.L_18:
        /*005c*/ 	.word	0x00000000
        /*0060*/ 	.short	0x0008
        /*0062*/ 	.short	0x002c
        /*0064*/ 	.byte	0x00, 0xf0, 0x11, 0x00


	//----- nvinfo : EIATTR_KPARAM_INFO
	.align		4
.L_19:
        /*0068*/ 	.byte	0x04, 0x17
        /*006a*/ 	.short	(.L_21 - .L_20)
.L_20:
        /*006c*/ 	.word	0x00000000
        /*0070*/ 	.short	0x0007
        /*0072*/ 	.short	0x0028
        /*0074*/ 	.byte	0x00, 0xf0, 0x11, 0x00


	//----- nvinfo : EIATTR_KPARAM_INFO
	.align		4
.L_21:
        /*0078*/ 	.byte	0x04, 0x17
        /*007a*/ 	.short	(.L_23 - .L_22)
.L_22:
        /*007c*/ 	.word	0x00000000
        /*0080*/ 	.short	0x0006
        /*0082*/ 	.short	0x0024
        /*0084*/ 	.byte	0x00, 0xf0, 0x11, 0x00


	//----- nvinfo : EIATTR_KPARAM_INFO
	.align		4
.L_23:
        /*0088*/ 	.byte	0x04, 0x17
        /*008a*/ 	.short	(.L_25 - .L_24)
.L_24:
        /*008c*/ 	.word	0x00000000
        /*0090*/ 	.short	0x0005
        /*0092*/ 	.short	0x0020
        /*0094*/ 	.byte	0x00, 0xf0, 0x11, 0x00


	//----- nvinfo : EIATTR_KPARAM_INFO
	.align		4
.L_25:
        /*0098*/ 	.byte	0x04, 0x17
        /*009a*/ 	.short	(.L_27 - .L_26)
.L_26:
        /*009c*/ 	.word	0x00000000
        /*00a0*/ 	.short	0x0004
        /*00a2*/ 	.short	0x001c
        /*00a4*/ 	.byte	0x00, 0xf0, 0x11, 0x00


	//----- nvinfo : EIATTR_KPARAM_INFO
	.align		4
.L_27:
        /*00a8*/ 	.byte	0x04, 0x17
        /*00aa*/ 	.short	(.L_29 - .L_28)
.L_28:
        /*00ac*/ 	.word	0x00000000
        /*00b0*/ 	.short	0x0003
        /*00b2*/ 	.short	0x0018
        /*00b4*/ 	.byte	0x00, 0xf0, 0x11, 0x00


	//----- nvinfo : EIATTR_KPARAM_INFO
	.align		4
.L_29:
        /*00b8*/ 	.byte	0x04, 0x17
        /*00ba*/ 	.short	(.L_31 - .L_30)
.L_30:
        /*00bc*/ 	.word	0x00000000
        /*00c0*/ 	.short	0x0002
        /*00c2*/ 	.short	0x0010
        /*00c4*/ 	.byte	0x00, 0xf4, 0x21, 0x00


	//----- nvinfo : EIATTR_KPARAM_INFO
	.align		4
.L_31:
        /*00c8*/ 	.byte	0x04, 0x17
        /*00ca*/ 	.short	(.L_33 - .L_32)
.L_32:
        /*00cc*/ 	.word	0x00000000
        /*00d0*/ 	.short	0x0001
        /*00d2*/ 	.short	0x0008
        /*00d4*/ 	.byte	0x00, 0xf4, 0x21, 0x00


	//----- nvinfo : EIATTR_KPARAM_INFO
	.align		4
.L_33:
        /*00d8*/ 	.byte	0x04, 0x17
        /*00da*/ 	.short	(.L_35 - .L_34)
.L_34:
        /*00dc*/ 	.word	0x00000000
        /*00e0*/ 	.short	0x0000
        /*00e2*/ 	.short	0x0000
        /*00e4*/ 	.byte	0x00, 0xf4, 0x21, 0x00


	//----- nvinfo : EIATTR_SPARSE_MMA_MASK
	.align		4
.L_35:
        /*00e8*/ 	.byte	0x03, 0x50
        /*00ea*/ 	.short	0x0000


	//----- nvinfo : EIATTR_MAXREG_COUNT
	.align		4
        /*00ec*/ 	.byte	0x03, 0x1b
        /*00ee*/ 	.short	0x00ff


	//----- nvinfo : EIATTR_NUM_BARRIERS
	.align		4
        /*00f0*/ 	.byte	0x02, 0x4c
        /*00f2*/ 	.byte	0x01
	.zero		1


	//----- nvinfo : EIATTR_ANNOTATIONS
	.align		4
        /*00f4*/ 	.byte	0x04, 0x55
        /*00f6*/ 	.short	(.L_37 - .L_36)


	//   ....[0]....
.L_36:
        /*00f8*/ 	.word	0x00000001
        /*00fc*/ 	.byte	0xa0, 0x01, 0x00, 0x00, 0x01, 0x00, 0x00, 0x00, 0x80, 0x09, 0x00, 0x00, 0x01, 0x00, 0x00, 0x00
        /* <DEDUP_REMOVED lines=2152> */
        /*878c*/ 	.byte	0xa0, 0x65, 0x03, 0x00, 0x01, 0x00, 0x00, 0x00, 0xb0, 0x65, 0x03, 0x00


	//----- nvinfo : EIATTR_MERCURY_ISA_VERSION
	.align		4
.L_37:
        /*8798*/ 	.byte	0x03, 0x5f
        /*879a*/ 	.short	0x0101


	//----- nvinfo : EIATTR_EXIT_INSTR_OFFSETS
	.align		4
        /*879c*/ 	.byte	0x04, 0x1c
        /*879e*/ 	.short	(.L_39 - .L_38)


	//   ....[0]....
.L_38:
        /*87a0*/ 	.word	0x00036930


	//   ....[1]....
        /*87a4*/ 	.word	0x00036960


	//----- nvinfo : EIATTR_REQNTID
	.align		4
.L_39:
        /*87a8*/ 	.byte	0x04, 0x10
        /*87aa*/ 	.short	(.L_41 - .L_40)
.L_40:
        /*87ac*/ 	.word	0x00000100
        /*87b0*/ 	.word	0x00000001
        /*87b4*/ 	.word	0x00000001


	//----- nvinfo : EIATTR_CBANK_PARAM_SIZE
	.align		4
.L_41:
        /*87b8*/ 	.byte	0x03, 0x19
        /*87ba*/ 	.short	0x0050


	//----- nvinfo : EIATTR_PARAM_CBANK
	.align		4
        /*87bc*/ 	.byte	0x04, 0x0a
        /*87be*/ 	.short	(.L_43 - .L_42)
	.align		4
.L_42:
        /*87c0*/ 	.word	index@(.nv.constant0.matmul_kernel)
        /*87c4*/ 	.short	0x0210
        /*87c6*/ 	.short	0x0050


	//----- nvinfo : EIATTR_SW_WAR
	.align		4
.L_43:
        /*87c8*/ 	.byte	0x04, 0x36
        /*87ca*/ 	.short	(.L_45 - .L_44)
.L_44:
        /*87cc*/ 	.word	0x00000008
.L_45:


//--------------------- .nv.callgraph             --------------------------
	.section	.nv.callgraph,"",@"SHT_CUDA_CALLGRAPH"
	.align	4
	.sectionentsize	8
	.align		4
        /*0000*/ 	.word	0x00000000
	.align		4
        /*0004*/ 	.word	0xffffffff
	.align		4
        /*0008*/ 	.word	0x00000000
	.align		4
        /*000c*/ 	.word	0xfffffffe
	.align		4
        /*0010*/ 	.word	0x00000000
	.align		4
        /*0014*/ 	.word	0xfffffffd
	.align		4
        /*0018*/ 	.word	0x00000000
	.align		4
        /*001c*/ 	.word	0xfffffffc


//--------------------- .text.matmul_kernel       --------------------------
	.section	.text.matmul_kernel,"ax",@progbits
	.align	128
        .global         matmul_kernel
        .type           matmul_kernel,@function
        .size           matmul_kernel,(.L_x_3 - matmul_kernel)
        .other          matmul_kernel,@"STO_CUDA_ENTRY STV_DEFAULT"
matmul_kernel:
.text.matmul_kernel:
[----:B------:R-:W0:Y:S08]  /*0000*/  LDC R1, c[0x0][0x28] ;  /* 0x00000a00ff017b82 */ /* 0x000e300000000800 */
[----:B------:R-:W1:Y:S01]  /*0010*/  LDC.64 R4, c[0x0][0x228] ;  /* 0x00008a00ff047b82 */ /* 0x000e620000000a00 */
[----:B------:R-:W2:Y:S01]  /*0020*/  S2R R7, SR_CTAID.X ;  /* 0x0000000000077919 */ /* 0x000ea20000002500 */
[----:B0-----:R-:W-:Y:S01]  /*0030*/  VIADD R1, R1, 0xffffeb60 ;  /* 0xffffeb6001017836 */ /* 0x001fe20000000000 */
[----:B------:R-:W-:Y:S01]  /*0040*/  UMOV UR4, 0x400 ;  /* 0x0000040000047882 */ /* 0x000fe20000000000 */
[----:B------:R-:W-:Y:S01]  /*0050*/  CS2R R116, SRZ ;  /* 0x0000000000747805 */ /* 0x000fe2000001ff00 */
[----:B------:R-:W0:Y:S01]  /*0060*/  S2R R126, SR_TID.X ;  /* 0x00000000007e7919 */ /* 0x000e220000002100 */
[----:B------:R-:W-:-:S02]  /*0070*/  CS2R R118, SRZ ;  /* 0x0000000000767805 */ /* 0x000fc4000001ff00 */
[----:B------:R-:W-:Y:S01]  /*0080*/  CS2R R108, SRZ ;  /* 0x00000000006c7805 */ /* 0x000fe2000001ff00 */
[----:B------:R-:W3:Y:S01]  /*0090*/  S2UR UR5, SR_CgaCtaId ;  /* 0x00000000000579c3 */ /* 0x000ee20000008800 */
[----:B------:R-:W-:Y:S02]  /*00a0*/  CS2R R110, SRZ ;  /* 0x00000000006e7805 */ /* 0x000fe4000001ff00 */
[----:B------:R-:W-:Y:S02]  /*00b0*/  CS2R R100, SRZ ;  /* 0x0000000000647805 */ /* 0x000fe4000001ff00 */
[----:B------:R-:W-:Y:S02]  /*00c0*/  CS2R R102, SRZ ;  /* 0x0000000000667805 */ /* 0x000fe4000001ff00 */
[----:B------:R-:W-:Y:S02]  /*00d0*/  CS2R R92, SRZ ;  /* 0x00000000005c7805 */ /* 0x000fe4000001ff00 */
[----:B------:R-:W-:-:S02]  /*00e0*/  CS2R R94, SRZ ;  /* 0x00000000005e7805 */ /* 0x000fc4000001ff00 */
[----:B------:R-:W-:Y:S02]  /*00f0*/  CS2R R84, SRZ ;  /* 0x0000000000547805 */ /* 0x000fe4000001ff00 */
        /* <DEDUP_REMOVED lines=8> */
[----:B------:R-:W-:Y:S01]  /*0180*/  CS2R R54, SRZ ;  /* 0x0000000000367805 */ /* 0x000fe2000001ff00 */
[----:B-1----:R-:W-:Y:S01]  /*0190*/  VIADD R0, R5, 0x1ff ;  /* 0x000001ff05007836 */ /* 0x002fe20000000000 */
[----:B------:R0:W-:Y:S01]  /*01a0*/  STL [R1+0x1144], R5 ;  /* 0x0011440501007387 */ /* 0x0001e20000100800 */
[----:B------:R-:W-:Y:S02]  /*01b0*/  CS2R R44, SRZ ;  /* 0x00000000002c7805 */ /* 0x000fe4000001ff00 */
[----:B------:R-:W-:-:S02]  /*01c0*/  CS2R R46, SRZ ;  /* 0x00000000002e7805 */ /* 0x000fc4000001ff00 */
[----:B------:R-:W-:Y:S02]  /*01d0*/  CS2R R36, SRZ ;  /* 0x0000000000247805 */ /* 0x000fe4000001ff00 */
[----:B------:R-:W-:Y:S01]  /*01e0*/  SHF.R.S32.HI R3, RZ, 0x1f, R0 ;  /* 0x0000001fff037819 */ /* 0x000fe20000011400 */
[----:B------:R-:W-:Y:S01]  /*01f0*/  ULDC.64 UR56, c[0x0][0x208] ;  /* 0x0000820000387ab9 */ /* 0x000fe20000000a00 */
[----:B------:R-:W-:Y:S01]  /*0200*/  CS2R R38, SRZ ;  /* 0x0000000000267805 */ /* 0x000fe2000001ff00 */
[----:B---3--:R-:W-:Y:S01]  /*0210*/  ULEA UR4, UR5, UR4, 0x18 ;  /* 0x0000000405047291 */ /* 0x008fe2000f8ec03f */
[----:B------:R-:W-:Y:S02]  /*0220*/  LEA.HI R3, R3, R0, RZ, 0x9 ;  /* 0x0000000003037211 */ /* 0x000fe400078f48ff */
[----:B------:R-:W-:Y:S02]  /*0230*/  CS2R R28, SRZ ;  /* 0x00000000001c7805 */ /* 0x000fe4000001ff00 */
[----:B--2---:R-:W-:-:S02]  /*0240*/  IABS R10, R7 ;  /* 0x00000007000a7213 */ /* 0x004fc40000000000 */
[----:B------:R-:W-:Y:S02]  /*0250*/  CS2R R30, SRZ ;  /* 0x00000000001e7805 */ /* 0x000fe4000001ff00 */
[----:B------:R-:W-:Y:S02]  /*0260*/  SHF.R.S32.HI R3, RZ, 0x9, R3 ;  /* 0x00000009ff037819 */ /* 0x000fe40000011403 */
[----:B------:R-:W-:Y:S02]  /*0270*/  CS2R R20, SRZ ;  /* 0x0000000000147805 */ /* 0x000fe4000001ff00 */
[----:B0-----:R-:W-:Y:S02]  /*0280*/  LOP3.LUT R5, R126, 0x7f, RZ, 0xc0, !PT ;  /* 0x0000007f7e057812 */ /* 0x001fe400078ec0ff */
[----:B------:R-:W-:Y:S02]  /*0290*/  CS2R R22, SRZ ;  /* 0x0000000000167805 */ /* 0x000fe4000001ff00 */
[----:B------:R-:W-:Y:S01]  /*02a0*/  CS2R R16, SRZ ;  /* 0x0000000000107805 */ /* 0x000fe2000001ff00 */
[----:B------:R-:W-:Y:S01]  /*02b0*/  IMAD.SHL.U32 R6, R3, 0x8, RZ ;  /* 0x0000000803067824 */ /* 0x000fe200078e00ff */
[----:B------:R-:W-:-:S02]  /*02c0*/  CS2R R18, SRZ ;  /* 0x0000000000127805 */ /* 0x000fc4000001ff00 */
[----:B------:R-:W-:Y:S02]  /*02d0*/  CS2R R14, SRZ ;  /* 0x00000000000e7805 */ /* 0x000fe4000001ff00 */
[----:B------:R-:W-:Y:S02]  /*02e0*/  CS2R R24, SRZ ;  /* 0x0000000000187805 */ /* 0x000fe4000001ff00 */
[----:B------:R-:W-:Y:S02]  /*02f0*/  CS2R R26, SRZ ;  /* 0x00000000001a7805 */ /* 0x000fe4000001ff00 */
[-C--:B------:R-:W-:Y:S02]  /*0300*/  IABS R9, R6.reuse ;  /* 0x0000000600097213 */ /* 0x080fe40000000000 */
[----:B------:R-:W-:Y:S02]  /*0310*/  CS2R R32, SRZ ;  /* 0x0000000000207805 */ /* 0x000fe4000001ff00 */
[----:B------:R-:W-:-:S02]  /*0320*/  IABS R12, R6 ;  /* 0x00000006000c7213 */ /* 0x000fc40000000000 */
[----:B------:R-:W-:Y:S01]  /*0330*/  CS2R R34, SRZ ;  /* 0x0000000000227805 */ /* 0x000fe2000001ff00 */
[----:B------:R-:W0:Y:S01]  /*0340*/  I2F.RP R0, R9 ;  /* 0x0000000900007306 */ /* 0x000e220000209400 */
        /* <DEDUP_REMOVED lines=13> */
[----:B------:R-:W-:Y:S01]  /*0420*/  CS2R R90, SRZ ;  /* 0x00000000005a7805 */ /* 0x000fe2000001ff00 */
[----:B0-----:R-:W0:Y:S01]  /*0430*/  MUFU.RCP R0, R0 ;  /* 0x0000000000007308 */ /* 0x001e220000001000 */
        /* <DEDUP_REMOVED lines=13> */
[----:B------:R-:W-:Y:S01]  /*0510*/  CS2R R146, SRZ ;  /* 0x0000000000927805 */ /* 0x000fe2000001ff00 */
[----:B0-----:R-:W-:Y:S02]  /*0520*/  VIADD R2, R0, 0xffffffe ;  /* 0x0ffffffe00027836 */ /* 0x001fe40000000000 */
[----:B------:R-:W-:-:S02]  /*0530*/  IMAD.MOV R0, RZ, RZ, -R12 ;  /* 0x000000ffff007224 */ /* 0x000fc400078e0a0c */
[----:B------:R0:W1:Y:S02]  /*0540*/  F2I.FTZ.U32.TRUNC.NTZ R3, R2 ;  /* 0x0000000200037305 */ /* 0x000064000021f000 */
[----:B0-----:R-:W-:Y:S02]  /*0550*/  IMAD.MOV.U32 R2, RZ, RZ, RZ ;  /* 0x000000ffff027224 */ /* 0x001fe400078e00ff */
[----:B-1----:R-:W-:-:S04]  /*0560*/  IMAD.MOV R8, RZ, RZ, -R3 ;  /* 0x000000ffff087224 */ /* 0x002fc800078e0a03 */
[----:B------:R-:W-:Y:S02]  /*0570*/  IMAD R11, R8, R9, RZ ;  /* 0x00000009080b7224 */ /* 0x000fe400078e02ff */
[----:B------:R-:W-:Y:S02]  /*0580*/  IMAD.MOV.U32 R8, RZ, RZ, R10 ;  /* 0x000000ffff087224 */ /* 0x000fe400078e000a */
[----:B------:R-:W-:-:S06]  /*0590*/  IMAD.HI.U32 R3, R3, R11, R2 ;  /* 0x0000000b03037227 */ /* 0x000fcc00078e0002 */
[----:B------:R-:W-:-:S04]  /*05a0*/  IMAD.HI.U32 R3, R3, R8, RZ ;  /* 0x0000000803037227 */ /* 0x000fc800078e00ff */
[----:B------:R-:W-:-:S05]  /*05b0*/  IMAD R0, R3, R0, R8 ;  /* 0x0000000003007224 */ /* 0x000fca00078e0208 */
[----:B------:R-:W-:-:S13]  /*05c0*/  ISETP.GT.U32.AND P1, PT, R9, R0, PT ;  /* 0x000000000900720c */ /* 0x000fda0003f24070 */
[----:B------:R-:W-:Y:S02]  /*05d0*/  @!P1 IMAD.IADD R0, R0, 0x1, -R9 ;  /* 0x0000000100009824 */ /* 0x000fe400078e0a09 */
[----:B------:R-:W-:Y:S01]  /*05e0*/  @!P1 VIADD R3, R3, 0x1 ;  /* 0x0000000103039836 */ /* 0x000fe20000000000 */
[----:B------:R-:W-:Y:S02]  /*05f0*/  ISETP.NE.AND P1, PT, R6, RZ, PT ;  /* 0x000000ff0600720c */ /* 0x000fe40003f25270 */
[----:B------:R-:W-:Y:S02]  /*0600*/  ISETP.GE.U32.AND P0, PT, R0, R9, PT ;  /* 0x000000090000720c */ /* 0x000fe40003f06070 */
[----:B------:R-:W-:-:S04]  /*0610*/  LOP3.LUT R0, R7, R6, RZ, 0x3c, !PT ;  /* 0x0000000607007212 */ /* 0x000fc800078e3cff */
[----:B------:R-:W-:Y:S01]  /*0620*/  ISETP.GE.AND P2, PT, R0, RZ, PT ;  /* 0x000000ff0000720c */ /* 0x000fe20003f46270 */
[----:B------:R-:W-:-:S06]  /*0630*/  VIADD R0, R4, 0x7f ;  /* 0x0000007f04007836 */ /* 0x000fcc0000000000 */
[----:B------:R-:W-:-:S04]  /*0640*/  @P0 VIADD R3, R3, 0x1 ;  /* 0x0000000103030836 */ /* 0x000fc80000000000 */
[----:B------:R-:W-:Y:S01]  /*0650*/  IMAD.MOV.U32 R2, RZ, RZ, R3 ;  /* 0x000000ffff027224 */ /* 0x000fe200078e0003 */
[----:B------:R-:W-:-:S03]  /*0660*/  SHF.R.S32.HI R3, RZ, 0x1f, R0 ;  /* 0x0000001fff037819 */ /* 0x000fc60000011400 */
[----:B------:R-:W-:Y:S01]  /*0670*/  @!P2 IMAD.MOV R2, RZ, RZ, -R2 ;  /* 0x000000ffff02a224 */ /* 0x000fe200078e0a02 */
[----:B------:R-:W-:Y:S02]  /*0680*/  @!P1 LOP3.LUT R2, RZ, R6, RZ, 0x33, !PT ;  /* 0x00000006ff029212 */ /* 0x000fe400078e33ff */
[----:B------:R-:W-:-:S03]  /*0690*/  LEA.HI R3, R3, R0, RZ, 0x7 ;  /* 0x0000000003037211 */ /* 0x000fc600078f38ff */
[----:B------:R-:W-:Y:S02]  /*06a0*/  IMAD.SHL.U32 R8, R2, 0x8, RZ ;  /* 0x0000000802087824 */ /* 0x000fe400078e00ff */
[----:B------:R-:W-:-:S03]  /*06b0*/  IMAD.MOV R2, RZ, RZ, -R2 ;  /* 0x000000ffff027224 */ /* 0x000fc600078e0a02 */
[----:B------:R-:W-:Y:S01]  /*06c0*/  LEA.HI.SX32 R3, R3, -R8, 0x19 ;  /* 0x8000000803037211 */ /* 0x000fe200078fcaff */
[----:B------:R-:W-:-:S03]  /*06d0*/  IMAD R6, R6, R2, R7 ;  /* 0x0000000206067224 */ /* 0x000fc600078e0207 */
[----:B------:R-:W-:Y:S02]  /*06e0*/  VIMNMX R13, R3, 0x8, PT ;  /* 0x00000008030d7848 */ /* 0x000fe40003fe0100 */
[----:B------:R-:W-:Y:S02]  /*06f0*/  IABS R11, R6 ;  /* 0x00000006000b7213 */ /* 0x000fe40000000000 */
[----:B------:R-:W-:-:S04]  /*0700*/  IABS R9, R13 ;  /* 0x0000000d00097213 */ /* 0x000fc80000000000 */
[----:B------:R-:W0:Y:S08]  /*0710*/  I2F.RP R0, R9 ;  /* 0x0000000900007306 */ /* 0x000e300000209400 */
[----:B0-----:R-:W0:Y:S02]  /*0720*/  MUFU.RCP R0, R0 ;  /* 0x0000000000007308 */ /* 0x001e240000001000 */
[----:B0-----:R-:W-:-:S06]  /*0730*/  VIADD R3, R0, 0xffffffe ;  /* 0x0ffffffe00037836 */ /* 0x001fcc0000000000 */
[----:B------:R-:W0:Y:S02]  /*0740*/  F2I.FTZ.U32.TRUNC.NTZ R3, R3 ;  /* 0x0000000300037305 */ /* 0x000e24000021f000 */
[----:B0-----:R-:W-:-:S04]  /*0750*/  IMAD.MOV R10, RZ, RZ, -R3 ;  /* 0x000000ffff0a7224 */ /* 0x001fc800078e0a03 */
[----:B------:R-:W-:Y:S01]  /*0760*/  IMAD.MOV.U32 R2, RZ, RZ, R10 ;  /* 0x000000ffff027224 */ /* 0x000fe200078e000a */
[----:B------:R-:W-:-:S03]  /*0770*/  IABS R10, R13 ;  /* 0x0000000d000a7213 */ /* 0x000fc60000000000 */
[----:B------:R-:W-:Y:S02]  /*0780*/  IMAD R7, R2, R9, RZ ;  /* 0x0000000902077224 */ /* 0x000fe400078e02ff */
[----:B------:R-:W-:Y:S02]  /*0790*/  IMAD.MOV.U32 R2, RZ, RZ, RZ ;  /* 0x000000ffff027224 */ /* 0x000fe400078e00ff */
[----:B------:R-:W-:Y:S02]  /*07a0*/  IMAD.MOV R0, RZ, RZ, -R10 ;  /* 0x000000ffff007224 */ /* 0x000fe400078e0a0a */
[----:B------:R-:W-:Y:S02]  /*07b0*/  IMAD.HI.U32 R2, R3, R7, R2 ;  /* 0x0000000703027227 */ /* 0x000fe400078e0002 */
[----:B------:R-:W0:Y:S04]  /*07c0*/  LDC R3, c[0x0][0x230] ;  /* 0x00008c00ff037b82 */ /* 0x000e280000000800 */
[----:B------:R-:W-:-:S04]  /*07d0*/  IMAD.HI.U32 R2, R2, R11, RZ ;  /* 0x0000000b02027227 */ /* 0x000fc800078e00ff */
[----:B------:R-:W-:Y:S01]  /*07e0*/  IMAD R0, R2, R0, R11 ;  /* 0x0000000002007224 */ /* 0x000fe200078e020b */
[----:B------:R-:W-:-:S04]  /*07f0*/  CS2R R10, SRZ ;  /* 0x00000000000a7805 */ /* 0x000fc8000001ff00 */
[----:B------:R-:W-:Y:S01]  /*0800*/  ISETP.GT.U32.AND P1, PT, R9, R0, PT ;  /* 0x000000000900720c */ /* 0x000fe20003f24070 */
[----:B0-----:R-:W-:-:S12]  /*0810*/  VIADD R125, R3, 0x7f ;  /* 0x0000007f037d7836 */ /* 0x001fd80000000000 */
[----:B------:R-:W-:Y:S02]  /*0820*/  @!P1 IMAD.IADD R0, R0, 0x1, -R9 ;  /* 0x0000000100009824 */ /* 0x000fe400078e0a09 */
[----:B------:R-:W-:Y:S01]  /*0830*/  @!P1 VIADD R2, R2, 0x1 ;  /* 0x0000000102029836 */ /* 0x000fe20000000000 */
[----:B------:R-:W-:Y:S02]  /*0840*/  ISETP.NE.AND P1, PT, R13, RZ, PT ;  /* 0x000000ff0d00720c */ /* 0x000fe40003f25270 */
[----:B------:R-:W-:Y:S02]  /*0850*/  ISETP.GE.U32.AND P0, PT, R0, R9, PT ;  /* 0x000000090000720c */ /* 0x000fe40003f06070 */
[----:B------:R-:W-:-:S04]  /*0860*/  LOP3.LUT R0, R6, R13, RZ, 0x3c, !PT ;  /* 0x0000000d06007212 */ /* 0x000fc800078e3cff */
[----:B------:R-:W-:-:S07]  /*0870*/  ISETP.GE.AND P2, PT, R0, RZ, PT ;  /* 0x000000ff0000720c */ /* 0x000fce0003f46270 */
[----:B------:R-:W-:Y:S01]  /*0880*/  @P0 VIADD R2, R2, 0x1 ;  /* 0x0000000102020836 */ /* 0x000fe20000000000 */
[----:B------:R-:W-:-:S05]  /*0890*/  ISETP.GE.AND P0, PT, R125, 0x80, PT ;  /* 0x000000807d00780c */ /* 0x000fca0003f06270 */
[----:B------:R-:W-:Y:S01]  /*08a0*/  @!P2 IMAD.MOV R2, RZ, RZ, -R2 ;  /* 0x000000ffff02a224 */ /* 0x000fe200078e0a02 */
[----:B------:R-:W-:-:S05]  /*08b0*/  @!P1 LOP3.LUT R2, RZ, R13, RZ, 0x33, !PT ;  /* 0x0000000dff029212 */ /* 0x000fca00078e33ff */
[----:B------:R-:W-:Y:S02]  /*08c0*/  IMAD.MOV R0, RZ, RZ, -R2 ;  /* 0x000000ffff007224 */ /* 0x000fe400078e0a02 */
[----:B------:R-:W-:Y:S02]  /*08d0*/  IMAD.SHL.U32 R2, R2, 0x200, RZ ;  /* 0x0000020002027824 */ /* 0x000fe400078e00ff */
[----:B------:R-:W-:Y:S01]  /*08e0*/  IMAD R0, R13, R0, R6 ;  /* 0x000000000d007224 */ /* 0x000fe200078e0206 */
[----:B------:R-:W-:Y:S02]  /*08f0*/  SHF.R.U32.HI R6, RZ, 0x7, R126 ;  /* 0x00000007ff067819 */ /* 0x000fe4000001167e */
[----:B------:R-:W-:Y:S01]  /*0900*/  CS2R R12, SRZ ;  /* 0x00000000000c7805 */ /* 0x000fe2000001ff00 */
[----:B------:R-:W-:Y:S01]  /*0910*/  IMAD.IADD R0, R8, 0x1, R0 ;  /* 0x0000000108007824 */ /* 0x000fe200078e0200 */
[----:B------:R-:W-:Y:S02]  /*0920*/  SGXT.U32 R124, R6, 0x1 ;  /* 0x00000001067c781a */ /* 0x000fe40000000000 */
[----:B------:R-:W-:Y:S01]  /*0930*/  CS2R R8, SRZ ;  /* 0x0000000000087805 */ /* 0x000fe2000001ff00 */
[----:B------:R-:W-:Y:S01]  /*0940*/  IMAD R0, R0, 0x80, R5 ;  /* 0x0000008000007824 */ /* 0x000fe200078e0205 */
[----:B------:R-:W-:-:S02]  /*0950*/  LOP3.LUT R251, R2, 0x2, R124, 0xfe, !PT ;  /* 0x0000000202fb7812 */ /* 0x000fc400078efe7c */
[C-C-:B------:R-:W-:Y:S02]  /*0960*/  LOP3.LUT R7, R2.reuse, 0x6, R124.reuse, 0xfe, !PT ;  /* 0x0000000602077812 */ /* 0x140fe400078efe7c */
[C-C-:B------:R-:W-:Y:S01]  /*0970*/  LOP3.LUT R250, R2.reuse, 0x4, R124.reuse, 0xfe, !PT ;  /* 0x0000000402fa7812 */ /* 0x140fe200078efe7c */
[----:B------:R-:W-:Y:S01]  /*0980*/  STL [R1+0xe3c], R251 ;  /* 0x000e3cfb01007387 */ /* 0x000fe20000100800 */
[C-C-:B------:R-:W-:Y:S02]  /*0990*/  LOP3.LUT R6, R2.reuse, 0x8, R124.reuse, 0xfe, !PT ;  /* 0x0000000802067812 */ /* 0x140fe400078efe7c */
[C-C-:B------:R-:W-:Y:S01]  /*09a0*/  LOP3.LUT R249, R2.reuse, 0xa, R124.reuse, 0xfe, !PT ;  /* 0x0000000a02f97812 */ /* 0x140fe200078efe7c */
[----:B------:R0:W-:Y:S01]  /*09b0*/  STL [R1+0xe44], R7 ;  /* 0x000e440701007387 */ /* 0x0001e20000100800 */
[C-C-:B------:R-:W-:Y:S02]  /*09c0*/  LOP3.LUT R247, R2.reuse, 0x10, R124.reuse, 0xfe, !PT ;  /* 0x0000001002f77812 */ /* 0x140fe400078efe7c */
[C-C-:B------:R-:W-:Y:S01]  /*09d0*/  LOP3.LUT R248, R2.reuse, 0x12, R124.reuse, 0xfe, !PT ;  /* 0x0000001202f87812 */ /* 0x140fe200078efe7c */
[----:B------:R-:W-:Y:S01]  /*09e0*/  STL [R1+0xe40], R250 ;  /* 0x000e40fa01007387 */ /* 0x000fe20000100800 */
[----:B------:R-:W-:-:S02]  /*09f0*/  LOP3.LUT R245, R2, 0x16, R124, 0xfe, !PT ;  /* 0x0000001602f57812 */ /* 0x000fc400078efe7c */
[C-C-:B------:R-:W-:Y:S01]  /*0a00*/  LOP3.LUT R246, R2.reuse, 0x18, R124.reuse, 0xfe, !PT ;  /* 0x0000001802f67812 */ /* 0x140fe200078efe7c */
[----:B------:R1:W-:Y:S01]  /*0a10*/  STL [R1+0xe34], R6 ;  /* 0x000e340601007387 */ /* 0x0003e20000100800 */
[C-C-:B------:R-:W-:Y:S02]  /*0a20*/  LOP3.LUT R242, R2.reuse, 0x1a, R124.reuse, 0xfe, !PT ;  /* 0x0000001a02f27812 */ /* 0x140fe400078efe7c */
[C-C-:B0-----:R-:W-:Y:S02]  /*0a30*/  LOP3.LUT R7, R2.reuse, 0xc, R124.reuse, 0xfe, !PT ;  /* 0x0000000c02077812 */ /* 0x141fe400078efe7c */
[C-C-:B------:R-:W-:Y:S02]  /*0a40*/  LOP3.LUT R241, R2.reuse, 0x1c, R124.reuse, 0xfe, !PT ;  /* 0x0000001c02f17812 */ /* 0x140fe400078efe7c */
[C-C-:B------:R-:W-:Y:S01]  /*0a50*/  LOP3.LUT R243, R2.reuse, 0x1e, R124.reuse, 0xfe, !PT ;  /* 0x0000001e02f37812 */ /* 0x140fe200078efe7c */
[----:B------:R-:W-:Y:S01]  /*0a60*/  STL [R1+0xe2c], R7 ;  /* 0x000e2c0701007387 */ /* 0x000fe20000100800 */
[----:B------:R-:W-:-:S02]  /*0a70*/  LOP3.LUT R244, R2, 0x20, R124, 0xfe, !PT ;  /* 0x0000002002f47812 */ /* 0x000fc400078efe7c */
[C-C-:B-1----:R-:W-:Y:S01]  /*0a80*/  LOP3.LUT R6, R2.reuse, 0xe, R124.reuse, 0xfe, !PT ;  /* 0x0000000e02067812 */ /* 0x142fe200078efe7c */
        /* <DEDUP_REMOVED lines=8> */
[C-C-:B------:R-:W-:Y:S02]  /*0b10*/  LOP3.LUT R233, R2.reuse, 0x2e, R124.reuse, 0xfe, !PT ;  /* 0x0000002e02e97812 */ /* 0x140fe400078efe7c */
[C-C-:B------:R-:W-:Y:S02]  /*0b20*/  LOP3.LUT R231, R2.reuse, 0x30, R124.reuse, 0xfe, !PT ;  /* 0x0000003002e77812 */ /* 0x140fe400078efe7c */
[C-C-:B0-----:R-:W-:Y:S02]  /*0b30*/  LOP3.LUT R6, R2.reuse, 0x14, R124.reuse, 0xfe, !PT ;  /* 0x0000001402067812 */ /* 0x141fe400078efe7c */
[C-C-:B------:R-:W-:Y:S02]  /*0b40*/  LOP3.LUT R234, R2.reuse, 0x32, R124.reuse, 0xfe, !PT ;  /* 0x0000003202ea7812 */ /* 0x140fe400078efe7c */
[C-C-:B------:R-:W-:Y:S01]  /*0b50*/  LOP3.LUT R232, R2.reuse, 0x34, R124.reuse, 0xfe, !PT ;  /* 0x0000003402e87812 */ /* 0x140fe200078efe7c */
[----:B------:R0:W-:Y:S01]  /*0b60*/  STL [R1+0xe1c], R6 ;  /* 0x000e1c0601007387 */ /* 0x0001e20000100800 */
[----:B------:R-:W-:-:S02]  /*0b70*/  LOP3.LUT R235, R2, 0x36, R124, 0xfe, !PT ;  /* 0x0000003602eb7812 */ /* 0x000fc400078efe7c */
[C-C-:B------:R-:W-:Y:S01]  /*0b80*/  LOP3.LUT R228, R2.reuse, 0x38, R124.reuse, 0xfe, !PT ;  /* 0x0000003802e47812 */ /* 0x140fe200078efe7c */
[----:B------:R-:W-:Y:S01]  /*0b90*/  STL [R1+0xe20], R248 ;  /* 0x000e20f801007387 */ /* 0x000fe20000100800 */
[C-C-:B------:R-:W-:Y:S02]  /*0ba0*/  LOP3.LUT R226, R2.reuse, 0x3a, R124.reuse, 0xfe, !PT ;  /* 0x0000003a02e27812 */ /* 0x140fe400078efe7c */
[C-C-:B------:R-:W-:Y:S01]  /*0bb0*/  LOP3.LUT R229, R2.reuse, 0x3c, R124.reuse, 0xfe, !PT ;  /* 0x0000003c02e57812 */ /* 0x140fe200078efe7c */
[----:B------:R-:W-:Y:S01]  /*0bc0*/  STL [R1+0xe18], R245 ;  /* 0x000e18f501007387 */ /* 0x000fe20000100800 */
[C-C-:B------:R-:W-:Y:S02]  /*0bd0*/  LOP3.LUT R227, R2.reuse, 0x3e, R124.reuse, 0xfe, !PT ;  /* 0x0000003e02e37812 */ /* 0x140fe400078efe7c */
[C-C-:B0-----:R-:W-:Y:S01]  /*0be0*/  LOP3.LUT R6, R2.reuse, 0x22, R124.reuse, 0xfe, !PT ;  /* 0x0000002202067812 */ /* 0x141fe200078efe7c */
[----:B------:R-:W-:Y:S01]  /*0bf0*/  STL [R1+0xe14], R246 ;  /* 0x000e14f601007387 */ /* 0x000fe20000100800 */
[----:B------:R-:W-:-:S02]  /*0c00*/  LOP3.LUT R230, R2, 0x40, R124, 0xfe, !PT ;  /* 0x0000004002e67812 */ /* 0x000fc400078efe7c */
[C-C-:B------:R-:W-:Y:S01]  /*0c10*/  LOP3.LUT R223, R2.reuse, 0x42, R124.reuse, 0xfe, !PT ;  /* 0x0000004202df7812 */ /* 0x140fe200078efe7c */
[----:B------:R-:W-:Y:S01]  /*0c20*/  STL [R1+0xe10], R242 ;  /* 0x000e10f201007387 */ /* 0x000fe20000100800 */
[C-C-:B------:R-:W-:Y:S02]  /*0c30*/  LOP3.LUT R221, R2.reuse, 0x44, R124.reuse, 0xfe, !PT ;  /* 0x0000004402dd7812 */ /* 0x140fe400078efe7c */
[C-C-:B------:R-:W-:Y:S01]  /*0c40*/  LOP3.LUT R224, R2.reuse, 0x46, R124.reuse, 0xfe, !PT ;  /* 0x0000004602e07812 */ /* 0x140fe200078efe7c */
[----:B------:R-:W-:Y:S01]  /*0c50*/  STL [R1+0xe0c], R241 ;  /* 0x000e0cf101007387 */ /* 0x000fe20000100800 */
[C-C-:B------:R-:W-:Y:S02]  /*0c60*/  LOP3.LUT R222, R2.reuse, 0x48, R124.reuse, 0xfe, !PT ;  /* 0x0000004802de7812 */ /* 0x140fe400078efe7c */
[C-C-:B------:R-:W-:Y:S01]  /*0c70*/  LOP3.LUT R225, R2.reuse, 0x4a, R124.reuse, 0xfe, !PT ;  /* 0x0000004a02e17812 */ /* 0x140fe200078efe7c */
[----:B------:R-:W-:Y:S01]  /*0c80*/  STL [R1+0xe08], R243 ;  /* 0x000e08f301007387 */ /* 0x000fe20000100800 */
[----:B------:R-:W-:-:S02]  /*0c90*/  LOP3.LUT R218, R2, 0x4c, R124, 0xfe, !PT ;  /* 0x0000004c02da7812 */ /* 0x000fc400078efe7c */
[C-C-:B------:R-:W-:Y:S01]  /*0ca0*/  LOP3.LUT R216, R2.reuse, 0x4e, R124.reuse, 0xfe, !PT ;  /* 0x0000004e02d87812 */ /* 0x140fe200078efe7c */
[----:B------:R0:W-:Y:S01]  /*0cb0*/  STL [R1+0xe00], R6 ;  /* 0x000e000601007387 */ /* 0x0001e20000100800 */
        /* <DEDUP_REMOVED lines=30> */
[C---:B------:R-:W-:Y:S02]  /*0ea0*/  LOP3.LUT R3, R2.reuse, R124, RZ, 0xfc, !PT ;  /* 0x0000007c02037212 */ /* 0x040fe400078efcff */
[C-C-:B------:R-:W-:Y:S01]  /*0eb0*/  LOP3.LUT R199, R2.reuse, 0x78, R124.reuse, 0xfe, !PT ;  /* 0x0000007802c77812 */ /* 0x140fe200078efe7c */
[----:B------:R-:W-:Y:S01]  /*0ec0*/  STL [R1+0xdd8], R235 ;  /* 0x000dd8eb01007387 */ /* 0x000fe20000100800 */
[----:B------:R-:W-:-:S02]  /*0ed0*/  LOP3.LUT R197, R2, 0x7a, R124, 0xfe, !PT ;  /* 0x0000007a02c57812 */ /* 0x000fc400078efe7c */
[C-C-:B------:R-:W-:Y:S01]  /*0ee0*/  LOP3.LUT R200, R2.reuse, 0x7c, R124.reuse, 0xfe, !PT ;  /* 0x0000007c02c87812 */ /* 0x140fe200078efe7c */
[----:B------:R-:W-:Y:S01]  /*0ef0*/  STL [R1+0xdd4], R228 ;  /* 0x000dd4e401007387 */ /* 0x000fe20000100800 */
[----:B------:R-:W-:Y:S02]  /*0f00*/  LOP3.LUT R193, R2, 0x7e, R124, 0xfe, !PT ;  /* 0x0000007e02c17812 */ /* 0x000fe400078efe7c */
[C---:B------:R-:W-:Y:S01]  /*0f10*/  LOP3.LUT R191, R3.reuse, 0x80, RZ, 0xfc, !PT ;  /* 0x0000008003bf7812 */ /* 0x040fe200078efcff */
[----:B------:R-:W-:Y:S01]  /*0f20*/  STL [R1+0xdd0], R226 ;  /* 0x000dd0e201007387 */ /* 0x000fe20000100800 */
[C---:B------:R-:W-:Y:S02]  /*0f30*/  LOP3.LUT R194, R3.reuse, 0x82, RZ, 0xfc, !PT ;  /* 0x0000008203c27812 */ /* 0x040fe400078efcff */
[C---:B------:R-:W-:Y:S01]  /*0f40*/  LOP3.LUT R192, R3.reuse, 0x84, RZ, 0xfc, !PT ;  /* 0x0000008403c07812 */ /* 0x040fe200078efcff */
[----:B------:R-:W-:Y:S01]  /*0f50*/  STL [R1+0xdcc], R229 ;  /* 0x000dcce501007387 */ /* 0x000fe20000100800 */
[----:B------:R-:W-:-:S02]  /*0f60*/  LOP3.LUT R195, R3, 0x86, RZ, 0xfc, !PT ;  /* 0x0000008603c37812 */ /* 0x000fc400078efcff */
[C---:B------:R-:W-:Y:S01]  /*0f70*/  LOP3.LUT R188, R3.reuse, 0x88, RZ, 0xfc, !PT ;  /* 0x0000008803bc7812 */ /* 0x040fe200078efcff */
[----:B------:R-:W-:Y:S01]  /*0f80*/  STL [R1+0xdc8], R227 ;  /* 0x000dc8e301007387 */ /* 0x000fe20000100800 */
[C---:B------:R-:W-:Y:S02]  /*0f90*/  LOP3.LUT R186, R3.reuse, 0x8a, RZ, 0xfc, !PT ;  /* 0x0000008a03ba7812 */ /* 0x040fe400078efcff */
        /* <DEDUP_REMOVED lines=62> */
[C---:B0-----:R-:W-:Y:S02]  /*1380*/  LOP3.LUT R6, R3.reuse, 0xde, RZ, 0xfc, !PT ;  /* 0x000000de03067812 */ /* 0x041fe400078efcff */
        /* <DEDUP_REMOVED lines=23> */
[----:B------:R-:W-:-:S03]  /*1500*/  LOP3.LUT R5, R3, 0x1ce, RZ, 0xfc, !PT ;  /* 0x000001ce03057812 */ /* 0x000fc600078efcff */
[----:B------:R-:W-:Y:S04]  /*1510*/  STL [R1+0xd50], R197 ;  /* 0x000d50c501007387 */ /* 0x000fe80000100800 */
        /* <DEDUP_REMOVED lines=49> */
[----:B------:R0:W-:Y:S04]  /*1830*/  STL [R1+0x1050], R6 ;  /* 0x0010500601007387 */ /* 0x0001e80000100800 */
[----:B------:R1:W-:Y:S04]  /*1840*/  STL [R1+0x1060], R2 ;  /* 0x0010600201007387 */ /* 0x0003e80000100800 */
[----:B------:R-:W-:Y:S01]  /*1850*/  STL [R1+0x105c], R143 ;  /* 0x00105c8f01007387 */ /* 0x000fe20000100800 */
[----:B0-----:R-:W-:-:S02]  /*1860*/  LOP3.LUT R6, R3, 0x100, RZ, 0xfc, !PT ;  /* 0x0000010003067812 */ /* 0x001fc400078efcff */
[----:B-1----:R-:W-:-:S05]  /*1870*/  LOP3.LUT R2, R3, 0xe6, RZ, 0xfc, !PT ;  /* 0x000000e603027812 */ /* 0x002fca00078efcff */
[----:B------:R0:W-:Y:S04]  /*1880*/  STL [R1+0x1068], R2 ;  /* 0x0010680201007387 */ /* 0x0001e80000100800 */
[----:B------:R-:W-:Y:S04]  /*1890*/  STL [R1+0x1064], R141 ;  /* 0x0010648d01007387 */ /* 0x000fe80000100800 */
[----:B------:R-:W-:Y:S01]  /*18a0*/  STL [R1+0x1070], R142 ;  /* 0x0010708e01007387 */ /* 0x000fe20000100800 */
[----:B0-----:R-:W-:-:S05]  /*18b0*/  LOP3.LUT R2, R3, 0xea, RZ, 0xfc, !PT ;  /* 0x000000ea03027812 */ /* 0x001fca00078efcff */
[----:B------:R0:W-:Y:S02]  /*18c0*/  STL [R1+0x106c], R2 ;  /* 0x00106c0201007387 */ /* 0x0001e40000100800 */
[----:B0-----:R-:W-:-:S05]  /*18d0*/  LOP3.LUT R2, R3, 0xee, RZ, 0xfc, !PT ;  /* 0x000000ee03027812 */ /* 0x001fca00078efcff */
[----:B------:R0:W-:Y:S04]  /*18e0*/  STL [R1+0x1078], R2 ;  /* 0x0010780201007387 */ /* 0x0001e80000100800 */
[----:B------:R-:W-:Y:S04]  /*18f0*/  STL [R1+0x1074], R140 ;  /* 0x0010748c01007387 */ /* 0x000fe80000100800 */
[----:B------:R-:W-:Y:S01]  /*1900*/  STL [R1+0x1084], R132 ;  /* 0x0010848401007387 */ /* 0x000fe20000100800 */
[----:B0-----:R-:W-:-:S03]  /*1910*/  LOP3.LUT R2, R3, 0xf4, RZ, 0xfc, !PT ;  /* 0x000000f403027812 */ /* 0x001fc600078efcff */
[----:B------:R-:W-:Y:S04]  /*1920*/  STL [R1+0x1088], R125 ;  /* 0x0010887d01007387 */ /* 0x000fe80000100800 */
[----:B------:R0:W-:Y:S04]  /*1930*/  STL [R1+0x108c], R2 ;  /* 0x00108c0201007387 */ /* 0x0001e80000100800 */
[----:B------:R-:W-:Y:S04]  /*1940*/  STL [R1+0x1094], R133 ;  /* 0x0010948501007387 */ /* 0x000fe80000100800 */
[----:B------:R-:W-:Y:S01]  /*1950*/  STL [R1+0x1090], R134 ;  /* 0x0010908601007387 */ /* 0x000fe20000100800 */
[----:B0-----:R-:W-:-:S05]  /*1960*/  LOP3.LUT R2, R3, 0xfc, RZ, 0xfc, !PT ;  /* 0x000000fc03027812 */ /* 0x001fca00078efcff */
[----:B------:R0:W-:Y:S04]  /*1970*/  STL [R1+0x109c], R2 ;  /* 0x00109c0201007387 */ /* 0x0001e80000100800 */
[----:B------:R-:W-:Y:S04]  /*1980*/  STL [R1+0x1098], R135 ;  /* 0x0010988701007387 */ /* 0x000fe80000100800 */
[----:B------:R1:W-:Y:S01]  /*1990*/  STL [R1+0x10b0], R6 ;  /* 0x0010b00601007387 */ /* 0x0003e20000100800 */
[----:B0-----:R-:W-:-:S03]  /*19a0*/  LOP3.LUT R2, R3, 0x104, RZ, 0xfc, !PT ;  /* 0x0000010403027812 */ /* 0x001fc600078efcff */
[----:B------:R-:W-:Y:S04]  /*19b0*/  STL [R1+0x10a0], R124 ;  /* 0x0010a07c01007387 */ /* 0x000fe80000100800 */
[----:B------:R0:W-:Y:S01]  /*19c0*/  STL [R1+0x10b4], R2 ;  /* 0x0010b40201007387 */ /* 0x0001e20000100800 */
[----:B-1----:R-:W-:-:S03]  /*19d0*/  LOP3.LUT R6, R3, 0x108, RZ, 0xfc, !PT ;  /* 0x0000010803067812 */ /* 0x002fc600078efcff */
[----:B------:R-:W-:Y:S04]  /*19e0*/  STL [R1+0x10ac], R126 ;  /* 0x0010ac7e01007387 */ /* 0x000fe80000100800 */
[----:B------:R1:W-:Y:S01]  /*19f0*/  STL [R1+0x10c0], R6 ;  /* 0x0010c00601007387 */ /* 0x0003e20000100800 */
[----:B0-----:R-:W-:-:S03]  /*1a00*/  LOP3.LUT R2, R3, 0x10a, RZ, 0xfc, !PT ;  /* 0x0000010a03027812 */ /* 0x001fc600078efcff */
[----:B------:R-:W-:Y:S04]  /*1a10*/  STL [R1+0x10b8], R127 ;  /* 0x0010b87f01007387 */ /* 0x000fe80000100800 */
[----:B------:R0:W-:Y:S01]  /*1a20*/  STL [R1+0x10bc], R2 ;  /* 0x0010bc0201007387 */ /* 0x0001e20000100800 */
[----:B-1----:R-:W-:-:S03]  /*1a30*/  LOP3.LUT R6, R3, 0x10e, RZ, 0xfc, !PT ;  /* 0x0000010e03067812 */ /* 0x002fc600078efcff */
[----:B------:R1:W-:Y:S04]  /*1a40*/  STL [R1+0x10c4], R7 ;  /* 0x0010c40701007387 */ /* 0x0003e80000100800 */
[----:B------:R2:W-:Y:S01]  /*1a50*/  STL [R1+0x10c8], R6 ;  /* 0x0010c80601007387 */ /* 0x0005e20000100800 */
[----:B0-----:R-:W-:-:S03]  /*1a60*/  LOP3.LUT R2, R3, 0x110, RZ, 0xfc, !PT ;  /* 0x0000011003027812 */ /* 0x001fc600078efcff */
[----:B------:R0:W-:Y:S01]  /*1a70*/  STL [R1+0x10d8], R252 ;  /* 0x0010d8fc01007387 */ /* 0x0001e20000100800 */
[----:B-1----:R-:W-:-:S03]  /*1a80*/  LOP3.LUT R7, R3, 0x116, RZ, 0xfc, !PT ;  /* 0x0000011603077812 */ /* 0x002fc600078efcff */
[----:B------:R-:W-:Y:S01]  /*1a90*/  STL [R1+0x10d4], R2 ;  /* 0x0010d40201007387 */ /* 0x000fe20000100800 */
[C---:B--2---:R-:W-:Y:S02]  /*1aa0*/  LOP3.LUT R6, R3.reuse, 0x114, RZ, 0xfc, !PT ;  /* 0x0000011403067812 */ /* 0x044fe400078efcff */
[----:B0-----:R-:W-:-:S03]  /*1ab0*/  LOP3.LUT R252, R3, 0x11c, RZ, 0xfc, !PT ;  /* 0x0000011c03fc7812 */ /* 0x001fc600078efcff */
[----:B------:R0:W-:Y:S04]  /*1ac0*/  STL [R1+0x10dc], R6 ;  /* 0x0010dc0601007387 */ /* 0x0001e80000100800 */
[----:B------:R1:W-:Y:S01]  /*1ad0*/  STL [R1+0x10e4], R7 ;  /* 0x0010e40701007387 */ /* 0x0003e20000100800 */
[C---:B0-----:R-:W-:Y:S02]  /*1ae0*/  LOP3.LUT R6, R3.reuse, 0x118, RZ, 0xfc, !PT ;  /* 0x0000011803067812 */ /* 0x041fe400078efcff */
[----:B-1----:R-:W-:-:S03]  /*1af0*/  LOP3.LUT R7, R3, 0x11a, RZ, 0xfc, !PT ;  /* 0x0000011a03077812 */ /* 0x002fc600078efcff */
[----:B------:R0:W-:Y:S04]  /*1b00*/  STL [R1+0x10e0], R6 ;  /* 0x0010e00601007387 */ /* 0x0001e80000100800 */
[----:B------:R1:W-:Y:S04]  /*1b10*/  STL [R1+0x10e8], R7 ;  /* 0x0010e80701007387 */ /* 0x0003e80000100800 */
[----:B------:R2:W-:Y:S01]  /*1b20*/  STL [R1+0x10ec], R252 ;  /* 0x0010ecfc01007387 */ /* 0x0005e20000100800 */
[C---:B0-----:R-:W-:Y:S02]  /*1b30*/  LOP3.LUT R6, R3.reuse, 0x11e, RZ, 0xfc, !PT ;  /* 0x0000011e03067812 */ /* 0x041fe400078efcff */
[----:B-1----:R-:W-:-:S03]  /*1b40*/  LOP3.LUT R7, R3, 0x120, RZ, 0xfc, !PT ;  /* 0x0000012003077812 */ /* 0x002fc600078efcff */
[----:B------:R0:W-:Y:S01]  /*1b50*/  STL [R1+0x10f0], R6 ;  /* 0x0010f00601007387 */ /* 0x0001e20000100800 */
[----:B--2---:R-:W-:-:S03]  /*1b60*/  LOP3.LUT R252, R3, 0x122, RZ, 0xfc, !PT ;  /* 0x0000012203fc7812 */ /* 0x004fc600078efcff */
        /* <DEDUP_REMOVED lines=72> */
[----:B------:R1:W-:Y:S01]  /*1ff0*/  STL [R1+0xf90], R7 ;  /* 0x000f900701007387 */ /* 0x0003e20000100800 */
[C---:B0-----:R-:W-:Y:S02]  /*2000*/  LOP3.LUT R6, R3.reuse, 0x16c, RZ, 0xfc, !PT ;  /* 0x0000016c03067812 */ /* 0x041fe400078efcff */
[----:B-1----:R-:W-:-:S03]  /*2010*/  LOP3.LUT R7, R3, 0x16e, RZ, 0xfc, !PT ;  /* 0x0000016e03077812 */ /* 0x002fc600078efcff */
[----:B------:R0:W-:Y:S04]  /*2020*/  STL [R1+0xf74], R6 ;  /* 0x000f740601007387 */ /* 0x0001e80000100800 */
[----:B------:R-:W-:Y:S04]  /*2030*/  STL [R1+0xf8c], R252 ;  /* 0x000f8cfc01007387 */ /* 0x000fe80000100800 */
[----:B------:R1:W-:Y:S01]  /*2040*/  STL [R1+0xf6c], R7 ;  /* 0x000f6c0701007387 */ /* 0x0003e20000100800 */
[----:B0-----:R-:W-:-:S05]  /*2050*/  LOP3.LUT R6, R3, 0x170, RZ, 0xfc, !PT ;  /* 0x0000017003067812 */ /* 0x001fca00078efcff */
[----:B------:R0:W-:Y:S01]  /*2060*/  STL [R1+0xf68], R6 ;  /* 0x000f680601007387 */ /* 0x0001e20000100800 */
[----:B-1----:R-:W-:-:S05]  /*2070*/  LOP3.LUT R7, R3, 0x172, RZ, 0xfc, !PT ;  /* 0x0000017203077812 */ /* 0x002fca00078efcff */
        /* <DEDUP_REMOVED lines=89> */
[----:B0-----:R-:W-:-:S03]  /*2610*/  LOP3.LUT R6, R3, 0x1cc, RZ, 0xfc, !PT ;  /* 0x000001cc03067812 */ /* 0x001fc600078efcff */
[----:B------:R0:W-:Y:S04]  /*2620*/  STL [R1+0xe38], R0 ;  /* 0x000e380001007387 */ /* 0x0001e80000100800 */
[----:B------:R2:W-:Y:S01]  /*2630*/  STL [R1+0xeac], R6 ;  /* 0x000eac0601007387 */ /* 0x0005e20000100800 */
[----:B-1----:R-:W-:-:S03]  /*2640*/  LOP3.LUT R7, R3, 0x1d2, RZ, 0xfc, !PT ;  /* 0x000001d203077812 */ /* 0x002fc600078efcff */
[----:B------:R1:W-:Y:S01]  /*2650*/  STL [R1+0xea8], R5 ;  /* 0x000ea80501007387 */ /* 0x0003e20000100800 */
[C---:B0-----:R-:W-:Y:S02]  /*2660*/  LOP3.LUT R0, R3.reuse, 0x1d0, RZ, 0xfc, !PT ;  /* 0x000001d003007812 */ /* 0x041fe400078efcff */
[----:B--2---:R-:W-:-:S03]  /*2670*/  LOP3.LUT R6, R3, 0x1d4, RZ, 0xfc, !PT ;  /* 0x000001d403067812 */ /* 0x004fc600078efcff */
[----:B------:R0:W-:Y:S01]  /*2680*/  STL [R1+0xea4], R0 ;  /* 0x000ea40001007387 */ /* 0x0001e20000100800 */
[----:B-1----:R-:W-:-:S03]  /*2690*/  LOP3.LUT R5, R3, 0x1d6, RZ, 0xfc, !PT ;  /* 0x000001d603057812 */ /* 0x002fc600078efcff */
[----:B------:R1:W-:Y:S04]  /*26a0*/  STL [R1+0xe9c], R6 ;  /* 0x000e9c0601007387 */ /* 0x0003e80000100800 */
[----:B------:R-:W-:Y:S01]  /*26b0*/  STL [R1+0xea0], R7 ;  /* 0x000ea00701007387 */ /* 0x000fe20000100800 */
[----:B0-----:R-:W-:-:S03]  /*26c0*/  LOP3.LUT R0, R3, 0x1d8, RZ, 0xfc, !PT ;  /* 0x000001d803007812 */ /* 0x001fc600078efcff */
[----:B------:R0:W-:Y:S01]  /*26d0*/  STL [R1+0xe98], R5 ;  /* 0x000e980501007387 */ /* 0x0001e20000100800 */
[----:B-1----:R-:W-:-:S03]  /*26e0*/  LOP3.LUT R6, R3, 0x1de, RZ, 0xfc, !PT ;  /* 0x000001de03067812 */ /* 0x002fc600078efcff */
        /* <DEDUP_REMOVED lines=26> */
[----:B------:R-:W-:Y:S01]  /*2890*/  STL [R1+0xe64], R6 ;  /* 0x000e640601007387 */ /* 0x000fe20000100800 */
[----:B0-----:R-:W-:-:S05]  /*28a0*/  LOP3.LUT R5, R3, 0x1f6, RZ, 0xfc, !PT ;  /* 0x000001f603057812 */ /* 0x001fca00078efcff */
[----:B------:R0:W-:Y:S02]  /*28b0*/  STL [R1+0xe58], R5 ;  /* 0x000e580501007387 */ /* 0x0001e40000100800 */
[----:B0-----:R-:W-:-:S05]  /*28c0*/  LOP3.LUT R5, R3, 0x1f8, RZ, 0xfc, !PT ;  /* 0x000001f803057812 */ /* 0x001fca00078efcff */
[----:B------:R0:W-:Y:S04]  /*28d0*/  STL [R1+0xe54], R5 ;  /* 0x000e540501007387 */ /* 0x0001e80000100800 */
[----:B------:R-:W-:Y:S01]  /*28e0*/  STL [R1+0xe5c], R0 ;  /* 0x000e5c0001007387 */ /* 0x000fe20000100800 */
[----:B0-----:R-:W-:-:S05]  /*28f0*/  LOP3.LUT R5, R3, 0x1fa, RZ, 0xfc, !PT ;  /* 0x000001fa03057812 */ /* 0x001fca00078efcff */
[----:B------:R0:W-:Y:S02]  /*2900*/  STL [R1+0xe50], R5 ;  /* 0x000e500501007387 */ /* 0x0001e40000100800 */
[----:B0-----:R-:W-:-:S05]  /*2910*/  LOP3.LUT R5, R3, 0x1fc, RZ, 0xfc, !PT ;  /* 0x000001fc03057812 */ /* 0x001fca00078efcff */
[----:B------:R0:W-:Y:S02]  /*2920*/  STL [R1+0xe4c], R5 ;  /* 0x000e4c0501007387 */ /* 0x0001e40000100800 */
[----:B0-----:R-:W-:-:S05]  /*2930*/  LOP3.LUT R5, R3, 0x1fe, RZ, 0xfc, !PT ;  /* 0x000001fe03057812 */ /* 0x001fca00078efcff */
[----:B------:R0:W-:Y:S04]  /*2940*/  STL [R1+0xe48], R5 ;  /* 0x000e480501007387 */ /* 0x0001e80000100800 */
[----:B0-----:R0:W5:Y:S01]  /*2950*/  LDL.LU R5, [R1+0x1144] ;  /* 0x0011440001057983 */ /* 0x0011620000300800 */
[----:B------:R-:W-:Y:S05]  /*2960*/  @!P0 BRA `(.L_x_0) ;  /* 0x000002b400f88947 */ /* 0x000fea0003800000 */
[----:B------:R-:W2:Y:S04]  /*2970*/  LDL R89, [R1+0xe38] ;  /* 0x000e380001597983 */ /* 0x000ea80000100800 */
[----:B------:R-:W3:Y:S04]  /*2980*/  LDL R90, [R1+0xe48] ;  /* 0x000e4800015a7983 */ /* 0x000ee80000100800 */
[----:B------:R-:W4:Y:S04]  /*2990*/  LDL R91, [R1+0xe50] ;  /* 0x000e5000015b7983 */ /* 0x000f280000100800 */
        /* <DEDUP_REMOVED lines=22> */
[----:B------:R-:W4:Y:S01]  /*2b00*/  LDL R137, [R1+0xf34] ;  /* 0x000f340001897983 */ /* 0x000f220000100800 */
[----:B------:R-:W-:-:S02]  /*2b10*/  IMAD.MOV.U32 R138, RZ, RZ, R252 ;  /* 0x000000ffff8a7224 */ /* 0x000fc400078e00fc */
[----:B------:R-:W-:Y:S01]  /*2b20*/  IMAD.MOV.U32 R131, RZ, RZ, R2 ;  /* 0x000000ffff837224 */ /* 0x000fe200078e0002 */
[----:B------:R-:W-:Y:S01]  /*2b30*/  STL [R1+0x11cc], R3 ;  /* 0x0011cc0301007387 */ /* 0x000fe20000100800 */
[----:B------:R-:W-:Y:S02]  /*2b40*/  IMAD.MOV.U32 R114, RZ, RZ, R6 ;  /* 0x000000ffff727224 */ /* 0x000fe400078e0006 */
[----:B------:R-:W-:Y:S01]  /*2b50*/  IMAD.MOV.U32 R97, RZ, RZ, R0 ;  /* 0x000000ffff617224 */ /* 0x000fe200078e0000 */
[----:B------:R-:W-:Y:S01]  /*2b60*/  STL [R1+0x11c8], R249 ;  /* 0x0011c8f901007387 */ /* 0x000fe20000100800 */
[----:B-----5:R-:W-:Y:S01]  /*2b70*/  IABS R252, R5 ;  /* 0x0000000500fc7213 */ /* 0x020fe20000000000 */
[----:B------:R-:W-:Y:S01]  /*2b80*/  IMAD.MOV.U32 R130, RZ, RZ, R7 ;  /* 0x000000ffff827224 */ /* 0x000fe200078e0007 */
[----:B------:R-:W-:Y:S01]  /*2b90*/  IABS R242, R242 ;  /* 0x000000f200f27213 */ /* 0x000fe20000000000 */
[----:B------:R-:W-:Y:S01]  /*2ba0*/  STL [R1+0x11c4], R250 ;  /* 0x0011c4fa01007387 */ /* 0x000fe20000100800 */
[----:B------:R-:W-:Y:S01]  /*2bb0*/  IABS R245, R245 ;  /* 0x000000f500f57213 */ /* 0x000fe20000000000 */
[----:B------:R-:W-:Y:S01]  /*2bc0*/  ULDC UR7, c[0x0][0x238] ;  /* 0x00008e0000077ab9 */ /* 0x000fe20000000800 */
[----:B------:R-:W-:Y:S01]  /*2bd0*/  IABS R247, R247 ;  /* 0x000000f700f77213 */ /* 0x000fe20000000000 */
[----:B------:R-:W-:Y:S01]  /*2be0*/  STL [R1+0x11c0], R251 ;  /* 0x0011c0fb01007387 */ /* 0x000fe20000100800 */
[----:B------:R-:W-:Y:S01]  /*2bf0*/  ULDC UR58, c[0x0][0x23c] ;  /* 0x00008f00003a7ab9 */ /* 0x000fe20000000800 */
[----:B------:R-:W-:Y:S01]  /*2c00*/  ULDC.64 UR8, c[0x0][0x218] ;  /* 0x0000860000087ab9 */ /* 0x000fe20000000a00 */
[----:B------:R-:W-:Y:S01]  /*2c10*/  ULDC UR5, c[0x0][0x234] ;  /* 0x00008d0000057ab9 */ /* 0x000fe20000000800 */
[----:B------:R-:W-:Y:S01]  /*2c20*/  STL [R1+0x11d0], R4 ;  /* 0x0011d00401007387 */ /* 0x000fe20000100800 */
[----:B------:R-:W-:-:S03]  /*2c30*/  ULDC UR6, c[0x0][0x240] ;  /* 0x0000900000067ab9 */ /* 0x000fc60000000800 */
[----:B------:R1:W-:Y:S04]  /*2c40*/  STL [R1+0x11b8], R5 ;  /* 0x0011b80501007387 */ /* 0x0003e80000100800 */
[----:B-1----:R-:W4:Y:S01]  /*2c50*/  LDL R5, [R1+0xe4c] ;  /* 0x000e4c0001057983 */ /* 0x002f220000100800 */
[----:B------:R-:W-:-:S04]  /*2c60*/  IABS R2, R4 ;  /* 0x0000000400027213 */ /* 0x000fc80000000000 */
[----:B------:R-:W1:Y:S08]  /*2c70*/  I2F.RP R6, R2 ;  /* 0x0000000200067306 */ /* 0x000e700000209400 */
[----:B------:R-:W0:Y:S08]  /*2c80*/  I2F.RP R0, R252 ;  /* 0x000000fc00007306 */ /* 0x000e300000209400 */
[----:B-1----:R-:W1:Y:S08]  /*2c90*/  MUFU.RCP R6, R6 ;  /* 0x0000000600067308 */ /* 0x002e700000001000 */
[----:B0-----:R-:W0:Y:S01]  /*2ca0*/  MUFU.RCP R0, R0 ;  /* 0x0000000000007308 */ /* 0x001e220000001000 */
[----:B-1----:R-:W-:-:S07]  /*2cb0*/  VIADD R6, R6, 0xffffffe ;  /* 0x0ffffffe06067836 */ /* 0x002fce0000000000 */
[----:B------:R1:W1:Y:S01]  /*2cc0*/  F2I.FTZ.U32.TRUNC.NTZ R7, R6 ;  /* 0x0000000600077305 */ /* 0x000262000021f000 */
[----:B0-----:R-:W-:-:S07]  /*2cd0*/  VIADD R0, R0, 0xffffffe ;  /* 0x0ffffffe00007836 */ /* 0x001fce0000000000 */
[----:B------:R-:W0:Y:S01]  /*2ce0*/  F2I.FTZ.U32.TRUNC.NTZ R9, R0 ;  /* 0x0000000000097305 */ /* 0x000e22000021f000 */
[----:B-1----:R-:W-:Y:S02]  /*2cf0*/  IMAD.MOV.U32 R6, RZ, RZ, RZ ;  /* 0x000000ffff067224 */ /* 0x002fe400078e00ff */
[----:B------:R-:W-:-:S04]  /*2d00*/  IMAD.MOV R10, RZ, RZ, -R7 ;  /* 0x000000ffff0a7224 */ /* 0x000fc800078e0a07 */
[----:B------:R-:W-:Y:S02]  /*2d10*/  IMAD R10, R10, R2, RZ ;  /* 0x000000020a0a7224 */ /* 0x000fe400078e02ff */
[----:B0-----:R-:W-:Y:S02]  /*2d20*/  IMAD.MOV R0, RZ, RZ, -R9 ;  /* 0x000000ffff007224 */ /* 0x001fe400078e0a09 */
[----:B------:R-:W-:-:S04]  /*2d30*/  IMAD.HI.U32 R7, R7, R10, R6 ;  /* 0x0000000a07077227 */ /* 0x000fc800078e0006 */
[----:B------:R-:W-:Y:S01]  /*2d40*/  IMAD R0, R0, R252, RZ ;  /* 0x000000fc00007224 */ /* 0x000fe200078e02ff */
[----:B--2---:R-:W-:Y:S01]  /*2d50*/  IABS R8, R89 ;  /* 0x0000005900087213 */ /* 0x004fe20000000000 */
[----:B---3--:R-:W-:-:S04]  /*2d60*/  IMAD.MOV.U32 R89, RZ, RZ, R90 ;  /* 0x000000ffff597224 */ /* 0x008fc800078e005a */
[----:B------:R-:W-:Y:S02]  /*2d70*/  IMAD.MOV.U32 R6, RZ, RZ, R8 ;  /* 0x000000ffff067224 */ /* 0x000fe400078e0008 */
[----:B----4-:R-:W-:Y:S01]  /*2d80*/  IMAD.MOV.U32 R90, RZ, RZ, R91 ;  /* 0x000000ffff5a7224 */ /* 0x010fe200078e005b */
[----:B------:R-:W-:Y:S01]  /*2d90*/  IABS R12, R89 ;  /* 0x00000059000c7213 */ /* 0x000fe20000000000 */
[----:B------:R-:W-:Y:S02]  /*2da0*/  IMAD.MOV.U32 R8, RZ, RZ, RZ ;  /* 0x000000ffff087224 */ /* 0x000fe400078e00ff */
[----:B------:R-:W-:Y:S02]  /*2db0*/  IMAD.MOV.U32 R89, RZ, RZ, R90 ;  /* 0x000000ffff597224 */ /* 0x000fe400078e005a */
[----:B------:R-:W-:-:S04]  /*2dc0*/  IMAD.HI.U32 R0, R9, R0, R8 ;  /* 0x0000000009007227 */ /* 0x000fc800078e0008 */
[----:B------:R-:W-:Y:S01]  /*2dd0*/  IMAD.HI.U32 R8, R7, R6, RZ ;  /* 0x0000000607087227 */ /* 0x000fe200078e00ff */
[----:B------:R-:W-:Y:S02]  /*2de0*/  IABS R7, R89 ;  /* 0x0000005900077213 */ /* 0x000fe40000000000 */
[----:B------:R-:W0:Y:S01]  /*2df0*/  S2R R89, SR_TID.X ;  /* 0x0000000000597919 */ /* 0x000e220000002100 */
[----:B------:R-:W-:Y:S02]  /*2e00*/  IMAD.MOV.U32 R91, RZ, RZ, R96 ;  /* 0x000000ffff5b7224 */ /* 0x000fe400078e0060 */
[----:B------:R-:W-:Y:S02]  /*2e10*/  IMAD.MOV.U32 R96, RZ, RZ, R120 ;  /* 0x000000ffff607224 */ /* 0x000fe400078e0078 */
[----:B------:R-:W-:Y:S02]  /*2e20*/  IMAD.MOV.U32 R90, RZ, RZ, R91 ;  /* 0x000000ffff5a7224 */ /* 0x000fe400078e005b */
[----:B------:R-:W-:-:S02]  /*2e30*/  IMAD.MOV.U32 R91, RZ, RZ, R96 ;  /* 0x000000ffff5b7224 */ /* 0x000fc400078e0060 */
[----:B------:R-:W-:Y:S02]  /*2e40*/  IMAD.MOV.U32 R96, RZ, RZ, R97 ;  /* 0x000000ffff607224 */ /* 0x000fe400078e0061 */
[----:B------:R-:W-:Y:S02]  /*2e50*/  IMAD.MOV.U32 R97, RZ, RZ, R114 ;  /* 0x000000ffff617224 */ /* 0x000fe400078e0072 */
[----:B------:R-:W-:Y:S01]  /*2e60*/  IMAD.MOV.U32 R120, RZ, RZ, R129 ;  /* 0x000000ffff787224 */ /* 0x000fe200078e0081 */
[----:B------:R-:W2:Y:S04]  /*2e70*/  LDL R114, [R1+0xe80] ;  /* 0x000e800001727983 */ /* 0x000ea80000100800 */
[----:B------:R-:W3:Y:S01]  /*2e80*/  LDL R129, [R1+0xec8] ;  /* 0x000ec80001817983 */ /* 0x000ee20000100800 */
[----:B0-----:R-:W-:Y:S01]  /*2e90*/  SHF.R.U32.HI R9, RZ, 0x5, R89 ;  /* 0x00000005ff097819 */ /* 0x001fe20000011659 */
[----:B------:R-:W-:-:S02]  /*2ea0*/  IMAD.MOV.U32 R89, RZ, RZ, R90 ;  /* 0x000000ffff597224 */ /* 0x000fc400078e005a */
[----:B------:R-:W-:Y:S02]  /*2eb0*/  IMAD.MOV.U32 R90, RZ, RZ, R91 ;  /* 0x000000ffff5a7224 */ /* 0x000fe400078e005b */
[----:B------:R-:W-:Y:S02]  /*2ec0*/  IMAD.MOV.U32 R91, RZ, RZ, R96 ;  /* 0x000000ffff5b7224 */ /* 0x000fe400078e0060 */
[----:B------:R-:W-:Y:S02]  /*2ed0*/  IMAD.MOV.U32 R96, RZ, RZ, R97 ;  /* 0x000000ffff607224 */ /* 0x000fe400078e0061 */
[----:B------:R-:W-:Y:S01]  /*2ee0*/  IMAD.MOV.U32 R97, RZ, RZ, R99 ;  /* 0x000000ffff617224 */ /* 0x000fe200078e0063 */
[----:B------:R0:W-:Y:S04]  /*2ef0*/  STL [R1+0x11bc], R5 ;  /* 0x0011bc0501007387 */ /* 0x0001e80000100800 */
[----:B------:R-:W4:Y:S01]  /*2f00*/  LDL R99, [R1+0xe68] ;  /* 0x000e680001637983 */ /* 0x000f220000100800 */
[----:B------:R-:W-:Y:S01]  /*2f10*/  IMAD.HI.U32 R13, R0, R12, RZ ;  /* 0x0000000c000d7227 */ /* 0x000fe200078e00ff */
[----:B------:R-:W-:-:S02]  /*2f20*/  IABS R10, R5 ;  /* 0x00000005000a7213 */ /* 0x000fc40000000000 */
[----:B------:R-:W-:Y:S01]  /*2f30*/  R2UR UR60, R9 ;  /* 0x00000000093c72ca */ /* 0x000fe200000e0000 */
[----:B------:R-:W-:Y:S01]  /*2f40*/  IMAD.MOV R13, RZ, RZ, -R13 ;  /* 0x000000ffff0d7224 */ /* 0x000fe200078e0a0d */
[----:B------:R-:W-:Y:S01]  /*2f50*/  IABS R9, R89 ;  /* 0x0000005900097213 */ /* 0x000fe20000000000 */
[----:B------:R-:W-:Y:S02]  /*2f60*/  IMAD.MOV.U32 R89, RZ, RZ, R90 ;  /* 0x000000ffff597224 */ /* 0x000fe400078e005a */
[----:B------:R-:W-:-:S04]  /*2f70*/  IMAD.HI.U32 R11, R0, R10, RZ ;  /* 0x0000000a000b7227 */ /* 0x000fc800078e00ff */
[----:B------:R-:W-:Y:S02]  /*2f80*/  IMAD.MOV.U32 R90, RZ, RZ, R91 ;  /* 0x000000ffff5a7224 */ /* 0x000fe400078e005b */
[----:B------:R-:W-:Y:S02]  /*2f90*/  IMAD.MOV R8, RZ, RZ, -R8 ;  /* 0x000000ffff087224 */ /* 0x000fe400078e0a08 */
[----:B------:R-:W-:Y:S02]  /*2fa0*/  IMAD.MOV.U32 R91, RZ, RZ, R96 ;  /* 0x000000ffff5b7224 */ /* 0x000fe400078e0060 */
[----:B------:R-:W-:Y:S02]  /*2fb0*/  IMAD R3, R252, R13, R12 ;  /* 0x0000000dfc037224 */ /* 0x000fe400078e020c */
[----:B------:R-:W-:Y:S02]  /*2fc0*/  IMAD.MOV R11, RZ, RZ, -R11 ;  /* 0x000000ffff0b7224 */ /* 0x000fe400078e0a0b */
[----:B0-----:R-:W-:-:S02]  /*2fd0*/  IMAD R5, R2, R8, R6 ;  /* 0x0000000802057224 */ /* 0x001fc400078e0206 */
[----:B------:R-:W-:Y:S01]  /*2fe0*/  IMAD.HI.U32 R8, R0, R7, RZ ;  /* 0x0000000700087227 */ /* 0x000fe200078e00ff */
[----:B------:R-:W-:-:S03]  /*2ff0*/  IABS R6, R89 ;  /* 0x0000005900067213 */ /* 0x000fc60000000000 */
[----:B------:R-:W-:Y:S02]  /*3000*/  IMAD.MOV R8, RZ, RZ, -R8 ;  /* 0x000000ffff087224 */ /* 0x000fe400078e0a08 */
[----:B------:R-:W-:-:S05]  /*3010*/  IMAD.MOV.U32 R89, RZ, RZ, R90 ;  /* 0x000000ffff597224 */ /* 0x000fca00078e005a */
[----:B------:R-:W-:Y:S01]  /*3020*/  IABS R12, R89 ;  /* 0x00000059000c7213 */ /* 0x000fe20000000000 */
[----:B----4-:R-:W-:Y:S02]  /*3030*/  IMAD.MOV.U32 R96, RZ, RZ, R99 ;  /* 0x000000ffff607224 */ /* 0x010fe400078e0063 */
[----:B------:R-:W-:Y:S02]  /*3040*/  IMAD.MOV.U32 R99, RZ, RZ, R104 ;  /* 0x000000ffff637224 */ /* 0x000fe400078e0068 */
[----:B------:R-:W-:Y:S02]  /*3050*/  IMAD.MOV.U32 R104, RZ, RZ, R105 ;  /* 0x000000ffff687224 */ /* 0x000fe400078e0069 */
[----:B------:R-:W-:Y:S02]  /*3060*/  IMAD.MOV.U32 R105, RZ, RZ, R115 ;  /* 0x000000ffff697224 */ /* 0x000fe400078e0073 */
[----:B------:R-:W4:Y:S04]  /*3070*/  LDL R115, [R1+0x1104] ;  /* 0x0011040001737983 */ /* 0x000f280000100800 */
[----:B------:R0:W-:Y:S02]  /*3080*/  STL [R1+0x28], R3 ;  /* 0x0000280301007387 */ /* 0x0001e40000100800 */
[----:B0-----:R-:W-:-:S05]  /*3090*/  IMAD R3, R252, R11, R10 ;  /* 0x0000000bfc037224 */ /* 0x001fca00078e020a */
[----:B------:R0:W-:Y:S02]  /*30a0*/  STL [R1+0x24], R3 ;  /* 0x0000240301007387 */ /* 0x0001e40000100800 */
[----:B0-----:R-:W-:-:S05]  /*30b0*/  IMAD R3, R252, R8, R7 ;  /* 0x00000008fc037224 */ /* 0x001fca00078e0207 */
[----:B------:R0:W-:Y:S04]  /*30c0*/  STL [R1+0x20], R3 ;  /* 0x0000200301007387 */ /* 0x0001e80000100800 */
[----:B------:R-:W2:Y:S01]  /*30d0*/  LDL R89, [R1+0xe60] ;  /* 0x000e600001597983 */ /* 0x000ea20000100800 */
[----:B------:R-:W-:Y:S02]  /*30e0*/  IMAD.MOV.U32 R90, RZ, RZ, R91 ;  /* 0x000000ffff5a7224 */ /* 0x000fe400078e005b */
[----:B------:R-:W-:Y:S02]  /*30f0*/  IMAD.MOV.U32 R91, RZ, RZ, R96 ;  /* 0x000000ffff5b7224 */ /* 0x000fe400078e0060 */
[----:B------:R-:W-:Y:S02]  /*3100*/  IMAD.MOV.U32 R96, RZ, RZ, R104 ;  /* 0x000000ffff607224 */ /* 0x000fe400078e0068 */
[----:B------:R-:W-:-:S02]  /*3110*/  IMAD.MOV.U32 R104, RZ, RZ, R106 ;  /* 0x000000ffff687224 */ /* 0x000fc400078e006a */
[----:B------:R-:W-:-:S04]  /*3120*/  IMAD.HI.U32 R7, R0, R6, RZ ;  /* 0x0000000600077227 */ /* 0x000fc800078e00ff */
[----:B------:R-:W-:-:S04]  /*3130*/  IMAD.HI.U32 R11, R0, R9, RZ ;  /* 0x00000009000b7227 */ /* 0x000fc800078e00ff */
[----:B------:R-:W-:Y:S02]  /*3140*/  IMAD.MOV R7, RZ, RZ, -R7 ;  /* 0x000000ffff077224 */ /* 0x000fe400078e0a07 */
[----:B------:R-:W-:Y:S02]  /*3150*/  IMAD.MOV R11, RZ, RZ, -R11 ;  /* 0x000000ffff0b7224 */ /* 0x000fe400078e0a0b */
[C---:B0-----:R-:W-:Y:S02]  /*3160*/  IMAD R3, R252.reuse, R7, R6 ;  /* 0x00000007fc037224 */ /* 0x041fe400078e0206 */
[----:B------:R-:W-:Y:S02]  /*3170*/  IMAD R4, R252, R11, R9 ;  /* 0x0000000bfc047224 */ /* 0x000fe400078e0209 */
[----:B------:R-:W-:Y:S01]  /*3180*/  IMAD.MOV.U32 R106, RZ, RZ, R120 ;  /* 0x000000ffff6a7224 */ /* 0x000fe200078e0078 */
[----:B--2---:R-:W-:Y:S01]  /*3190*/  IABS R10, R89 ;  /* 0x00000059000a7213 */ /* 0x004fe20000000000 */
[----:B------:R-:W-:-:S02]  /*31a0*/  IMAD.MOV.U32 R89, RZ, RZ, R90 ;  /* 0x000000ffff597224 */ /* 0x000fc400078e005a */
[----:B------:R-:W-:Y:S02]  /*31b0*/  IMAD.MOV.U32 R90, RZ, RZ, R91 ;  /* 0x000000ffff5a7224 */ /* 0x000fe400078e005b */
[----:B------:R-:W-:Y:S01]  /*31c0*/  IMAD.MOV.U32 R91, RZ, RZ, R96 ;  /* 0x000000ffff5b7224 */ /* 0x000fe200078e0060 */
[----:B------:R-:W-:Y:S01]  /*31d0*/  IABS R8, R89 ;  /* 0x0000005900087213 */ /* 0x000fe20000000000 */
[----:B------:R-:W-:Y:S02]  /*31e0*/  IMAD.MOV.U32 R96, RZ, RZ, R104 ;  /* 0x000000ffff607224 */ /* 0x000fe400078e0068 */
[----:B------:R-:W-:Y:S02]  /*31f0*/  IMAD.MOV.U32 R89, RZ, RZ, R90 ;  /* 0x000000ffff597224 */ /* 0x000fe400078e005a */
[----:B------:R-:W-:Y:S02]  /*3200*/  IMAD.MOV.U32 R90, RZ, RZ, R91 ;  /* 0x000000ffff5a7224 */ /* 0x000fe400078e005b */
[----:B------:R-:W-:Y:S01]  /*3210*/  IMAD.MOV.U32 R91, RZ, RZ, R96 ;  /* 0x000000ffff5b7224 */ /* 0x000fe200078e0060 */
[----:B------:R-:W-:Y:S01]  /*3220*/  IABS R6, R89 ;  /* 0x0000005900067213 */ /* 0x000fe20000000000 */
[----:B------:R-:W-:-:S02]  /*3230*/  IMAD.MOV.U32 R89, RZ, RZ, R90 ;  /* 0x000000ffff597224 */ /* 0x000fc400078e005a */
[----:B------:R-:W-:-:S04]  /*3240*/  IMAD.HI.U32 R9, R0, R8, RZ ;  /* 0x0000000800097227 */ /* 0x000fc800078e00ff */
[----:B------:R-:W-:Y:S01]  /*3250*/  IMAD.MOV.U32 R90, RZ, RZ, R91 ;  /* 0x000000ffff5a7224 */ /* 0x000fe200078e005b */
[----:B------:R-:W-:Y:S01]  /*3260*/  IABS R7, R89 ;  /* 0x0000005900077213 */ /* 0x000fe20000000000 */
[----:B------:R-:W-:Y:S02]  /*3270*/  IMAD.MOV R9, RZ, RZ, -R9 ;  /* 0x000000ffff097224 */ /* 0x000fe400078e0a09 */
[----:B------:R-:W-:Y:S02]  /*3280*/  IMAD.MOV.U32 R89, RZ, RZ, R90 ;  /* 0x000000ffff597224 */ /* 0x000fe400078e005a */
[----:B------:R-:W-:-:S03]  /*3290*/  IMAD R251, R252, R9, R8 ;  /* 0x00000009fcfb7224 */ /* 0x000fc600078e0208 */
[----:B------:R-:W-:Y:S02]  /*32a0*/  IABS R8, R89 ;  /* 0x0000005900087213 */ /* 0x000fe40000000000 */
[----:B------:R-:W2:Y:S01]  /*32b0*/  LDL R89, [R1+0xe74] ;  /* 0x000e740001597983 */ /* 0x000ea20000100800 */
[----:B------:R-:W-:-:S03]  /*32c0*/  IMAD.MOV.U32 R104, RZ, RZ, R106 ;  /* 0x000000ffff687224 */ /* 0x000fc600078e006a */
[----:B------:R-:W3:Y:S01]  /*32d0*/  LDL R106, [R1+0xe90] ;  /* 0x000e9000016a7983 */ /* 0x000ee20000100800 */
[----:B------:R-:W-:Y:S02]  /*32e0*/  IMAD.MOV.U32 R96, RZ, RZ, R104 ;  /* 0x000000ffff607224 */ /* 0x000fe400078e0068 */
[----:B------:R-:W-:Y:S01]  /*32f0*/  IMAD.HI.U32 R11, R0, R10, RZ ;  /* 0x0000000a000b7227 */ /* 0x000fe200078e00ff */
[----:B------:R-:W4:Y:S03]  /*3300*/  LDL R104, [R1+0xeb8] ;  /* 0x000eb80001687983 */ /* 0x000f260000100800 */
[----:B------:R-:W-:Y:S02]  /*3310*/  IMAD.MOV.U32 R91, RZ, RZ, R96 ;  /* 0x000000ffff5b7224 */ /* 0x000fe400078e0060 */
[----:B------:R-:W-:Y:S02]  /*3320*/  IMAD.MOV.U32 R96, RZ, RZ, R98 ;  /* 0x000000ffff607224 */ /* 0x000fe400078e0062 */
[----:B------:R-:W-:-:S02]  /*3330*/  IMAD.MOV.U32 R98, RZ, RZ, R114 ;  /* 0x000000ffff627224 */ /* 0x000fc400078e0072 */
[----:B------:R-:W-:Y:S01]  /*3340*/  IMAD.MOV.U32 R90, RZ, RZ, R91 ;  /* 0x000000ffff5a7224 */ /* 0x000fe200078e005b */
[----:B------:R-:W4:Y:S01]  /*3350*/  LDL R114, [R1+0x1110] ;  /* 0x0011100001727983 */ /* 0x000f220000100800 */
[----:B------:R-:W-:Y:S02]  /*3360*/  IMAD.MOV R11, RZ, RZ, -R11 ;  /* 0x000000ffff0b7224 */ /* 0x000fe400078e0a0b */
[----:B------:R-:W-:Y:S02]  /*3370*/  IMAD.MOV.U32 R91, RZ, RZ, R96 ;  /* 0x000000ffff5b7224 */ /* 0x000fe400078e0060 */
[----:B------:R-:W-:-:S04]  /*3380*/  IMAD.HI.U32 R13, R0, R12, RZ ;  /* 0x0000000c000d7227 */ /* 0x000fc800078e00ff */
[----:B------:R-:W-:Y:S02]  /*3390*/  IMAD.MOV.U32 R96, RZ, RZ, R98 ;  /* 0x000000ffff607224 */ /* 0x000fe400078e0062 */
[----:B------:R-:W-:Y:S02]  /*33a0*/  IMAD R250, R252, R11, R10 ;  /* 0x0000000bfcfa7224 */ /* 0x000fe400078e020a */
[----:B------:R-:W-:-:S04]  /*33b0*/  IMAD.HI.U32 R11, R0, R7, RZ ;  /* 0x00000007000b7227 */ /* 0x000fc800078e00ff */
[----:B------:R-:W-:Y:S02]  /*33c0*/  IMAD.MOV R13, RZ, RZ, -R13 ;  /* 0x000000ffff0d7224 */ /* 0x000fe400078e0a0d */
[----:B------:R-:W-:Y:S02]  /*33d0*/  IMAD.MOV R11, RZ, RZ, -R11 ;  /* 0x000000ffff0b7224 */ /* 0x000fe400078e0a0b */
[----:B------:R-:W-:Y:S02]  /*33e0*/  IMAD R249, R252, R13, R12 ;  /* 0x0000000dfcf97224 */ /* 0x000fe400078e020c */
[----:B------:R-:W-:-:S04]  /*33f0*/  IMAD.HI.U32 R12, R0, R6, RZ ;  /* 0x00000006000c7227 */ /* 0x000fc800078e00ff */
[C---:B------:R-:W-:Y:S02]  /*3400*/  IMAD R7, R252.reuse, R11, R7 ;  /* 0x0000000bfc077224 */ /* 0x040fe400078e0207 */
[----:B------:R-:W-:Y:S02]  /*3410*/  IMAD.MOV.U32 R120, RZ, RZ, R144 ;  /* 0x000000ffff787224 */ /* 0x000fe400078e0090 */
[----:B------:R-:W-:Y:S01]  /*3420*/  IMAD.MOV R12, RZ, RZ, -R12 ;  /* 0x000000ffff0c7224 */ /* 0x000fe200078e0a0c */
[----:B------:R-:W4:Y:S03]  /*3430*/  LDL R144, [R1+0x1054] ;  /* 0x0010540001907983 */ /* 0x000f260000100800 */
[----:B------:R-:W-:Y:S02]  /*3440*/  IMAD R6, R252, R12, R6 ;  /* 0x0000000cfc067224 */ /* 0x000fe400078e0206 */
[----:B------:R-:W-:-:S02]  /*3450*/  IMAD.MOV.U32 R98, RZ, RZ, R99 ;  /* 0x000000ffff627224 */ /* 0x000fc400078e0063 */
[----:B------:R-:W4:Y:S01]  /*3460*/  LDL R99, [R1+0xeac] ;  /* 0x000eac0001637983 */ /* 0x000f220000100800 */
[----:B--2---:R-:W-:Y:S01]  /*3470*/  IABS R9, R89 ;  /* 0x0000005900097213 */ /* 0x004fe20000000000 */
[----:B------:R-:W-:Y:S02]  /*3480*/  IMAD.MOV.U32 R89, RZ, RZ, R90 ;  /* 0x000000ffff597224 */ /* 0x000fe400078e005a */
[----:B------:R-:W-:Y:S02]  /*3490*/  IMAD.MOV.U32 R90, RZ, RZ, R91 ;  /* 0x000000ffff5a7224 */ /* 0x000fe400078e005b */
[----:B------:R-:W-:Y:S01]  /*34a0*/  IMAD.MOV.U32 R91, RZ, RZ, R96 ;  /* 0x000000ffff5b7224 */ /* 0x000fe200078e0060 */
[----:B------:R-:W-:Y:S01]  /*34b0*/  IABS R10, R89 ;  /* 0x00000059000a7213 */ /* 0x000fe20000000000 */
[----:B------:R-:W-:Y:S02]  /*34c0*/  IMAD.MOV.U32 R96, RZ, RZ, R105 ;  /* 0x000000ffff607224 */ /* 0x000fe400078e0069 */
[----:B------:R-:W-:-:S02]  /*34d0*/  IMAD.MOV.U32 R105, RZ, RZ, R112 ;  /* 0x000000ffff697224 */ /* 0x000fc400078e0070 */
[----:B------:R-:W-:Y:S01]  /*34e0*/  IMAD.MOV.U32 R89, RZ, RZ, R90 ;  /* 0x000000ffff597224 */ /* 0x000fe200078e005a */
[----:B------:R-:W2:Y:S01]  /*34f0*/  LDL R112, [R1+0xedc] ;  /* 0x000edc0001707983 */ /* 0x000ea20000100800 */
[----:B------:R-:W-:Y:S02]  /*3500*/  IMAD.MOV.U32 R90, RZ, RZ, R91 ;  /* 0x000000ffff5a7224 */ /* 0x000fe400078e005b */
[----:B------:R-:W-:Y:S01]  /*3510*/  IMAD.MOV.U32 R91, RZ, RZ, R96 ;  /* 0x000000ffff5b7224 */ /* 0x000fe200078e0060 */
[----:B------:R-:W-:Y:S01]  /*3520*/  IABS R11, R89 ;  /* 0x00000059000b7213 */ /* 0x000fe20000000000 */
[----:B------:R-:W-:Y:S02]  /*3530*/  IMAD.MOV.U32 R96, RZ, RZ, R105 ;  /* 0x000000ffff607224 */ /* 0x000fe400078e0069 */
[----:B------:R-:W-:Y:S01]  /*3540*/  IMAD.HI.U32 R14, R0, R9, RZ ;  /* 0x00000009000e7227 */ /* 0x000fe200078e00ff */
[----:B------:R-:W2:Y:S03]  /*3550*/  LDL R105, [R1+0xea4] ;  /* 0x000ea40001697983 */ /* 0x000ea60000100800 */
[----:B------:R-:W-:-:S02]  /*3560*/  IMAD.MOV.U32 R89, RZ, RZ, R90 ;  /* 0x000000ffff597224 */ /* 0x000fc400078e005a */
[----:B------:R-:W-:Y:S02]  /*3570*/  IMAD.MOV.U32 R90, RZ, RZ, R91 ;  /* 0x000000ffff5a7224 */ /* 0x000fe400078e005b */
[----:B------:R-:W-:Y:S01]  /*3580*/  IMAD.HI.U32 R13, R0, R10, RZ ;  /* 0x0000000a000d7227 */ /* 0x000fe200078e00ff */
[----:B------:R-:W-:-:S03]  /*3590*/  IABS R12, R89 ;  /* 0x00000059000c7213 */ /* 0x000fc60000000000 */
[----:B------:R-:W-:Y:S02]  /*35a0*/  IMAD.MOV.U32 R91, RZ, RZ, R96 ;  /* 0x000000ffff5b7224 */ /* 0x000fe400078e0060 */
[----:B------:R-:W-:Y:S02]  /*35b0*/  IMAD.MOV R14, RZ, RZ, -R14 ;  /* 0x000000ffff0e7224 */ /* 0x000fe400078e0a0e */
[----:B---3--:R-:W-:Y:S02]  /*35c0*/  IMAD.MOV.U32 R96, RZ, RZ, R106 ;  /* 0x000000ffff607224 */ /* 0x008fe400078e006a */
[----:B------:R-:W-:Y:S02]  /*35d0*/  IMAD.MOV.U32 R106, RZ, RZ, R120 ;  /* 0x000000ffff6a7224 */ /* 0x000fe400078e0078 */
[----:B------:R-:W-:Y:S02]  /*35e0*/  IMAD.MOV.U32 R89, RZ, RZ, R90 ;  /* 0x000000ffff597224 */ /* 0x000fe400078e005a */
[----:B------:R-:W-:-:S02]  /*35f0*/  IMAD.MOV R13, RZ, RZ, -R13 ;  /* 0x000000ffff0d7224 */ /* 0x000fc400078e0a0d */
[C---:B------:R-:W-:Y:S02]  /*3600*/  IMAD R9, R252.reuse, R14, R9 ;  /* 0x0000000efc097224 */ /* 0x040fe400078e0209 */
[----:B------:R-:W-:Y:S02]  /*3610*/  IMAD.MOV.U32 R90, RZ, RZ, R91 ;  /* 0x000000ffff5a7224 */ /* 0x000fe400078e005b */
[----:B------:R-:W-:Y:S02]  /*3620*/  IMAD.MOV.U32 R91, RZ, RZ, R96 ;  /* 0x000000ffff5b7224 */ /* 0x000fe400078e0060 */
[----:B------:R-:W-:Y:S02]  /*3630*/  IMAD.MOV.U32 R120, RZ, RZ, R121 ;  /* 0x000000ffff787224 */ /* 0x000fe400078e0079 */
[----:B------:R-:W-:Y:S01]  /*3640*/  IMAD.MOV.U32 R96, RZ, RZ, R106 ;  /* 0x000000ffff607224 */ /* 0x000fe200078e006a */
[----:B------:R-:W3:Y:S01]  /*3650*/  LDL R121, [R1+0xf0c] ;  /* 0x000f0c0001797983 */ /* 0x000ee20000100800 */
[----:B------:R-:W-:Y:S01]  /*3660*/  IMAD R10, R252, R13, R10 ;  /* 0x0000000dfc0a7224 */ /* 0x000fe200078e020a */
[----:B------:R-:W-:-:S02]  /*3670*/  IABS R13, R89 ;  /* 0x00000059000d7213 */ /* 0x000fc40000000000 */
[----:B------:R-:W3:Y:S04]  /*3680*/  LDL R106, [R1+0xeb4] ;  /* 0x000eb400016a7983 */ /* 0x000ee80000100800 */
[----:B------:R0:W-:Y:S04]  /*3690*/  STL [R1+0x11dc], R9 ;  /* 0x0011dc0901007387 */ /* 0x0001e80000100800 */
[----:B------:R-:W4:Y:S01]  /*36a0*/  LDL R89, [R1+0xe88] ;  /* 0x000e880001597983 */ /* 0x000f220000100800 */
[----:B------:R-:W-:-:S04]  /*36b0*/  IMAD.HI.U32 R15, R0, R8, RZ ;  /* 0x00000008000f7227 */ /* 0x000fc800078e00ff */
[----:B------:R-:W-:Y:S02]  /*36c0*/  IMAD.MOV R15, RZ, RZ, -R15 ;  /* 0x000000ffff0f7224 */ /* 0x000fe400078e0a0f */
[----:B------:R-:W-:-:S04]  /*36d0*/  IMAD.HI.U32 R16, R0, R12, RZ ;  /* 0x0000000c00107227 */ /* 0x000fc800078e00ff */
[----:B------:R-:W-:Y:S02]  /*36e0*/  IMAD R8, R252, R15, R8 ;  /* 0x0000000ffc087224 */ /* 0x000fe400078e0208 */
[----:B------:R-:W-:Y:S02]  /*36f0*/  IMAD.MOV R16, RZ, RZ, -R16 ;  /* 0x000000ffff107224 */ /* 0x000fe400078e0a10 */
[----:B------:R-:W-:-:S04]  /*3700*/  IMAD.HI.U32 R17, R0, R11, RZ ;  /* 0x0000000b00117227 */ /* 0x000fc800078e00ff */
[----:B------:R-:W-:Y:S02]  /*3710*/  IMAD R12, R252, R16, R12 ;  /* 0x00000010fc0c7224 */ /* 0x000fe400078e020c */
[----:B------:R-:W-:-:S04]  /*3720*/  IMAD.HI.U32 R20, R0, R13, RZ ;  /* 0x0000000d00147227 */ /* 0x000fc800078e00ff */
[----:B------:R-:W-:Y:S02]  /*3730*/  IMAD.MOV R17, RZ, RZ, -R17 ;  /* 0x000000ffff117224 */ /* 0x000fe400078e0a11 */
[----:B------:R-:W-:Y:S02]  /*3740*/  IMAD.MOV R20, RZ, RZ, -R20 ;  /* 0x000000ffff147224 */ /* 0x000fe400078e0a14 */
[C---:B------:R-:W-:Y:S02]  /*3750*/  IMAD R11, R252.reuse, R17, R11 ;  /* 0x00000011fc0b7224 */ /* 0x040fe400078e020b */
[----:B------:R-:W-:Y:S01]  /*3760*/  IMAD R13, R252, R20, R13 ;  /* 0x00000014fc0d7224 */ /* 0x000fe200078e020d */
[----:B----4-:R-:W-:Y:S01]  /*3770*/  IABS R14, R89 ;  /* 0x00000059000e7213 */ /* 0x010fe20000000000 */
[----:B------:R-:W-:Y:S02]  /*3780*/  IMAD.MOV.U32 R89, RZ, RZ, R90 ;  /* 0x000000ffff597224 */ /* 0x000fe400078e005a */
[----:B------:R-:W-:-:S02]  /*3790*/  IMAD.MOV.U32 R90, RZ, RZ, R91 ;  /* 0x000000ffff5a7224 */ /* 0x000fc400078e005b */
[----:B------:R-:W-:Y:S01]  /*37a0*/  IMAD.MOV.U32 R91, RZ, RZ, R96 ;  /* 0x000000ffff5b7224 */ /* 0x000fe200078e0060 */
[----:B------:R-:W-:Y:S01]  /*37b0*/  IABS R15, R89 ;  /* 0x00000059000f7213 */ /* 0x000fe20000000000 */
[----:B------:R-:W-:Y:S02]  /*37c0*/  IMAD.MOV.U32 R96, RZ, RZ, R113 ;  /* 0x000000ffff607224 */ /* 0x000fe400078e0071 */
[----:B------:R-:W-:Y:S02]  /*37d0*/  IMAD.MOV.U32 R113, RZ, RZ, R114 ;  /* 0x000000ffff717224 */ /* 0x000fe400078e0072 */
[----:B------:R-:W-:Y:S02]  /*37e0*/  IMAD.MOV.U32 R89, RZ, RZ, R90 ;  /* 0x000000ffff597224 */ /* 0x000fe400078e005a */
[----:B------:R-:W-:Y:S02]  /*37f0*/  IMAD.MOV.U32 R114, RZ, RZ, R130 ;  /* 0x000000ffff727224 */ /* 0x000fe400078e0082 */
[----:B------:R-:W-:Y:S01]  /*3800*/  IMAD.MOV.U32 R90, RZ, RZ, R91 ;  /* 0x000000ffff5a7224 */ /* 0x000fe200078e005b */
[----:B------:R-:W-:Y:S01]  /*3810*/  IABS R16, R89 ;  /* 0x0000005900107213 */ /* 0x000fe20000000000 */
[----:B------:R-:W-:Y:S01]  /*3820*/  IMAD.MOV.U32 R91, RZ, RZ, R96 ;  /* 0x000000ffff5b7224 */ /* 0x000fe200078e0060 */
[----:B------:R-:W4:Y:S01]  /*3830*/  LDL R130, [R1+0xef8] ;  /* 0x000ef80001827983 */ /* 0x000f220000100800 */
[----:B------:R-:W-:-:S02]  /*3840*/  IMAD.MOV.U32 R96, RZ, RZ, R114 ;  /* 0x000000ffff607224 */ /* 0x000fc400078e0072 */
[----:B------:R-:W-:Y:S01]  /*3850*/  IMAD.MOV.U32 R89, RZ, RZ, R90 ;  /* 0x000000ffff597224 */ /* 0x000fe200078e005a */
[----:B------:R-:W4:Y:S01]  /*3860*/  LDL R114, [R1+0xef0] ;  /* 0x000ef00001727983 */ /* 0x000f220000100800 */
[----:B------:R-:W-:Y:S02]  /*3870*/  IMAD.MOV.U32 R90, RZ, RZ, R91 ;  /* 0x000000ffff5a7224 */ /* 0x000fe400078e005b */
[----:B------:R-:W-:Y:S01]  /*3880*/  IMAD.HI.U32 R18, R0, R15, RZ ;  /* 0x0000000f00127227 */ /* 0x000fe200078e00ff */
[----:B------:R-:W-:-:S03]  /*3890*/  IABS R17, R89 ;  /* 0x0000005900117213 */ /* 0x000fc60000000000 */
[----:B------:R-:W-:Y:S02]  /*38a0*/  IMAD.MOV.U32 R91, RZ, RZ, R96 ;  /* 0x000000ffff5b7224 */ /* 0x000fe400078e0060 */
[----:B--2---:R-:W-:Y:S02]  /*38b0*/  IMAD.MOV.U32 R96, RZ, RZ, R105 ;  /* 0x000000ffff607224 */ /* 0x004fe400078e0069 */
[----:B------:R-:W-:Y:S02]  /*38c0*/  IMAD.MOV.U32 R105, RZ, RZ, R128 ;  /* 0x000000ffff697224 */ /* 0x000fe400078e0080 */
[----:B------:R-:W-:Y:S02]  /*38d0*/  IMAD.MOV.U32 R89, RZ, RZ, R90 ;  /* 0x000000ffff597224 */ /* 0x000fe400078e005a */
[----:B------:R-:W-:Y:S02]  /*38e0*/  IMAD.MOV.U32 R90, RZ, RZ, R91 ;  /* 0x000000ffff5a7224 */ /* 0x000fe400078e005b */
[----:B------:R-:W-:-:S02]  /*38f0*/  IMAD.MOV R18, RZ, RZ, -R18 ;  /* 0x000000ffff127224 */ /* 0x000fc400078e0a12 */
[----:B------:R-:W-:Y:S01]  /*3900*/  IMAD.MOV.U32 R91, RZ, RZ, R96 ;  /* 0x000000ffff5b7224 */ /* 0x000fe200078e0060 */
[----:B------:R1:W-:Y:S01]  /*3910*/  STL [R1+0x11d8], R11 ;  /* 0x0011d80b01007387 */ /* 0x0003e20000100800 */
[----:B------:R-:W-:Y:S02]  /*3920*/  IMAD.MOV.U32 R128, RZ, RZ, R136 ;  /* 0x000000ffff807224 */ /* 0x000fe400078e0088 */
[----:B------:R-:W-:Y:S02]  /*3930*/  IMAD.MOV.U32 R96, RZ, RZ, R105 ;  /* 0x000000ffff607224 */ /* 0x000fe400078e0069 */
[----:B------:R-:W-:Y:S02]  /*3940*/  IMAD.MOV.U32 R136, RZ, RZ, R139 ;  /* 0x000000ffff887224 */ /* 0x000fe400078e008b */
[----:B------:R-:W-:Y:S01]  /*3950*/  IMAD.MOV.U32 R105, RZ, RZ, R129 ;  /* 0x000000ffff697224 */ /* 0x000fe200078e0081 */
[----:B------:R-:W2:Y:S01]  /*3960*/  LDL R139, [R1+0xf60] ;  /* 0x000f6000018b7983 */ /* 0x000ea20000100800 */
[----:B------:R-:W-:Y:S01]  /*3970*/  IMAD R15, R252, R18, R15 ;  /* 0x00000012fc0f7224 */ /* 0x000fe200078e020f */
[----:B------:R-:W-:-:S02]  /*3980*/  IABS R18, R89 ;  /* 0x0000005900127213 */ /* 0x000fc40000000000 */
[----:B------:R-:W2:Y:S04]  /*3990*/  LDL R129, [R1+0x10f0] ;  /* 0x0010f00001817983 */ /* 0x000ea80000100800 */
[----:B------:R1:W-:Y:S04]  /*39a0*/  STL [R1+0x11d4], R13 ;  /* 0x0011d40d01007387 */ /* 0x0003e80000100800 */
[----:B------:R-:W3:Y:S01]  /*39b0*/  LDL R89, [R1+0xe9c] ;  /* 0x000e9c0001597983 */ /* 0x000ee20000100800 */
[----:B------:R-:W-:-:S03]  /*39c0*/  IMAD.HI.U32 R19, R0, R14, RZ ;  /* 0x0000000e00137227 */ /* 0x000fc600078e00ff */
[----:B0-----:R-:W2:Y:S01]  /*39d0*/  LDL R9, [R1+0xe00] ;  /* 0x000e000001097983 */ /* 0x001ea20000100800 */
[----:B------:R-:W-:-:S04]  /*39e0*/  IMAD.MOV R19, RZ, RZ, -R19 ;  /* 0x000000ffff137224 */ /* 0x000fc800078e0a13 */
[----:B------:R-:W-:Y:S02]  /*39f0*/  IMAD R14, R252, R19, R14 ;  /* 0x00000013fc0e7224 */ /* 0x000fe400078e020e */
[----:B------:R-:W-:-:S04]  /*3a00*/  IMAD.HI.U32 R21, R0, R17, RZ ;  /* 0x0000001100157227 */ /* 0x000fc800078e00ff */
[----:B------:R-:W-:Y:S02]  /*3a10*/  IMAD.MOV R21, RZ, RZ, -R21 ;  /* 0x000000ffff157224 */ /* 0x000fe400078e0a15 */
[----:B------:R-:W-:-:S04]  /*3a20*/  IMAD.HI.U32 R22, R0, R16, RZ ;  /* 0x0000001000167227 */ /* 0x000fc800078e00ff */
[----:B------:R-:W-:Y:S02]  /*3a30*/  IMAD R17, R252, R21, R17 ;  /* 0x00000015fc117224 */ /* 0x000fe400078e0211 */
[----:B------:R-:W-:-:S04]  /*3a40*/  IMAD.MOV R22, RZ, RZ, -R22 ;  /* 0x000000ffff167224 */ /* 0x000fc800078e0a16 */
[----:B------:R-:W-:Y:S01]  /*3a50*/  IMAD R16, R252, R22, R16 ;  /* 0x00000016fc107224 */ /* 0x000fe200078e0210 */
[----:B---3--:R-:W-:Y:S01]  /*3a60*/  IABS R19, R89 ;  /* 0x0000005900137213 */ /* 0x008fe20000000000 */
[----:B------:R-:W-:Y:S02]  /*3a70*/  IMAD.MOV.U32 R89, RZ, RZ, R90 ;  /* 0x000000ffff597224 */ /* 0x000fe400078e005a */
[----:B------:R-:W-:Y:S02]  /*3a80*/  IMAD.MOV.U32 R90, RZ, RZ, R91 ;  /* 0x000000ffff5a7224 */ /* 0x000fe400078e005b */
[----:B------:R-:W-:Y:S01]  /*3a90*/  IMAD.MOV.U32 R91, RZ, RZ, R96 ;  /* 0x000000ffff5b7224 */ /* 0x000fe200078e0060 */
[----:B------:R-:W-:Y:S01]  /*3aa0*/  IABS R20, R89 ;  /* 0x0000005900147213 */ /* 0x000fe20000000000 */
[----:B------:R-:W-:Y:S02]  /*3ab0*/  IMAD.MOV.U32 R96, RZ, RZ, R99 ;  /* 0x000000ffff607224 */ /* 0x000fe400078e0063 */
[----:B------:R-:W-:-:S02]  /*3ac0*/  IMAD.MOV.U32 R89, RZ, RZ, R90 ;  /* 0x000000ffff597224 */ /* 0x000fc400078e005a */
[----:B------:R-:W-:Y:S02]  /*3ad0*/  IMAD.MOV.U32 R90, RZ, RZ, R91 ;  /* 0x000000ffff5a7224 */ /* 0x000fe400078e005b */
[----:B------:R-:W-:Y:S01]  /*3ae0*/  IMAD.MOV.U32 R91, RZ, RZ, R96 ;  /* 0x000000ffff5b7224 */ /* 0x000fe200078e0060 */
[----:B------:R-:W-:Y:S01]  /*3af0*/  IABS R21, R89 ;  /* 0x0000005900157213 */ /* 0x000fe20000000000 */
[----:B------:R-:W-:Y:S02]  /*3b00*/  IMAD.MOV.U32 R89, RZ, RZ, R90 ;  /* 0x000000ffff597224 */ /* 0x000fe400078e005a */
[----:B------:R-:W-:-:S04]  /*3b10*/  IMAD.HI.U32 R23, R0, R20, RZ ;  /* 0x0000001400177227 */ /* 0x000fc800078e00ff */
[----:B------:R-:W-:Y:S01]  /*3b20*/  IMAD.MOV.U32 R90, RZ, RZ, R91 ;  /* 0x000000ffff5a7224 */ /* 0x000fe200078e005b */
[----:B------:R-:W-:Y:S01]  /*3b30*/  IABS R22, R89 ;  /* 0x0000005900167213 */ /* 0x000fe20000000000 */
[----:B------:R-:W-:Y:S02]  /*3b40*/  IMAD.MOV R23, RZ, RZ, -R23 ;  /* 0x000000ffff177224 */ /* 0x000fe400078e0a17 */
[----:B------:R-:W-:Y:S02]  /*3b50*/  IMAD.MOV.U32 R89, RZ, RZ, R90 ;  /* 0x000000ffff597224 */ /* 0x000fe400078e005a */
[----:B------:R-:W-:-:S03]  /*3b60*/  IMAD R20, R252, R23, R20 ;  /* 0x00000017fc147224 */ /* 0x000fc600078e0214 */
[----:B------:R-:W-:Y:S02]  /*3b70*/  IABS R23, R89 ;  /* 0x0000005900177213 */ /* 0x000fe40000000000 */
[----:B------:R-:W3:Y:S01]  /*3b80*/  LDL R89, [R1+0xeb0] ;  /* 0x000eb00001597983 */ /* 0x000ee20000100800 */
[----:B------:R-:W-:Y:S02]  /*3b90*/  IMAD.MOV.U32 R99, RZ, RZ, R106 ;  /* 0x000000ffff637224 */ /* 0x000fe400078e006a */
[----:B------:R-:W-:Y:S01]  /*3ba0*/  IMAD.HI.U32 R24, R0, R19, RZ ;  /* 0x0000001300187227 */ /* 0x000fe200078e00ff */
[----:B------:R-:W2:Y:S03]  /*3bb0*/  LDL R106, [R1+0xf04] ;  /* 0x000f0400016a7983 */ /* 0x000ea60000100800 */
[----:B------:R-:W-:Y:S02]  /*3bc0*/  IMAD.MOV.U32 R96, RZ, RZ, R99 ;  /* 0x000000ffff607224 */ /* 0x000fe400078e0063 */
[----:B------:R-:W-:Y:S01]  /*3bd0*/  IMAD.MOV R24, RZ, RZ, -R24 ;  /* 0x000000ffff187224 */ /* 0x000fe200078e0a18 */
[----:B------:R-:W4:Y:S01]  /*3be0*/  LDL R99, [R1+0xecc] ;  /* 0x000ecc0001637983 */ /* 0x000f220000100800 */
[----:B------:R-:W-:-:S02]  /*3bf0*/  IMAD.MOV.U32 R91, RZ, RZ, R96 ;  /* 0x000000ffff5b7224 */ /* 0x000fc400078e0060 */
[----:B------:R-:W-:Y:S02]  /*3c00*/  IMAD.MOV.U32 R96, RZ, RZ, R104 ;  /* 0x000000ffff607224 */ /* 0x000fe400078e0068 */
[----:B------:R-:W-:-:S04]  /*3c10*/  IMAD.HI.U32 R25, R0, R18, RZ ;  /* 0x0000001200197227 */ /* 0x000fc800078e00ff */
[----:B------:R-:W-:Y:S02]  /*3c20*/  IMAD.MOV.U32 R104, RZ, RZ, R122 ;  /* 0x000000ffff687224 */ /* 0x000fe400078e007a */
[----:B------:R-:W-:Y:S02]  /*3c30*/  IMAD.MOV.U32 R90, RZ, RZ, R91 ;  /* 0x000000ffff5a7224 */ /* 0x000fe400078e005b */
[----:B------:R-:W-:Y:S02]  /*3c40*/  IMAD.MOV.U32 R91, RZ, RZ, R96 ;  /* 0x000000ffff5b7224 */ /* 0x000fe400078e0060 */
[----:B------:R-:W-:Y:S02]  /*3c50*/  IMAD R19, R252, R24, R19 ;  /* 0x00000018fc137224 */ /* 0x000fe400078e0213 */
[----:B------:R-:W-:Y:S02]  /*3c60*/  IMAD.MOV R25, RZ, RZ, -R25 ;  /* 0x000000ffff197224 */ /* 0x000fe400078e0a19 */
[----:B------:R-:W-:-:S02]  /*3c70*/  IMAD.MOV.U32 R96, RZ, RZ, R104 ;  /* 0x000000ffff607224 */ /* 0x000fc400078e0068 */
[----:B------:R-:W-:Y:S01]  /*3c80*/  IMAD.HI.U32 R26, R0, R22, RZ ;  /* 0x00000016001a7227 */ /* 0x000fe200078e00ff */
[----:B------:R-:W2:Y:S03]  /*3c90*/  LDL R104, [R1+0xed4] ;  /* 0x000ed40001687983 */ /* 0x000ea60000100800 */
[----:B------:R-:W-:Y:S02]  /*3ca0*/  IMAD R18, R252, R25, R18 ;  /* 0x00000019fc127224 */ /* 0x000fe400078e0212 */
        /* <DEDUP_REMOVED lines=29> */
[----:B------:R-:W2:Y:S01]  /*3e80*/  LDL R98, [R1+0xee0] ;  /* 0x000ee00001627983 */ /* 0x000ea20000100800 */
[----:B------:R-:W-:-:S02]  /*3e90*/  IMAD.MOV.U32 R91, RZ, RZ, R96 ;  /* 0x000000ffff5b7224 */ /* 0x000fc400078e0060 */
[----:B----4-:R-:W-:Y:S02]  /*3ea0*/  IMAD.MOV.U32 R96, RZ, RZ, R99 ;  /* 0x000000ffff607224 */ /* 0x010fe400078e0063 */
        /* <DEDUP_REMOVED lines=8> */
[----:B------:R-:W4:Y:S03]  /*3f30*/  LDL R99, [R1+0xee8] ;  /* 0x000ee80001637983 */ /* 0x000f260000100800 */
        /* <DEDUP_REMOVED lines=11> */
[----:B--2---:R-:W-:Y:S02]  /*3ff0*/  IMAD.MOV.U32 R96, RZ, RZ, R104 ;  /* 0x000000ffff607224 */ /* 0x004fe400078e0068 */
        /* <DEDUP_REMOVED lines=13> */
[----:B------:R-:W-:Y:S02]  /*40d0*/  IMAD.MOV.U32 R104, RZ, RZ, R112 ;  /* 0x000000ffff687224 */ /* 0x000fe400078e0070 */
[----:B------:R-:W-:Y:S01]  /*40e0*/  IMAD.HI.U32 R34, R0, R29, RZ ;  /* 0x0000001d00227227 */ /* 0x000fe200078e00ff */
[----:B------:R-:W3:Y:S03]  /*40f0*/  LDL R112, [R1+0xf2c] ;  /* 0x000f2c0001707983 */ /* 0x000ee60000100800 */
[----:B------:R-:W-:Y:S02]  /*4100*/  IMAD.MOV.U32 R96, RZ, RZ, R104 ;  /* 0x000000ffff607224 */ /* 0x000fe400078e0068 */
[----:B------:R-:W-:Y:S01]  /*4110*/  IMAD.MOV R34, RZ, RZ, -R34 ;  /* 0x000000ffff227224 */ /* 0x000fe200078e0a22 */
[----:B------:R-:W3:Y:S01]  /*4120*/  LDL R104, [R1+0xef4] ;  /* 0x000ef40001687983 */ /* 0x000ee20000100800 */
        /* <DEDUP_REMOVED lines=10> */
[----:B------:R-:W3:Y:S03]  /*41d0*/  LDL R98, [R1+0xefc] ;  /* 0x000efc0001627983 */ /* 0x000ee60000100800 */
[----:B------:R-:W-:Y:S02]  /*41e0*/  IMAD R28, R252, R35, R28 ;  /* 0x00000023fc1c7224 */ /* 0x000fe400078e021c */
[----:B------:R-:W-:Y:S02]  /*41f0*/  IMAD.MOV R36, RZ, RZ, -R36 ;  /* 0x000000ffff247224 */ /* 0x000fe400078e0a24 */
[----:B------:R-:W-:-:S04]  /*4200*/  IMAD.HI.U32 R37, R0, R31, RZ ;  /* 0x0000001f00257227 */ /* 0x000fc800078e00ff */
[----:B------:R-:W-:Y:S02]  /*4210*/  IMAD R32, R252, R36, R32 ;  /* 0x00000024fc207224 */ /* 0x000fe400078e0220 */
[----:B------:R-:W-:-:S04]  /*4220*/  IMAD.MOV R37, RZ, RZ, -R37 ;  /* 0x000000ffff257224 */ /* 0x000fc800078e0a25 */
[----:B------:R-:W-:Y:S01]  /*4230*/  IMAD R31, R252, R37, R31 ;  /* 0x00000025fc1f7224 */ /* 0x000fe200078e021f */
[----:B--2---:R-:W-:Y:S01]  /*4240*/  IABS R34, R89 ;  /* 0x0000005900227213 */ /* 0x004fe20000000000 */
[----:B------:R-:W-:Y:S02]  /*4250*/  IMAD.MOV.U32 R89, RZ, RZ, R90 ;  /* 0x000000ffff597224 */ /* 0x000fe400078e005a */
[----:B------:R-:W-:Y:S02]  /*4260*/  IMAD.MOV.U32 R90, RZ, RZ, R91 ;  /* 0x000000ffff5a7224 */ /* 0x000fe400078e005b */
[----:B------:R-:W-:Y:S01]  /*4270*/  IMAD.MOV.U32 R91, RZ, RZ, R96 ;  /* 0x000000ffff5b7224 */ /* 0x000fe200078e0060 */
[----:B------:R-:W-:Y:S01]  /*4280*/  IABS R35, R89 ;  /* 0x0000005900237213 */ /* 0x000fe20000000000 */
[----:B----4-:R-:W-:Y:S02]  /*4290*/  IMAD.MOV.U32 R96, RZ, RZ, R99 ;  /* 0x000000ffff607224 */ /* 0x010fe400078e0063 */
        /* <DEDUP_REMOVED lines=15> */
[----:B------:R-:W4:Y:S03]  /*4390*/  LDL R114, [R1+0xf40] ;  /* 0x000f400001727983 */ /* 0x000f260000100800 */
[----:B------:R-:W-:Y:S02]  /*43a0*/  IMAD.MOV.U32 R96, RZ, RZ, R99 ;  /* 0x000000ffff607224 */ /* 0x000fe400078e0063 */
[----:B------:R-:W-:Y:S01]  /*43b0*/  IMAD.MOV.U32 R122, RZ, RZ, R130 ;  /* 0x000000ffff7a7224 */ /* 0x000fe200078e0082 */
[----:B------:R-:W4:Y:S01]  /*43c0*/  LDL R99, [R1+0xf08] ;  /* 0x000f080001637983 */ /* 0x000f220000100800 */
[----:B------:R-:W-:-:S02]  /*43d0*/  IMAD.MOV.U32 R91, RZ, RZ, R96 ;  /* 0x000000ffff5b7224 */ /* 0x000fc400078e0060 */
[----:B---3--:R-:W-:Y:S02]  /*43e0*/  IMAD.MOV.U32 R96, RZ, RZ, R104 ;  /* 0x000000ffff607224 */ /* 0x008fe400078e0068 */
[----:B------:R-:W-:Y:S02]  /*43f0*/  IMAD.MOV R39, RZ, RZ, -R39 ;  /* 0x000000ffff277224 */ /* 0x000fe400078e0a27 */
        /* <DEDUP_REMOVED lines=38> */
[----:B------:R-:W-:Y:S01]  /*4660*/  IMAD.MOV.U32 R120, RZ, RZ, R121 ;  /* 0x000000ffff787224 */ /* 0x000fe200078e0079 */
[----:B------:R-:W3:Y:S01]  /*4670*/  LDL R98, [R1+0xf1c] ;  /* 0x000f1c0001627983 */ /* 0x000ee20000100800 */
[----:B------:R-:W-:-:S02]  /*4680*/  IMAD.MOV.U32 R91, RZ, RZ, R96 ;  /* 0x000000ffff5b7224 */ /* 0x000fc400078e0060 */
[----:B----4-:R-:W-:Y:S02]  /*4690*/  IMAD.MOV.U32 R96, RZ, RZ, R99 ;  /* 0x000000ffff607224 */ /* 0x010fe400078e0063 */
        /* <DEDUP_REMOVED lines=21> */
[----:B---3--:R-:W-:Y:S02]  /*47f0*/  IMAD.MOV.U32 R96, RZ, RZ, R104 ;  /* 0x000000ffff607224 */ /* 0x008fe400078e0068 */
        /* <DEDUP_REMOVED lines=20> */
[----:B------:R-:W-:Y:S02]  /*4940*/  IMAD.MOV.U32 R96, RZ, RZ, R98 ;  /* 0x000000ffff607224 */ /* 0x000fe400078e0062 */
        /* <DEDUP_REMOVED lines=36> */
[----:B------:R-:W-:Y:S02]  /*4b90*/  IMAD.MOV.U32 R130, RZ, RZ, R137 ;  /* 0x000000ffff827224 */ /* 0x000fe400078e0089 */
[----:B------:R-:W-:Y:S02]  /*4ba0*/  IMAD.MOV.U32 R96, RZ, RZ, R99 ;  /* 0x000000ffff607224 */ /* 0x000fe400078e0063 */
[----:B------:R-:W-:Y:S01]  /*4bb0*/  IMAD.HI.U32 R54, R0, R49, RZ ;  /* 0x0000003100367227 */ /* 0x000fe200078e00ff */
[----:B------:R-:W4:Y:S03]  /*4bc0*/  LDL R99, [R1+0xf44] ;  /* 0x000f440001637983 */ /* 0x000f260000100800 */
[----:B------:R-:W-:-:S02]  /*4bd0*/  IMAD.MOV.U32 R122, RZ, RZ, R130 ;  /* 0x000000ffff7a7224 */ /* 0x000fc400078e0082 */
[----:B------:R-:W-:Y:S02]  /*4be0*/  IMAD.MOV.U32 R91, RZ, RZ, R96 ;  /* 0x000000ffff5b7224 */ /* 0x000fe400078e0060 */
[----:B---3--:R-:W-:Y:S02]  /*4bf0*/  IMAD.MOV.U32 R96, RZ, RZ, R104 ;  /* 0x000000ffff607224 */ /* 0x008fe400078e0068 */
[----:B------:R-:W-:Y:S02]  /*4c00*/  IMAD.MOV R54, RZ, RZ, -R54 ;  /* 0x000000ffff367224 */ /* 0x000fe400078e0a36 */
        /* <DEDUP_REMOVED lines=36> */
[----:B------:R-:W-:Y:S01]  /*4e50*/  IMAD.MOV.U32 R121, RZ, RZ, R146 ;  /* 0x000000ffff797224 */ /* 0x000fe200078e0092 */
[----:B------:R-:W3:Y:S01]  /*4e60*/  LDL R114, [R1+0x102c] ;  /* 0x00102c0001727983 */ /* 0x000ee20000100800 */
[----:B------:R-:W-:Y:S02]  /*4e70*/  IMAD.MOV.U32 R96, RZ, RZ, R98 ;  /* 0x000000ffff607224 */ /* 0x000fe400078e0062 */
[----:B------:R-:W-:Y:S01]  /*4e80*/  IMAD.HI.U32 R59, R0, R54, RZ ;  /* 0x00000036003b7227 */ /* 0x000fe200078e00ff */
[----:B------:R-:W3:Y:S03]  /*4e90*/  LDL R98, [R1+0xf58] ;  /* 0x000f580001627983 */ /* 0x000ee60000100800 */
[----:B------:R-:W-:-:S02]  /*4ea0*/  IMAD.MOV.U32 R112, RZ, RZ, R121 ;  /* 0x000000ffff707224 */ /* 0x000fc400078e0079 */
[----:B------:R-:W-:Y:S01]  /*4eb0*/  IMAD.MOV.U32 R91, RZ, RZ, R96 ;  /* 0x000000ffff5b7224 */ /* 0x000fe200078e0060 */
[----:B------:R-:W3:Y:S01]  /*4ec0*/  LDL R121, [R1+0xfb8] ;  /* 0x000fb80001797983 */ /* 0x000ee20000100800 */
        /* <DEDUP_REMOVED lines=43> */
[----:B------:R-:W-:Y:S02]  /*5180*/  IMAD.MOV.U32 R91, RZ, RZ, R96 ;  /* 0x000000ffff5b7224 */ /* 0x000fe400078e0060 */
        /* <DEDUP_REMOVED lines=38> */
[----:B------:R-:W4:Y:S01]  /*53f0*/  LDL R138, [R1+0x10a8] ;  /* 0x0010a800018a7983 */ /* 0x000f220000100800 */
[----:B------:R-:W-:Y:S02]  /*5400*/  IMAD.MOV.U32 R130, RZ, RZ, R137 ;  /* 0x000000ffff827224 */ /* 0x000fe400078e0089 */
[----:B------:R-:W-:Y:S01]  /*5410*/  IMAD.MOV.U32 R96, RZ, RZ, R99 ;  /* 0x000000ffff607224 */ /* 0x000fe200078e0063 */
[----:B------:R-:W4:Y:S01]  /*5420*/  LDL R104, [R1+0x10f4] ;  /* 0x0010f40001687983 */ /* 0x000f220000100800 */
[----:B------:R-:W-:-:S03]  /*5430*/  IMAD.HI.U32 R69, R0, R64, RZ ;  /* 0x0000004000457227 */ /* 0x000fc600078e00ff */
[----:B------:R-:W4:Y:S01]  /*5440*/  LDL R99, [R1+0xfdc] ;  /* 0x000fdc0001637983 */ /* 0x000f220000100800 */
[----:B------:R-:W-:Y:S02]  /*5450*/  IMAD.MOV.U32 R122, RZ, RZ, R130 ;  /* 0x000000ffff7a7224 */ /* 0x000fe400078e0082 */
[----:B------:R-:W-:Y:S02]  /*5460*/  IMAD.MOV.U32 R91, RZ, RZ, R96 ;  /* 0x000000ffff5b7224 */ /* 0x000fe400078e0060 */
        /* <DEDUP_REMOVED lines=16> */
[----:B------:R-:W-:Y:S02]  /*5570*/  IMAD R66, R252, R72, R66 ;  /* 0x00000048fc427224 */ /* 0x000fe400078e0242 */
[----:B------:R-:W-:Y:S02]  /*5580*/  IMAD.MOV.U32 R139, RZ, RZ, R144 ;  /* 0x000000ffff8b7224 */ /* 0x000fe400078e0090 */
[----:B------:R-:W3:Y:S01]  /*5590*/  LDL R144, [R1+0x10c8] ;  /* 0x0010c80001907983 */ /* 0x000ee20000100800 */
[----:B--2---:R-:W-:Y:S01]  /*55a0*/  IABS R69, R89 ;  /* 0x0000005900457213 */ /* 0x004fe20000000000 */
[----:B------:R-:W-:Y:S02]  /*55b0*/  IMAD.MOV.U32 R89, RZ, RZ, R90 ;  /* 0x000000ffff597224 */ /* 0x000fe400078e005a */
[----:B------:R-:W-:Y:S02]  /*55c0*/  IMAD.MOV.U32 R90, RZ, RZ, R91 ;  /* 0x000000ffff5a7224 */ /* 0x000fe400078e005b */
[----:B------:R-:W-:Y:S01]  /*55d0*/  IMAD.MOV.U32 R91, RZ, RZ, R96 ;  /* 0x000000ffff5b7224 */ /* 0x000fe200078e0060 */
[----:B------:R-:W-:Y:S01]  /*55e0*/  IABS R70, R89 ;  /* 0x0000005900467213 */ /* 0x000fe20000000000 */
[----:B------:R-:W-:-:S02]  /*55f0*/  IMAD.MOV.U32 R96, RZ, RZ, R98 ;  /* 0x000000ffff607224 */ /* 0x000fc400078e0062 */
[----:B------:R-:W-:Y:S02]  /*5600*/  IMAD.MOV.U32 R89, RZ, RZ, R90 ;  /* 0x000000ffff597224 */ /* 0x000fe400078e005a */
        /* <DEDUP_REMOVED lines=14> */
[----:B------:R-:W2:Y:S01]  /*56f0*/  LDL R147, [R1+0x1100] ;  /* 0x0011000001937983 */ /* 0x000ea20000100800 */
[----:B------:R-:W-:Y:S02]  /*5700*/  IMAD.MOV.U32 R120, RZ, RZ, R146 ;  /* 0x000000ffff787224 */ /* 0x000fe400078e0092 */
[----:B------:R-:W-:Y:S01]  /*5710*/  IMAD.MOV.U32 R96, RZ, RZ, R98 ;  /* 0x000000ffff607224 */ /* 0x000fe200078e0062 */
[----:B------:R-:W2:Y:S01]  /*5720*/  LDL R121, [R1+0x1140] ;  /* 0x0011400001797983 */ /* 0x000ea20000100800 */
[----:B------:R-:W-:-:S03]  /*5730*/  IMAD.HI.U32 R74, R0, R69, RZ ;  /* 0x00000045004a7227 */ /* 0x000fc600078e00ff */
[----:B------:R-:W2:Y:S01]  /*5740*/  LDL R98, [R1+0x1030] ;  /* 0x0010300001627983 */ /* 0x000ea20000100800 */
[----:B------:R-:W-:Y:S02]  /*5750*/  IMAD.MOV.U32 R112, RZ, RZ, R120 ;  /* 0x000000ffff707224 */ /* 0x000fe400078e0078 */
[----:B------:R-:W-:Y:S02]  /*5760*/  IMAD.MOV.U32 R91, RZ, RZ, R96 ;  /* 0x000000ffff5b7224 */ /* 0x000fe400078e0060 */
[----:B----4-:R-:W-:Y:S02]  /*5770*/  IMAD.MOV.U32 R96, RZ, RZ, R99 ;  /* 0x000000ffff607224 */ /* 0x010fe400078e0063 */
[----:B------:R-:W-:Y:S02]  /*5780*/  IMAD.MOV R74, RZ, RZ, -R74 ;  /* 0x000000ffff4a7224 */ /* 0x000fe400078e0a4a */
[----:B------:R-:W-:Y:S02]  /*5790*/  IMAD.MOV.U32 R99, RZ, RZ, R104 ;  /* 0x000000ffff637224 */ /* 0x000fe400078e0068 */
[----:B------:R-:W-:-:S04]  /*57a0*/  IMAD.HI.U32 R75, R0, R68, RZ ;  /* 0x00000044004b7227 */ /* 0x000fc800078e00ff */
[----:B------:R-:W-:Y:S02]  /*57b0*/  IMAD.MOV.U32 R104, RZ, RZ, R112 ;  /* 0x000000ffff687224 */ /* 0x000fe400078e0070 */
[----:B------:R-:W-:Y:S01]  /*57c0*/  IMAD.MOV.U32 R90, RZ, RZ, R91 ;  /* 0x000000ffff5a7224 */ /* 0x000fe200078e005b */
[----:B------:R-:W4:Y:S01]  /*57d0*/  LDL R112, [R1+0x1118] ;  /* 0x0011180001707983 */ /* 0x000f220000100800 */
        /* <DEDUP_REMOVED lines=11> */
[----:B------:R-:W-:Y:S02]  /*5890*/  IMAD R71, R252, R77, R71 ;  /* 0x0000004dfc477224 */ /* 0x000fe400078e0247 */
[----:B------:R-:W-:Y:S02]  /*58a0*/  IMAD.MOV.U32 R136, RZ, RZ, R139 ;  /* 0x000000ffff887224 */ /* 0x000fe400078e008b */
[----:B---3--:R-:W-:Y:S02]  /*58b0*/  IMAD.MOV.U32 R139, RZ, RZ, R144 ;  /* 0x000000ffff8b7224 */ /* 0x008fe400078e0090 */
[----:B------:R-:W3:Y:S01]  /*58c0*/  LDL R144, [R1+0x10c4] ;  /* 0x0010c40001907983 */ /* 0x000ee20000100800 */
[----:B--2---:R-:W-:Y:S01]  /*58d0*/  IABS R74, R89 ;  /* 0x00000059004a7213 */ /* 0x004fe20000000000 */
[----:B------:R-:W-:Y:S02]  /*58e0*/  IMAD.MOV.U32 R89, RZ, RZ, R90 ;  /* 0x000000ffff597224 */ /* 0x000fe400078e005a */
[----:B------:R-:W-:-:S02]  /*58f0*/  IMAD.MOV.U32 R90, RZ, RZ, R91 ;  /* 0x000000ffff5a7224 */ /* 0x000fc400078e005b */
        /* <DEDUP_REMOVED lines=48> */
[----:B----4-:R-:W-:Y:S02]  /*5c00*/  IMAD.MOV.U32 R96, RZ, RZ, R104 ;  /* 0x000000ffff607224 */ /* 0x010fe400078e0068 */
        /* <DEDUP_REMOVED lines=22> */
[----:B------:R-:W-:Y:S01]  /*5d70*/  IMAD.MOV.U32 R91, RZ, RZ, R96 ;  /* 0x000000ffff5b7224 */ /* 0x000fe200078e0060 */
[----:B------:R-:W4:Y:S01]  /*5d80*/  LDL R130, [R1+0x10e8] ;  /* 0x0010e80001827983 */ /* 0x000f220000100800 */
[----:B------:R-:W-:Y:S02]  /*5d90*/  IMAD.MOV.U32 R96, RZ, RZ, R105 ;  /* 0x000000ffff607224 */ /* 0x000fe400078e0069 */
[----:B------:R-:W-:Y:S02]  /*5da0*/  IMAD.MOV R84, RZ, RZ, -R84 ;  /* 0x000000ffff547224 */ /* 0x000fe400078e0a54 */
[----:B------:R-:W-:Y:S02]  /*5db0*/  IMAD.MOV.U32 R105, RZ, RZ, R122 ;  /* 0x000000ffff697224 */ /* 0x000fe400078e007a */
[----:B------:R-:W-:Y:S01]  /*5dc0*/  IMAD.MOV.U32 R90, RZ, RZ, R91 ;  /* 0x000000ffff5a7224 */ /* 0x000fe200078e005b */
[----:B------:R-:W4:Y:S01]  /*5dd0*/  LDL R122, [R1+0x10ec] ;  /* 0x0010ec00017a7983 */ /* 0x000f220000100800 */
[----:B------:R-:W-:-:S02]  /*5de0*/  IMAD.MOV.U32 R91, RZ, RZ, R96 ;  /* 0x000000ffff5b7224 */ /* 0x000fc400078e0060 */
[----:B------:R-:W-:Y:S02]  /*5df0*/  IMAD R79, R252, R84, R79 ;  /* 0x00000054fc4f7224 */ /* 0x000fe400078e024f */
[----:B------:R-:W-:-:S04]  /*5e00*/  IMAD.HI.U32 R85, R0, R78, RZ ;  /* 0x0000004e00557227 */ /* 0x000fc800078e00ff */
[----:B------:R-:W-:Y:S02]  /*5e10*/  IMAD.MOV.U32 R96, RZ, RZ, R105 ;  /* 0x000000ffff607224 */ /* 0x000fe400078e0069 */
[----:B------:R-:W-:Y:S01]  /*5e20*/  IMAD.HI.U32 R86, R0, R82, RZ ;  /* 0x0000005200567227 */ /* 0x000fe200078e00ff */
[----:B------:R-:W4:Y:S03]  /*5e30*/  LDL R105, [R1+0x1120] ;  /* 0x0011200001697983 */ /* 0x000f260000100800 */
[----:B------:R-:W-:Y:S02]  /*5e40*/  IMAD.MOV R85, RZ, RZ, -R85 ;  /* 0x000000ffff557224 */ /* 0x000fe400078e0a55 */
[----:B------:R-:W-:Y:S02]  /*5e50*/  IMAD.MOV R86, RZ, RZ, -R86 ;  /* 0x000000ffff567224 */ /* 0x000fe400078e0a56 */
[----:B------:R-:W-:-:S02]  /*5e60*/  IMAD R78, R252, R85, R78 ;  /* 0x00000055fc4e7224 */ /* 0x000fc400078e024e */
[----:B------:R-:W-:-:S04]  /*5e70*/  IMAD.HI.U32 R87, R0, R81, RZ ;  /* 0x0000005100577227 */ /* 0x000fc800078e00ff */
[----:B------:R-:W-:Y:S02]  /*5e80*/  IMAD R82, R252, R86, R82 ;  /* 0x00000056fc527224 */ /* 0x000fe400078e0252 */
[----:B------:R-:W-:-:S04]  /*5e90*/  IMAD.MOV R87, RZ, RZ, -R87 ;  /* 0x000000ffff577224 */ /* 0x000fc800078e0a57 */
[----:B------:R-:W-:Y:S02]  /*5ea0*/  IMAD R81, R252, R87, R81 ;  /* 0x00000057fc517224 */ /* 0x000fe400078e0251 */
[----:B------:R-:W-:Y:S02]  /*5eb0*/  IMAD.MOV.U32 R146, RZ, RZ, R147 ;  /* 0x000000ffff927224 */ /* 0x000fe400078e0093 */
[----:B---3--:R-:W-:Y:S01]  /*5ec0*/  IMAD.MOV.U32 R128, RZ, RZ, R144 ;  /* 0x000000ffff807224 */ /* 0x008fe200078e0090 */
[----:B------:R-:W3:Y:S01]  /*5ed0*/  LDL R147, [R1+0x10bc] ;  /* 0x0010bc0001937983 */ /* 0x000ee20000100800 */
[----:B------:R-:W-:-:S03]  /*5ee0*/  IMAD.MOV.U32 R120, RZ, RZ, R146 ;  /* 0x000000ffff787224 */ /* 0x000fc600078e0092 */
[----:B------:R-:W3:Y:S01]  /*5ef0*/  LDL R144, [R1+0x1138] ;  /* 0x0011380001907983 */ /* 0x000ee20000100800 */
[----:B------:R-:W-:-:S03]  /*5f00*/  IMAD.MOV.U32 R106, RZ, RZ, R120 ;  /* 0x000000ffff6a7224 */ /* 0x000fc600078e0078 */
[----:B------:R-:W3:Y:S04]  /*5f10*/  LDL R120, [R1+0x1128] ;  /* 0x0011280001787983 */ /* 0x000ee80000100800 */
[----:B------:R-:W3:Y:S01]  /*5f20*/  LDL R146, [R1+0x1114] ;  /* 0x0011140001927983 */ /* 0x000ee20000100800 */
[----:B--2---:R-:W-:Y:S01]  /*5f30*/  IABS R84, R89 ;  /* 0x0000005900547213 */ /* 0x004fe20000000000 */
[----:B------:R-:W-:Y:S02]  /*5f40*/  IMAD.MOV.U32 R89, RZ, RZ, R90 ;  /* 0x000000ffff597224 */ /* 0x000fe400078e005a */
[----:B------:R-:W-:Y:S02]  /*5f50*/  IMAD.MOV.U32 R90, RZ, RZ, R91 ;  /* 0x000000ffff5a7224 */ /* 0x000fe400078e005b */
[----:B------:R-:W-:-:S02]  /*5f60*/  IMAD.MOV.U32 R91, RZ, RZ, R96 ;  /* 0x000000ffff5b7224 */ /* 0x000fc400078e0060 */
[----:B------:R-:W-:Y:S02]  /*5f70*/  IMAD.MOV.U32 R96, RZ, RZ, R98 ;  /* 0x000000ffff607224 */ /* 0x000fe400078e0062 */
[----:B------:R-:W-:Y:S01]  /*5f80*/  IMAD.MOV.U32 R94, RZ, RZ, R90 ;  /* 0x000000ffff5e7224 */ /* 0x000fe200078e005a */
[----:B------:R-:W-:Y:S01]  /*5f90*/  IABS R85, R89 ;  /* 0x0000005900557213 */ /* 0x000fe20000000000 */
        /* <DEDUP_REMOVED lines=12> */
[----:B------:R-:W-:-:S04]  /*6060*/  IMAD.MOV.U32 R98, RZ, RZ, R99 ;  /* 0x000000ffff627224 */ /* 0x000fc800078e0063 */
[----:B------:R-:W-:Y:S02]  /*6070*/  IMAD.MOV.U32 R96, RZ, RZ, R98 ;  /* 0x000000ffff607224 */ /* 0x000fe400078e0062 */
[----:B------:R-:W3:Y:S01]  /*6080*/  LDL R98, [R1+0x1130] ;  /* 0x0011300001627983 */ /* 0x000ee20000100800 */
[----:B------:R-:W-:-:S04]  /*6090*/  IMAD.HI.U32 R89, R0, R84, RZ ;  /* 0x0000005400597227 */ /* 0x000fc800078e00ff */
[----:B------:R-:W-:Y:S02]  /*60a0*/  IMAD.MOV.U32 R91, RZ, RZ, R96 ;  /* 0x000000ffff5b7224 */ /* 0x000fe400078e0060 */
[----:B----4-:R-:W-:Y:S02]  /*60b0*/  IMAD.MOV.U32 R96, RZ, RZ, R104 ;  /* 0x000000ffff607224 */ /* 0x010fe400078e0068 */
[----:B------:R-:W-:Y:S02]  /*60c0*/  IMAD.MOV R89, RZ, RZ, -R89 ;  /* 0x000000ffff597224 */ /* 0x000fe400078e0a59 */
[----:B------:R-:W-:Y:S02]  /*60d0*/  IMAD.MOV.U32 R104, RZ, RZ, R106 ;  /* 0x000000ffff687224 */ /* 0x000fe400078e006a */
[----:B------:R-:W-:Y:S02]  /*60e0*/  IMAD.MOV.U32 R95, RZ, RZ, R91 ;  /* 0x000000ffff5f7224 */ /* 0x000fe400078e005b */
[----:B------:R-:W-:-:S02]  /*60f0*/  IMAD.MOV.U32 R91, RZ, RZ, R96 ;  /* 0x000000ffff5b7224 */ /* 0x000fc400078e0060 */
[----:B------:R-:W-:-:S04]  /*6100*/  IMAD.HI.U32 R90, R0, R83, RZ ;  /* 0x00000053005a7227 */ /* 0x000fc800078e00ff */
[----:B------:R-:W-:Y:S02]  /*6110*/  IMAD R84, R252, R89, R84 ;  /* 0x00000059fc547224 */ /* 0x000fe400078e0254 */
[----:B------:R-:W-:Y:S02]  /*6120*/  IMAD.MOV.U32 R96, RZ, RZ, R104 ;  /* 0x000000ffff607224 */ /* 0x000fe400078e0068 */
[----:B------:R-:W-:Y:S02]  /*6130*/  IMAD.MOV R90, RZ, RZ, -R90 ;  /* 0x000000ffff5a7224 */ /* 0x000fe400078e0a5a */
[----:B------:R-:W-:Y:S02]  /*6140*/  IMAD.MOV.U32 R93, RZ, RZ, R95 ;  /* 0x000000ffff5d7224 */ /* 0x000fe400078e005f */
[----:B------:R-:W-:Y:S02]  /*6150*/  IMAD.MOV.U32 R95, RZ, RZ, R96 ;  /* 0x000000ffff5f7224 */ /* 0x000fe400078e0060 */
[----:B------:R-:W-:-:S02]  /*6160*/  IMAD.MOV.U32 R96, RZ, RZ, R105 ;  /* 0x000000ffff607224 */ /* 0x000fc400078e0069 */
[----:B------:R-:W-:Y:S01]  /*6170*/  IMAD R83, R252, R90, R83 ;  /* 0x0000005afc537224 */ /* 0x000fe200078e0253 */
[----:B------:R-:W-:Y:S01]  /*6180*/  IABS R90, R93 ;  /* 0x0000005d005a7213 */ /* 0x000fe20000000000 */
[----:B------:R-:W-:Y:S02]  /*6190*/  IMAD.MOV.U32 R102, RZ, RZ, R95 ;  /* 0x000000ffff667224 */ /* 0x000fe400078e005f */
[----:B------:R-:W-:Y:S02]  /*61a0*/  IMAD.MOV.U32 R103, RZ, RZ, R96 ;  /* 0x000000ffff677224 */ /* 0x000fe400078e0060 */
[----:B------:R-:W-:-:S04]  /*61b0*/  IMAD.HI.U32 R93, R0, R90, RZ ;  /* 0x0000005a005d7227 */ /* 0x000fc800078e00ff */
[----:B------:R-:W-:-:S04]  /*61c0*/  IMAD.MOV R93, RZ, RZ, -R93 ;  /* 0x000000ffff5d7224 */ /* 0x000fc800078e0a5d */
[----:B------:R-:W-:Y:S02]  /*61d0*/  IMAD R90, R252, R93, R90 ;  /* 0x0000005dfc5a7224 */ /* 0x000fe400078e025a */
[----:B------:R-:W-:Y:S02]  /*61e0*/  IMAD.MOV.U32 R105, RZ, RZ, R113 ;  /* 0x000000ffff697224 */ /* 0x000fe400078e0071 */
[----:B------:R-:W-:-:S04]  /*61f0*/  IMAD.MOV.U32 R113, RZ, RZ, R121 ;  /* 0x000000ffff717224 */ /* 0x000fc800078e0079 */
[----:B------:R-:W-:Y:S02]  /*6200*/  IMAD.MOV.U32 R96, RZ, RZ, R113 ;  /* 0x000000ffff607224 */ /* 0x000fe400078e0071 */
[----:B------:R-:W4:Y:S01]  /*6210*/  LDL R113, [R1+0x110c] ;  /* 0x00110c0001717983 */ /* 0x000f220000100800 */
[----:B------:R-:W-:-:S03]  /*6220*/  IMAD.MOV.U32 R106, RZ, RZ, R112 ;  /* 0x000000ffff6a7224 */ /* 0x000fc600078e0070 */
[----:B------:R-:W4:Y:S01]  /*6230*/  LDL R112, [R1+0x1108] ;  /* 0x0011080001707983 */ /* 0x000f220000100800 */
[----:B------:R-:W-:-:S04]  /*6240*/  IMAD.HI.U32 R92, R0, R86, RZ ;  /* 0x00000056005c7227 */ /* 0x000fc800078e00ff */
[----:B------:R-:W-:Y:S02]  /*6250*/  IMAD.MOV.U32 R99, RZ, RZ, R128 ;  /* 0x000000ffff637224 */ /* 0x000fe400078e0080 */
[----:B------:R-:W-:Y:S01]  /*6260*/  IMAD.MOV R92, RZ, RZ, -R92 ;  /* 0x000000ffff5c7224 */ /* 0x000fe200078e0a5c */
[----:B------:R-:W4:Y:S03]  /*6270*/  LDL R128, [R1+0x10e4] ;  /* 0x0010e40001807983 */ /* 0x000f260000100800 */
[----:B------:R-:W-:Y:S02]  /*6280*/  IMAD R86, R252, R92, R86 ;  /* 0x0000005cfc567224 */ /* 0x000fe400078e0256 */
[----:B------:R-:W-:Y:S01]  /*6290*/  IMAD.MOV.U32 R104, RZ, RZ, R114 ;  /* 0x000000ffff687224 */ /* 0x000fe200078e0072 */
[----:B--2---:R-:W-:Y:S01]  /*62a0*/  IABS R89, R94 ;  /* 0x0000005e00597213 */ /* 0x004fe20000000000 */
[----:B------:R-:W-:-:S02]  /*62b0*/  IMAD.MOV.U32 R94, RZ, RZ, R91 ;  /* 0x000000ffff5e7224 */ /* 0x000fc400078e005b */
[----:B------:R-:W-:-:S04]  /*62c0*/  IMAD.HI.U32 R91, R0, R87, RZ ;  /* 0x00000057005b7227 */ /* 0x000fc800078e00ff */
[----:B------:R-:W-:Y:S02]  /*62d0*/  IMAD.MOV.U32 R101, RZ, RZ, R94 ;  /* 0x000000ffff657224 */ /* 0x000fe400078e005e */
[----:B------:R-:W-:-:S04]  /*62e0*/  IMAD.MOV R91, RZ, RZ, -R91 ;  /* 0x000000ffff5b7224 */ /* 0x000fc800078e0a5b */
[----:B------:R-:W-:Y:S01]  /*62f0*/  IMAD R87, R252, R91, R87 ;  /* 0x0000005bfc577224 */ /* 0x000fe200078e0257 */
[----:B------:R-:W-:Y:S01]  /*6300*/  IABS R91, R101 ;  /* 0x00000065005b7213 */ /* 0x000fe20000000000 */
[----:B------:R-:W-:Y:S02]  /*6310*/  IMAD.MOV.U32 R101, RZ, RZ, R102 ;  /* 0x000000ffff657224 */ /* 0x000fe400078e0066 */
[----:B------:R-:W-:-:S04]  /*6320*/  IMAD.MOV.U32 R102, RZ, RZ, R103 ;  /* 0x000000ffff667224 */ /* 0x000fc800078e0067 */
[----:B------:R-:W-:-:S05]  /*6330*/  IMAD.MOV.U32 R100, RZ, RZ, R102 ;  /* 0x000000ffff647224 */ /* 0x000fca00078e0066 */
[----:B------:R-:W-:Y:S02]  /*6340*/  IABS R93, R100 ;  /* 0x00000064005d7213 */ /* 0x000fe40000000000 */
[----:B------:R-:W2:Y:S01]  /*6350*/  LDL R100, [R1+0x1124] ;  /* 0x0011240001647983 */ /* 0x000ea20000100800 */
[----:B------:R-:W-:Y:S02]  /*6360*/  IMAD.MOV.U32 R103, RZ, RZ, R96 ;  /* 0x000000ffff677224 */ /* 0x000fe400078e0060 */
[----:B------:R-:W-:Y:S02]  /*6370*/  IMAD.MOV.U32 R96, RZ, RZ, R97 ;  /* 0x000000ffff607224 */ /* 0x000fe400078e0061 */
[----:B---3--:R-:W-:Y:S02]  /*6380*/  IMAD.MOV.U32 R97, RZ, RZ, R98 ;  /* 0x000000ffff617224 */ /* 0x008fe400078e0062 */
[----:B------:R-:W-:Y:S01]  /*6390*/  IMAD.MOV.U32 R98, RZ, RZ, R99 ;  /* 0x000000ffff627224 */ /* 0x000fe200078e0063 */
[----:B------:R-:W-:Y:S01]  /*63a0*/  IABS R92, R101 ;  /* 0x00000065005c7213 */ /* 0x000fe20000000000 */
[----:B------:R-:W-:-:S02]  /*63b0*/  IMAD.MOV.U32 R99, RZ, RZ, R144 ;  /* 0x000000ffff637224 */ /* 0x000fc400078e0090 */
[----:B------:R-:W-:Y:S01]  /*63c0*/  IMAD.MOV.U32 R101, RZ, RZ, R103 ;  /* 0x000000ffff657224 */ /* 0x000fe200078e0067 */
[----:B------:R-:W3:Y:S01]  /*63d0*/  LDL R144, [R1+0x10b0] ;  /* 0x0010b00001907983 */ /* 0x000ee20000100800 */
[----:B------:R-:W-:Y:S02]  /*63e0*/  IMAD.MOV.U32 R102, RZ, RZ, R96 ;  /* 0x000000ffff667224 */ /* 0x000fe400078e0060 */
[----:B------:R-:W-:Y:S02]  /*63f0*/  IMAD.MOV.U32 R103, RZ, RZ, R97 ;  /* 0x000000ffff677224 */ /* 0x000fe400078e0061 */
[----:B------:R-:W-:Y:S02]  /*6400*/  IMAD.MOV.U32 R96, RZ, RZ, R98 ;  /* 0x000000ffff607224 */ /* 0x000fe400078e0062 */
[----:B------:R-:W-:Y:S02]  /*6410*/  IMAD.MOV.U32 R98, RZ, RZ, R99 ;  /* 0x000000ffff627224 */ /* 0x000fe400078e0063 */
[----:B------:R-:W-:-:S02]  /*6420*/  IMAD.MOV.U32 R99, RZ, RZ, R120 ;  /* 0x000000ffff637224 */ /* 0x000fc400078e0078 */
[----:B------:R-:W-:Y:S02]  /*6430*/  IMAD.MOV.U32 R111, RZ, RZ, R101 ;  /* 0x000000ffff6f7224 */ /* 0x000fe400078e0065 */
[----:B------:R-:W-:Y:S02]  /*6440*/  IMAD.MOV.U32 R101, RZ, RZ, R103 ;  /* 0x000000ffff657224 */ /* 0x000fe400078e0067 */
[----:B------:R-:W-:Y:S02]  /*6450*/  IMAD.MOV.U32 R103, RZ, RZ, R98 ;  /* 0x000000ffff677224 */ /* 0x000fe400078e0062 */
[----:B------:R-:W-:Y:S02]  /*6460*/  IMAD.MOV.U32 R98, RZ, RZ, R99 ;  /* 0x000000ffff627224 */ /* 0x000fe400078e0063 */
[----:B------:R-:W-:Y:S02]  /*6470*/  IMAD.MOV.U32 R99, RZ, RZ, R104 ;  /* 0x000000ffff637224 */ /* 0x000fe400078e0068 */
[----:B------:R-:W-:-:S02]  /*6480*/  IMAD.MOV.U32 R104, RZ, RZ, R146 ;  /* 0x000000ffff687224 */ /* 0x000fc400078e0092 */
[----:B------:R-:W-:Y:S02]  /*6490*/  IMAD.MOV.U32 R146, RZ, RZ, R147 ;  /* 0x000000ffff927224 */ /* 0x000fe400078e0093 */
[----:B------:R-:W3:Y:S01]  /*64a0*/  LDL R147, [R1+0x109c] ;  /* 0x00109c0001937983 */ /* 0x000ee20000100800 */
[----:B------:R-:W-:-:S04]  /*64b0*/  IMAD.HI.U32 R94, R0, R89, RZ ;  /* 0x00000059005e7227 */ /* 0x000fc800078e00ff */
[----:B------:R-:W-:Y:S02]  /*64c0*/  IMAD.MOV R94, RZ, RZ, -R94 ;  /* 0x000000ffff5e7224 */ /* 0x000fe400078e0a5e */
[----:B------:R-:W-:-:S04]  /*64d0*/  IMAD.HI.U32 R95, R0, R88, RZ ;  /* 0x00000058005f7227 */ /* 0x000fc800078e00ff */
[----:B------:R-:W-:Y:S02]  /*64e0*/  IMAD R89, R252, R94, R89 ;  /* 0x0000005efc597224 */ /* 0x000fe400078e0259 */
[----:B------:R-:W-:-:S04]  /*64f0*/  IMAD.HI.U32 R97, R0, R91, RZ ;  /* 0x0000005b00617227 */ /* 0x000fc800078e00ff */
[----:B------:R-:W-:Y:S02]  /*6500*/  IMAD.MOV R95, RZ, RZ, -R95 ;  /* 0x000000ffff5f7224 */ /* 0x000fe400078e0a5f */
[----:B------:R-:W-:Y:S02]  /*6510*/  IMAD.MOV.U32 R110, RZ, RZ, R101 ;  /* 0x000000ffff6e7224 */ /* 0x000fe400078e0065 */
[----:B------:R-:W-:Y:S02]  /*6520*/  IMAD.MOV.U32 R101, RZ, RZ, R103 ;  /* 0x000000ffff657224 */ /* 0x000fe400078e0067 */
[----:B------:R-:W-:Y:S02]  /*6530*/  IMAD.MOV.U32 R103, RZ, RZ, R99 ;  /* 0x000000ffff677224 */ /* 0x000fe400078e0063 */
[----:B------:R-:W-:Y:S02]  /*6540*/  IMAD.MOV R97, RZ, RZ, -R97 ;  /* 0x000000ffff617224 */ /* 0x000fe400078e0a61 */
[C---:B------:R-:W-:Y:S01]  /*6550*/  IMAD R88, R252.reuse, R95, R88 ;  /* 0x0000005ffc587224 */ /* 0x040fe200078e0258 */
[----:B------:R-:W-:Y:S01]  /*6560*/  IABS R95, R111 ;  /* 0x0000006f005f7213 */ /* 0x000fe20000000000 */
[----:B------:R-:W-:Y:S01]  /*6570*/  IMAD R91, R252, R97, R91 ;  /* 0x00000061fc5b7224 */ /* 0x000fe200078e025b */
[----:B------:R-:W-:Y:S01]  /*6580*/  IABS R97, R110 ;  /* 0x0000006e00617213 */ /* 0x000fe20000000000 */
[----:B------:R-:W-:-:S02]  /*6590*/  IMAD.MOV.U32 R114, RZ, RZ, R115 ;  /* 0x000000ffff727224 */ /* 0x000fc400078e0073 */
[----:B------:R-:W3:Y:S01]  /*65a0*/  LDL R115, [R1+0x10f8] ;  /* 0x0010f80001737983 */ /* 0x000ee20000100800 */
[----:B------:R-:W-:Y:S02]  /*65b0*/  IMAD.MOV.U32 R121, RZ, RZ, R122 ;  /* 0x000000ffff797224 */ /* 0x000fe400078e007a */
[----:B------:R-:W-:Y:S02]  /*65c0*/  IMAD.MOV.U32 R122, RZ, RZ, R130 ;  /* 0x000000ffff7a7224 */ /* 0x000fe400078e0082 */
[----:B------:R-:W-:Y:S02]  /*65d0*/  IMAD.MOV.U32 R120, RZ, RZ, R129 ;  /* 0x000000ffff787224 */ /* 0x000fe400078e0081 */
[----:B------:R-:W3:Y:S01]  /*65e0*/  LDL R129, [R1+0x10dc] ;  /* 0x0010dc0001817983 */ /* 0x000ee20000100800 */
[----:B------:R-:W-:Y:S02]  /*65f0*/  IMAD.MOV.U32 R130, RZ, RZ, R137 ;  /* 0x000000ffff827224 */ /* 0x000fe400078e0089 */
[----:B------:R-:W-:-:S02]  /*6600*/  IMAD.MOV.U32 R137, RZ, RZ, R138 ;  /* 0x000000ffff897224 */ /* 0x000fc400078e008a */
[----:B------:R-:W3:Y:S01]  /*6610*/  LDL R138, [R1+0x10b4] ;  /* 0x0010b400018a7983 */ /* 0x000ee20000100800 */
[----:B--2---:R-:W-:Y:S01]  /*6620*/  IABS R94, R100 ;  /* 0x00000064005e7213 */ /* 0x004fe20000000000 */
[----:B------:R-:W-:Y:S02]  /*6630*/  IMAD.MOV.U32 R100, RZ, RZ, R102 ;  /* 0x000000ffff647224 */ /* 0x000fe400078e0066 */
[----:B------:R-:W-:Y:S02]  /*6640*/  IMAD.MOV.U32 R102, RZ, RZ, R96 ;  /* 0x000000ffff667224 */ /* 0x000fe400078e0060 */
[----:B------:R-:W-:-:S04]  /*6650*/  IMAD.HI.U32 R96, R0, R92, RZ ;  /* 0x0000005c00607227 */ /* 0x000fc800078e00ff */
[----:B------:R-:W-:-:S04]  /*6660*/  IMAD.HI.U32 R99, R0, R94, RZ ;  /* 0x0000005e00637227 */ /* 0x000fc800078e00ff */
[----:B------:R-:W-:Y:S02]  /*6670*/  IMAD.MOV.U32 R109, RZ, RZ, R100 ;  /* 0x000000ffff6d7224 */ /* 0x000fe400078e0064 */
[----:B------:R-:W-:Y:S02]  /*6680*/  IMAD.MOV R96, RZ, RZ, -R96 ;  /* 0x000000ffff607224 */ /* 0x000fe400078e0a60 */
[----:B------:R-:W-:Y:S02]  /*6690*/  IMAD.MOV R99, RZ, RZ, -R99 ;  /* 0x000000ffff637224 */ /* 0x000fe400078e0a63 */
[----:B------:R-:W-:Y:S02]  /*66a0*/  IMAD.MOV.U32 R111, RZ, RZ, R102 ;  /* 0x000000ffff6f7224 */ /* 0x000fe400078e0066 */
[----:B------:R-:W-:Y:S02]  /*66b0*/  IMAD.MOV.U32 R102, RZ, RZ, R98 ;  /* 0x000000ffff667224 */ /* 0x000fe400078e0062 */
[----:B------:R-:W-:-:S04]  /*66c0*/  IMAD.HI.U32 R100, R0, R93, RZ ;  /* 0x0000005d00647227 */ /* 0x000fc800078e00ff */
[----:B------:R-:W-:Y:S01]  /*66d0*/  IMAD R92, R252, R96, R92 ;  /* 0x00000060fc5c7224 */ /* 0x000fe200078e025c */
[----:B------:R-:W-:Y:S01]  /*66e0*/  IABS R96, R109 ;  /* 0x0000006d00607213 */ /* 0x000fe20000000000 */
[----:B------:R-:W-:-:S04]  /*66f0*/  IMAD.HI.U32 R98, R0, R95, RZ ;  /* 0x0000005f00627227 */ /* 0x000fc800078e00ff */
[----:B------:R-:W-:Y:S01]  /*6700*/  IMAD R94, R252, R99, R94 ;  /* 0x00000063fc5e7224 */ /* 0x000fe200078e025e */
[----:B------:R-:W-:Y:S01]  /*6710*/  IABS R99, R101 ;  /* 0x0000006500637213 */ /* 0x000fe20000000000 */
[----:B------:R-:W-:Y:S02]  /*6720*/  IMAD.MOV.U32 R110, RZ, RZ, R111 ;  /* 0x000000ffff6e7224 */ /* 0x000fe400078e006f */
[----:B------:R-:W-:-:S04]  /*6730*/  IMAD.HI.U32 R101, R0, R97, RZ ;  /* 0x0000006100657227 */ /* 0x000fc800078e00ff */
[----:B------:R-:W-:Y:S02]  /*6740*/  IMAD.MOV R100, RZ, RZ, -R100 ;  /* 0x000000ffff647224 */ /* 0x000fe400078e0a64 */
[----:B------:R-:W-:Y:S02]  /*6750*/  IMAD.MOV.U32 R111, RZ, RZ, R102 ;  /* 0x000000ffff6f7224 */ /* 0x000fe400078e0066 */
[----:B------:R-:W-:Y:S02]  /*6760*/  IMAD.MOV R98, RZ, RZ, -R98 ;  /* 0x000000ffff627224 */ /* 0x000fe400078e0a62 */
[----:B------:R-:W-:-:S04]  /*6770*/  IMAD.HI.U32 R102, R0, R96, RZ ;  /* 0x0000006000667227 */ /* 0x000fc800078e00ff */
[----:B------:R-:W-:Y:S02]  /*6780*/  IMAD.MOV.U32 R109, RZ, RZ, R103 ;  /* 0x000000ffff6d7224 */ /* 0x000fe400078e0067 */
[----:B------:R-:W-:Y:S02]  /*6790*/  IMAD.MOV R101, RZ, RZ, -R101 ;  /* 0x000000ffff657224 */ /* 0x000fe400078e0a65 */
[C---:B------:R-:W-:Y:S01]  /*67a0*/  IMAD R93, R252.reuse, R100, R93 ;  /* 0x00000064fc5d7224 */ /* 0x040fe200078e025d */
[----:B------:R-:W-:Y:S01]  /*67b0*/  IABS R100, R111 ;  /* 0x0000006f00647213 */ /* 0x000fe20000000000 */
[----:B------:R-:W-:Y:S01]  /*67c0*/  IMAD R95, R252, R98, R95 ;  /* 0x00000062fc5f7224 */ /* 0x000fe200078e025f */
[----:B------:R-:W-:Y:S01]  /*67d0*/  IABS R98, R110 ;  /* 0x0000006e00627213 */ /* 0x000fe20000000000 */
[----:B------:R-:W-:Y:S02]  /*67e0*/  IMAD.MOV.U32 R110, RZ, RZ, R104 ;  /* 0x000000ffff6e7224 */ /* 0x000fe400078e0068 */
[----:B------:R-:W-:-:S02]  /*67f0*/  IMAD.MOV.U32 R111, RZ, RZ, R105 ;  /* 0x000000ffff6f7224 */ /* 0x000fc400078e0069 */
[----:B------:R-:W-:Y:S02]  /*6800*/  IMAD.MOV R102, RZ, RZ, -R102 ;  /* 0x000000ffff667224 */ /* 0x000fe400078e0a66 */
[----:B------:R-:W-:-:S04]  /*6810*/  IMAD.HI.U32 R104, R0, R99, RZ ;  /* 0x0000006300687227 */ /* 0x000fc800078e00ff */
[C---:B------:R-:W-:Y:S01]  /*6820*/  IMAD R97, R252.reuse, R101, R97 ;  /* 0x00000065fc617224 */ /* 0x040fe200078e0261 */
[----:B------:R-:W-:Y:S01]  /*6830*/  IABS R101, R109 ;  /* 0x0000006d00657213 */ /* 0x000fe20000000000 */
[----:B------:R-:W-:Y:S01]  /*6840*/  IMAD R96, R252, R102, R96 ;  /* 0x00000066fc607224 */ /* 0x000fe200078e0260 */
[----:B------:R-:W-:Y:S01]  /*6850*/  IABS R102, R111 ;  /* 0x0000006f00667213 */ /* 0x000fe20000000000 */
[----:B------:R-:W-:Y:S02]  /*6860*/  IMAD.MOV R104, RZ, RZ, -R104 ;  /* 0x000000ffff687224 */ /* 0x000fe400078e0a68 */
[----:B------:R-:W-:Y:S02]  /*6870*/  IMAD.MOV.U32 R111, RZ, RZ, R107 ;  /* 0x000000ffff6f7224 */ /* 0x000fe400078e006b */
[----:B------:R-:W-:-:S04]  /*6880*/  IMAD.HI.U32 R107, R0, R101, RZ ;  /* 0x00000065006b7227 */ /* 0x000fc800078e00ff */
[----:B------:R-:W-:Y:S01]  /*6890*/  IMAD R99, R252, R104, R99 ;  /* 0x00000068fc637224 */ /* 0x000fe200078e0263 */
[----:B------:R-:W-:Y:S01]  /*68a0*/  IABS R104, R106 ;  /* 0x0000006a00687213 */ /* 0x000fe20000000000 */
[----:B------:R-:W-:-:S04]  /*68b0*/  IMAD.HI.U32 R105, R0, R98, RZ ;  /* 0x0000006200697227 */ /* 0x000fc800078e00ff */
[----:B------:R-:W-:-:S04]  /*68c0*/  IMAD.HI.U32 R106, R0, R102, RZ ;  /* 0x00000066006a7227 */ /* 0x000fc800078e00ff */
[----:B------:R-:W-:Y:S02]  /*68d0*/  IMAD.MOV R107, RZ, RZ, -R107 ;  /* 0x000000ffff6b7224 */ /* 0x000fe400078e0a6b */
[----:B------:R-:W-:Y:S02]  /*68e0*/  IMAD.MOV R105, RZ, RZ, -R105 ;  /* 0x000000ffff697224 */ /* 0x000fe400078e0a69 */
[----:B------:R-:W-:Y:S02]  /*68f0*/  IMAD.MOV R106, RZ, RZ, -R106 ;  /* 0x000000ffff6a7224 */ /* 0x000fe400078e0a6a */
[C---:B------:R-:W-:Y:S01]  /*6900*/  IMAD R101, R252.reuse, R107, R101 ;  /* 0x0000006bfc657224 */ /* 0x040fe200078e0265 */
[----:B----4-:R-:W-:Y:S01]  /*6910*/  IABS R107, R113 ;  /* 0x00000071006b7213 */ /* 0x010fe20000000000 */
[C---:B------:R-:W-:Y:S01]  /*6920*/  IMAD R98, R252.reuse, R105, R98 ;  /* 0x00000069fc627224 */ /* 0x040fe200078e0262 */
[----:B------:R-:W-:Y:S01]  /*6930*/  IABS R105, R111 ;  /* 0x0000006f00697213 */ /* 0x000fe20000000000 */
[----:B------:R-:W-:Y:S01]  /*6940*/  IMAD R102, R252, R106, R102 ;  /* 0x0000006afc667224 */ /* 0x000fe200078e0266 */
[----:B------:R-:W-:Y:S01]  /*6950*/  IABS R106, R112 ;  /* 0x00000070006a7213 */ /* 0x000fe20000000000 */
[----:B------:R-:W-:-:S04]  /*6960*/  IMAD.HI.U32 R111, R0, R107, RZ ;  /* 0x0000006b006f7227 */ /* 0x000fc800078e00ff */
[----:B------:R-:W-:-:S04]  /*6970*/  IMAD.HI.U32 R112, R0, R106, RZ ;  /* 0x0000006a00707227 */ /* 0x000fc800078e00ff */
[----:B------:R-:W-:Y:S02]  /*6980*/  IMAD.MOV R111, RZ, RZ, -R111 ;  /* 0x000000ffff6f7224 */ /* 0x000fe400078e0a6f */
[----:B------:R-:W-:Y:S02]  /*6990*/  IMAD.MOV R112, RZ, RZ, -R112 ;  /* 0x000000ffff707224 */ /* 0x000fe400078e0a70 */
[C---:B------:R-:W-:Y:S01]  /*69a0*/  IMAD R107, R252.reuse, R111, R107 ;  /* 0x0000006ffc6b7224 */ /* 0x040fe200078e026b */
[----:B------:R-:W-:Y:S01]  /*69b0*/  IABS R111, R121 ;  /* 0x00000079006f7213 */ /* 0x000fe20000000000 */
[----:B------:R-:W-:Y:S01]  /*69c0*/  IMAD R106, R252, R112, R106 ;  /* 0x00000070fc6a7224 */ /* 0x000fe200078e026a */
[----:B------:R-:W-:-:S03]  /*69d0*/  IABS R112, R122 ;  /* 0x0000007a00707213 */ /* 0x000fc60000000000 */
        /* <DEDUP_REMOVED lines=17> */
[----:B------:R-:W-:-:S04]  /*6af0*/  IMAD.MOV R127, RZ, RZ, -R127 ;  /* 0x000000ffff7f7224 */ /* 0x000fc800078e0a7f */
[----:B------:R-:W-:Y:S01]  /*6b00*/  IMAD R121, R252, R127, R121 ;  /* 0x0000007ffc797224 */ /* 0x000fe200078e0279 */
[----:B---3--:R-:W-:Y:S02]  /*6b10*/  IABS R127, R147 ;  /* 0x00000093007f7213 */ /* 0x008fe40000000000 */
[----:B------:R-:W2:Y:S01]  /*6b20*/  LDL R147, [R1+0x1078] ;  /* 0x0010780001937983 */ /* 0x000ea20000100800 */
[----:B------:R-:W-:-:S04]  /*6b30*/  IMAD.HI.U32 R103, R0, R100, RZ ;  /* 0x0000006400677227 */ /* 0x000fc800078e00ff */
[----:B------:R-:W-:Y:S02]  /*6b40*/  IMAD.MOV R103, RZ, RZ, -R103 ;  /* 0x000000ffff677224 */ /* 0x000fe400078e0a67 */
[----:B------:R-:W-:-:S04]  /*6b50*/  IMAD.HI.U32 R109, R0, R104, RZ ;  /* 0x00000068006d7227 */ /* 0x000fc800078e00ff */
[----:B------:R-:W-:Y:S01]  /*6b60*/  IMAD R100, R252, R103, R100 ;  /* 0x00000067fc647224 */ /* 0x000fe200078e0264 */
[----:B------:R-:W-:Y:S01]  /*6b70*/  IABS R103, R110 ;  /* 0x0000006e00677213 */ /* 0x000fe20000000000 */
[----:B------:R-:W-:-:S04]  /*6b80*/  IMAD.HI.U32 R108, R0, R105, RZ ;  /* 0x00000069006c7227 */ /* 0x000fc800078e00ff */
[----:B------:R-:W-:Y:S02]  /*6b90*/  IMAD.MOV R109, RZ, RZ, -R109 ;  /* 0x000000ffff6d7224 */ /* 0x000fe400078e0a6d */
[----:B------:R-:W-:-:S04]  /*6ba0*/  IMAD.HI.U32 R110, R0, R103, RZ ;  /* 0x00000067006e7227 */ /* 0x000fc800078e00ff */
[----:B------:R-:W-:Y:S02]  /*6bb0*/  IMAD.MOV R108, RZ, RZ, -R108 ;  /* 0x000000ffff6c7224 */ /* 0x000fe400078e0a6c */
[C---:B------:R-:W-:Y:S01]  /*6bc0*/  IMAD R104, R252.reuse, R109, R104 ;  /* 0x0000006dfc687224 */ /* 0x040fe200078e0268 */
[----:B------:R-:W-:Y:S01]  /*6bd0*/  IABS R109, R115 ;  /* 0x00000073006d7213 */ /* 0x000fe20000000000 */
[----:B------:R-:W-:Y:S02]  /*6be0*/  IMAD.MOV R110, RZ, RZ, -R110 ;  /* 0x000000ffff6e7224 */ /* 0x000fe400078e0a6e */
[C---:B------:R-:W-:Y:S01]  /*6bf0*/  IMAD R105, R252.reuse, R108, R105 ;  /* 0x0000006cfc697224 */ /* 0x040fe200078e0269 */
[----:B------:R-:W-:Y:S01]  /*6c00*/  IABS R108, R114 ;  /* 0x00000072006c7213 */ /* 0x000fe20000000000 */
[----:B------:R-:W-:Y:S01]  /*6c10*/  IMAD R103, R252, R110, R103 ;  /* 0x0000006efc677224 */ /* 0x000fe200078e0267 */
[----:B------:R-:W-:Y:S01]  /*6c20*/  IABS R110, R120 ;  /* 0x00000078006e7213 */ /* 0x000fe20000000000 */
[----:B------:R-:W-:-:S04]  /*6c30*/  IMAD.HI.U32 R114, R0, R109, RZ ;  /* 0x0000006d00727227 */ /* 0x000fc800078e00ff */
[----:B------:R-:W-:Y:S02]  /*6c40*/  IMAD.MOV R114, RZ, RZ, -R114 ;  /* 0x000000ffff727224 */ /* 0x000fe400078e0a72 */
[----:B------:R-:W-:-:S04]  /*6c50*/  IMAD.HI.U32 R113, R0, R110, RZ ;  /* 0x0000006e00717227 */ /* 0x000fc800078e00ff */
[----:B------:R-:W-:Y:S01]  /*6c60*/  IMAD R109, R252, R114, R109 ;  /* 0x00000072fc6d7224 */ /* 0x000fe200078e026d */
[----:B------:R-:W-:Y:S01]  /*6c70*/  IABS R114, R128 ;  /* 0x0000008000727213 */ /* 0x000fe20000000000 */
[----:B------:R-:W-:Y:S02]  /*6c80*/  IMAD.MOV R113, RZ, RZ, -R113 ;  /* 0x000000ffff717224 */ /* 0x000fe400078e0a71 */
[----:B------:R-:W-:-:S04]  /*6c90*/  IMAD.HI.U32 R115, R0, R108, RZ ;  /* 0x0000006c00737227 */ /* 0x000fc800078e00ff */
[----:B------:R-:W-:Y:S01]  /*6ca0*/  IMAD R110, R252, R113, R110 ;  /* 0x00000071fc6e7224 */ /* 0x000fe200078e026e */
[----:B------:R-:W-:Y:S01]  /*6cb0*/  IABS R113, R123 ;  /* 0x0000007b00717213 */ /* 0x000fe20000000000 */
[----:B------:R-:W-:-:S04]  /*6cc0*/  IMAD.HI.U32 R119, R0, R114, RZ ;  /* 0x0000007200777227 */ /* 0x000fc800078e00ff */
[----:B------:R-:W-:Y:S02]  /*6cd0*/  IMAD.MOV R119, RZ, RZ, -R119 ;  /* 0x000000ffff777224 */ /* 0x000fe400078e0a77 */
        /* <DEDUP_REMOVED lines=8> */
[----:B------:R-:W-:Y:S02]  /*6d60*/  IMAD.MOV.U32 R144, RZ, RZ, R145 ;  /* 0x000000ffff907224 */ /* 0x000fe400078e0091 */
[----:B------:R-:W-:-:S02]  /*6d70*/  IMAD.MOV.U32 R145, RZ, RZ, R124 ;  /* 0x000000ffff917224 */ /* 0x000fc400078e007c */
[----:B------:R-:W-:Y:S01]  /*6d80*/  IMAD R113, R252, R120, R113 ;  /* 0x00000078fc717224 */ /* 0x000fe200078e0271 */
[----:B------:R-:W-:Y:S01]  /*6d90*/  IABS R120, R146 ;  /* 0x0000009200787213 */ /* 0x000fe20000000000 */
[----:B------:R-:W-:-:S04]  /*6da0*/  IMAD.HI.U32 R124, R0, R119, RZ ;  /* 0x00000077007c7227 */ /* 0x000fc800078e00ff */
        /* <DEDUP_REMOVED lines=9> */
[----:B------:R-:W-:-:S04]  /*6e40*/  IMAD.HI.U32 R126, R0, R122, RZ ;  /* 0x0000007a007e7227 */ /* 0x000fc800078e00ff */
[----:B------:R-:W-:Y:S02]  /*6e50*/  IMAD.MOV.U32 R146, RZ, RZ, R125 ;  /* 0x000000ffff927224 */ /* 0x000fe400078e007d */
[----:B------:R-:W-:Y:S01]  /*6e60*/  IMAD R120, R252, R123, R120 ;  /* 0x0000007bfc787224 */ /* 0x000fe200078e0278 */
[----:B------:R-:W-:Y:S01]  /*6e70*/  IABS R123, R138 ;  /* 0x0000008a007b7213 */ /* 0x000fe20000000000 */
[----:B------:R-:W-:Y:S02]  /*6e80*/  IMAD.MOV R126, RZ, RZ, -R126 ;  /* 0x000000ffff7e7224 */ /* 0x000fe400078e0a7e */
[----:B------:R-:W-:-:S04]  /*6e90*/  IMAD.HI.U32 R125, R0, R118, RZ ;  /* 0x00000076007d7227 */ /* 0x000fc800078e00ff */
[----:B------:R-:W-:-:S04]  /*6ea0*/  IMAD.HI.U32 R129, R0, R124, RZ ;  /* 0x0000007c00817227 */ /* 0x000fc800078e00ff */
[----:B------:R-:W-:Y:S01]  /*6eb0*/  IMAD R122, R252, R126, R122 ;  /* 0x0000007efc7a7224 */ /* 0x000fe200078e027a */
[----:B------:R-:W-:Y:S01]  /*6ec0*/  IABS R126, R145 ;  /* 0x00000091007e7213 */ /* 0x000fe20000000000 */
[----:B------:R-:W-:Y:S02]  /*6ed0*/  IMAD.MOV R125, RZ, RZ, -R125 ;  /* 0x000000ffff7d7224 */ /* 0x000fe400078e0a7d */
[----:B------:R-:W-:-:S04]  /*6ee0*/  IMAD.HI.U32 R130, R0, R123, RZ ;  /* 0x0000007b00827227 */ /* 0x000fc800078e00ff */
[----:B------:R-:W-:Y:S02]  /*6ef0*/  IMAD.MOV R129, RZ, RZ, -R129 ;  /* 0x000000ffff817224 */ /* 0x000fe400078e0a81 */
[----:B------:R-:W-:Y:S02]  /*6f00*/  IMAD.MOV.U32 R145, RZ, RZ, R146 ;  /* 0x000000ffff917224 */ /* 0x000fe400078e0092 */
[C---:B------:R-:W-:Y:S01]  /*6f10*/  IMAD R118, R252.reuse, R125, R118 ;  /* 0x0000007dfc767224 */ /* 0x040fe200078e0276 */
[----:B------:R-:W-:Y:S01]  /*6f20*/  IABS R125, R139 ;  /* 0x0000008b007d7213 */ /* 0x000fe20000000000 */
[----:B------:R-:W-:Y:S02]  /*6f30*/  IMAD.MOV.U32 R146, RZ, RZ, R132 ;  /* 0x000000ffff927224 */ /* 0x000fe400078e0084 */
[----:B------:R-:W-:Y:S02]  /*6f40*/  IMAD.MOV R130, RZ, RZ, -R130 ;  /* 0x000000ffff827224 */ /* 0x000fe400078e0a82 */
[----:B------:R-:W-:Y:S01]  /*6f50*/  IMAD R124, R252, R129, R124 ;  /* 0x00000081fc7c7224 */ /* 0x000fe200078e027c */
[----:B------:R-:W-:Y:S01]  /*6f60*/  IABS R129, R134 ;  /* 0x0000008600817213 */ /* 0x000fe20000000000 */
[----:B------:R-:W-:-:S04]  /*6f70*/  IMAD.HI.U32 R132, R0, R126, RZ ;  /* 0x0000007e00847227 */ /* 0x000fc800078e00ff */
[----:B------:R-:W-:Y:S02]  /*6f80*/  IMAD.MOV.U32 R139, RZ, RZ, R144 ;  /* 0x000000ffff8b7224 */ /* 0x000fe400078e0090 */
[----:B------:R-:W3:Y:S01]  /*6f90*/  LDL R144, [R1+0x106c] ;  /* 0x00106c0001907983 */ /* 0x000ee20000100800 */
[----:B------:R-:W-:Y:S01]  /*6fa0*/  IMAD R123, R252, R130, R123 ;  /* 0x00000082fc7b7224 */ /* 0x000fe200078e027b */
[----:B------:R-:W-:Y:S01]  /*6fb0*/  IABS R130, R133 ;  /* 0x0000008500827213 */ /* 0x000fe20000000000 */
[----:B------:R-:W-:Y:S02]  /*6fc0*/  IMAD.MOV R132, RZ, RZ, -R132 ;  /* 0x000000ffff847224 */ /* 0x000fe400078e0a84 */
[----:B------:R-:W-:-:S04]  /*6fd0*/  IMAD.HI.U32 R134, R0, R129, RZ ;  /* 0x0000008100867227 */ /* 0x000fc800078e00ff */
[----:B------:R-:W-:Y:S01]  /*6fe0*/  IMAD R126, R252, R132, R126 ;  /* 0x00000084fc7e7224 */ /* 0x000fe200078e027e */
[----:B------:R-:W-:Y:S01]  /*6ff0*/  IABS R132, R145 ;  /* 0x0000009100847213 */ /* 0x000fe20000000000 */
[----:B------:R-:W-:Y:S01]  /*7000*/  IMAD.HI.U32 R133, R0, R130, RZ ;  /* 0x0000008200857227 */ /* 0x000fe200078e00ff */
[----:B------:R-:W4:Y:S03]  /*7010*/  LDL R145, [R1+0x1068] ;  /* 0x0010680001917983 */ /* 0x000f260000100800 */
[----:B------:R-:W-:Y:S02]  /*7020*/  IMAD.MOV R134, RZ, RZ, -R134 ;  /* 0x000000ffff867224 */ /* 0x000fe400078e0a86 */
[----:B------:R-:W-:Y:S02]  /*7030*/  IMAD.MOV R133, RZ, RZ, -R133 ;  /* 0x000000ffff857224 */ /* 0x000fe400078e0a85 */
[----:B------:R-:W-:-:S02]  /*7040*/  IMAD R129, R252, R134, R129 ;  /* 0x00000086fc817224 */ /* 0x000fc400078e0281 */
[----:B------:R-:W-:Y:S01]  /*7050*/  IMAD R130, R252, R133, R130 ;  /* 0x00000085fc827224 */ /* 0x000fe200078e0282 */
[----:B------:R-:W-:Y:S02]  /*7060*/  IABS R133, R146 ;  /* 0x0000009200857213 */ /* 0x000fe40000000000 */
[----:B------:R-:W4:Y:S01]  /*7070*/  LDL R146, [R1+0x1060] ;  /* 0x0010600001927983 */ /* 0x000f220000100800 */
[----:B--2---:R-:W-:-:S03]  /*7080*/  IABS R134, R147 ;  /* 0x0000009300867213 */ /* 0x004fc60000000000 */
[----:B------:R-:W2:Y:S01]  /*7090*/  LDL R147, [R1+0x1050] ;  /* 0x0010500001937983 */ /* 0x000ea20000100800 */
[----:B------:R-:W-:-:S04]  /*70a0*/  IMAD.HI.U32 R128, R0, R125, RZ ;  /* 0x0000007d00807227 */ /* 0x000fc800078e00ff */
[----:B------:R-:W-:Y:S02]  /*70b0*/  IMAD.MOV R128, RZ, RZ, -R128 ;  /* 0x000000ffff807224 */ /* 0x000fe400078e0a80 */
[----:B------:R-:W-:-:S04]  /*70c0*/  IMAD.HI.U32 R131, R0, R127, RZ ;  /* 0x0000007f00837227 */ /* 0x000fc800078e00ff */
[----:B------:R-:W-:Y:S01]  /*70d0*/  IMAD R125, R252, R128, R125 ;  /* 0x00000080fc7d7224 */ /* 0x000fe200078e027d */
[----:B------:R-:W-:Y:S01]  /*70e0*/  IABS R128, R135 ;  /* 0x0000008700807213 */ /* 0x000fe20000000000 */
[----:B------:R-:W-:-:S04]  /*70f0*/  IMAD.MOV R131, RZ, RZ, -R131 ;  /* 0x000000ffff837224 */ /* 0x000fc800078e0a83 */
        /* <DEDUP_REMOVED lines=9> */
[----:B------:R-:W-:-:S04]  /*7190*/  IMAD.HI.U32 R139, R0, R134, RZ ;  /* 0x00000086008b7227 */ /* 0x000fc800078e00ff */
[----:B------:R-:W-:-:S04]  /*71a0*/  IMAD.HI.U32 R140, R0, R133, RZ ;  /* 0x00000085008c7227 */ /* 0x000fc800078e00ff */
[----:B------:R-:W-:Y:S02]  /*71b0*/  IMAD.MOV R137, RZ, RZ, -R137 ;  /* 0x000000ffff897224 */ /* 0x000fe400078e0a89 */
[----:B------:R-:W-:Y:S02]  /*71c0*/  IMAD R132, R252, R136, R132 ;  /* 0x00000088fc847224 */ /* 0x000fe400078e0284 */
[----:B------:R-:W-:-:S04]  /*71d0*/  IMAD.HI.U32 R138, R0, R135, RZ ;  /* 0x00000087008a7227 */ /* 0x000fc800078e00ff */
[----:B------:R-:W-:Y:S02]  /*71e0*/  IMAD.MOV R139, RZ, RZ, -R139 ;  /* 0x000000ffff8b7224 */ /* 0x000fe400078e0a8b */
[----:B------:R-:W-:Y:S02]  /*71f0*/  IMAD.MOV R140, RZ, RZ, -R140 ;  /* 0x000000ffff8c7224 */ /* 0x000fe400078e0a8c */
[C---:B------:R-:W-:Y:S01]  /*7200*/  IMAD R131, R252.reuse, R137, R131 ;  /* 0x00000089fc837224 */ /* 0x040fe200078e0283 */
[----:B------:R-:W-:Y:S01]  /*7210*/  IABS R137, R142 ;  /* 0x0000008e00897213 */ /* 0x000fe20000000000 */
[----:B------:R-:W-:Y:S02]  /*7220*/  IMAD.MOV R138, RZ, RZ, -R138 ;  /* 0x000000ffff8a7224 */ /* 0x000fe400078e0a8a */
[C---:B------:R-:W-:Y:S01]  /*7230*/  IMAD R134, R252.reuse, R139, R134 ;  /* 0x0000008bfc867224 */ /* 0x040fe200078e0286 */
[----:B------:R-:W-:Y:S01]  /*7240*/  IABS R139, R141 ;  /* 0x0000008d008b7213 */ /* 0x000fe20000000000 */
[C---:B------:R-:W-:Y:S01]  /*7250*/  IMAD R133, R252.reuse, R140, R133 ;  /* 0x0000008cfc857224 */ /* 0x040fe200078e0285 */
[----:B------:R-:W-:Y:S01]  /*7260*/  IABS R140, R143 ;  /* 0x0000008f008c7213 */ /* 0x000fe20000000000 */
[----:B------:R-:W-:-:S02]  /*7270*/  IMAD R135, R252, R138, R135 ;  /* 0x0000008afc877224 */ /* 0x000fc400078e0287 */
[----:B------:R-:W-:-:S04]  /*7280*/  IMAD.HI.U32 R141, R0, R137, RZ ;  /* 0x00000089008d7227 */ /* 0x000fc800078e00ff */
[----:B------:R-:W-:-:S04]  /*7290*/  IMAD.HI.U32 R143, R0, R140, RZ ;  /* 0x0000008c008f7227 */ /* 0x000fc800078e00ff */
[----:B------:R-:W-:Y:S02]  /*72a0*/  IMAD.MOV R141, RZ, RZ, -R141 ;  /* 0x000000ffff8d7224 */ /* 0x000fe400078e0a8d */
[----:B------:R-:W-:Y:S02]  /*72b0*/  IMAD.MOV R143, RZ, RZ, -R143 ;  /* 0x000000ffff8f7224 */ /* 0x000fe400078e0a8f */
[C---:B------:R-:W-:Y:S02]  /*72c0*/  IMAD R137, R252.reuse, R141, R137 ;  /* 0x0000008dfc897224 */ /* 0x040fe400078e0289 */
[----:B------:R-:W-:Y:S01]  /*72d0*/  IMAD R140, R252, R143, R140 ;  /* 0x0000008ffc8c7224 */ /* 0x000fe200078e028c */
[----:B------:R-:W-:-:S05]  /*72e0*/  IABS R143, R150 ;  /* 0x00000096008f7213 */ /* 0x000fca0000000000 */
[----:B------:R-:W-:-:S04]  /*72f0*/  IMAD.HI.U32 R150, R0, R143, RZ ;  /* 0x0000008f00967227 */ /* 0x000fc800078e00ff */
[----:B------:R-:W-:-:S04]  /*7300*/  IMAD.MOV R150, RZ, RZ, -R150 ;  /* 0x000000ffff967224 */ /* 0x000fc800078e0a96 */
[----:B------:R-:W-:Y:S01]  /*7310*/  IMAD R143, R252, R150, R143 ;  /* 0x00000096fc8f7224 */ /* 0x000fe200078e028f */
[----:B------:R-:W-:-:S05]  /*7320*/  IABS R150, R153 ;  /* 0x0000009900967213 */ /* 0x000fca0000000000 */
[----:B------:R-:W-:Y:S01]  /*7330*/  IMAD.HI.U32 R153, R0, R150, RZ ;  /* 0x0000009600997227 */ /* 0x000fe200078e00ff */
[----:B---3--:R-:W-:-:S03]  /*7340*/  IABS R136, R144 ;  /* 0x0000009000887213 */ /* 0x008fc60000000000 */
[----:B------:R-:W-:-:S04]  /*7350*/  IMAD.HI.U32 R144, R0, R139, RZ ;  /* 0x0000008b00907227 */ /* 0x000fc800078e00ff */
[----:B------:R-:W-:-:S04]  /*7360*/  IMAD.HI.U32 R142, R0, R136, RZ ;  /* 0x00000088008e7227 */ /* 0x000fc800078e00ff */
[----:B------:R-:W-:Y:S01]  /*7370*/  IMAD.MOV R142, RZ, RZ, -R142 ;  /* 0x000000ffff8e7224 */ /* 0x000fe200078e0a8e */
[----:B----4-:R-:W-:-:S03]  /*7380*/  IABS R138, R145 ;  /* 0x00000091008a7213 */ /* 0x010fc60000000000 */
[----:B------:R-:W-:Y:S02]  /*7390*/  IMAD R136, R252, R142, R136 ;  /* 0x0000008efc887224 */ /* 0x000fe400078e0288 */
[----:B------:R-:W-:Y:S02]  /*73a0*/  IMAD.MOV R144, RZ, RZ, -R144 ;  /* 0x000000ffff907224 */ /* 0x000fe400078e0a90 */
[----:B------:R-:W-:-:S04]  /*73b0*/  IMAD.HI.U32 R145, R0, R138, RZ ;  /* 0x0000008a00917227 */ /* 0x000fc800078e00ff */
[----:B------:R-:W-:Y:S02]  /*73c0*/  IMAD.MOV R145, RZ, RZ, -R145 ;  /* 0x000000ffff917224 */ /* 0x000fe400078e0a91 */
[C---:B------:R-:W-:Y:S01]  /*73d0*/  IMAD R139, R252.reuse, R144, R139 ;  /* 0x00000090fc8b7224 */ /* 0x040fe200078e028b */
[----:B------:R-:W-:Y:S02]  /*73e0*/  IABS R141, R146 ;  /* 0x00000092008d7213 */ /* 0x000fe40000000000 */
        /* <DEDUP_REMOVED lines=21> */
[----:B------:R-:W-:Y:S02]  /*7540*/  IABS R159, R161 ;  /* 0x000000a1009f7213 */ /* 0x000fe40000000000 */
[----:B--2---:R-:W-:Y:S01]  /*7550*/  IABS R142, R147 ;  /* 0x00000093008e7213 */ /* 0x004fe20000000000 */
        /* <DEDUP_REMOVED lines=12> */
[----:B------:R-:W-:Y:S01]  /*7620*/  IMAD R146, R252, R152, R146 ;  /* 0x00000098fc927224 */ /* 0x000fe200078e0292 */
[----:B------:R-:W-:Y:S01]  /*7630*/  IABS R152, R157 ;  /* 0x0000009d00987213 */ /* 0x000fe20000000000 */
        /* <DEDUP_REMOVED lines=11> */
[----:B------:R-:W-:Y:S01]  /*76f0*/  IMAD R152, R252, R156, R152 ;  /* 0x0000009cfc987224 */ /* 0x000fe200078e0298 */
[----:B------:R-:W-:Y:S01]  /*7700*/  IABS R156, R165 ;  /* 0x000000a5009c7213 */ /* 0x000fe20000000000 */
[----:B------:R-:W-:-:S04]  /*7710*/  IMAD.HI.U32 R158, R0, R155, RZ ;  /* 0x0000009b009e7227 */ /* 0x000fc800078e00ff */
[----:B------:R-:W-:Y:S02]  /*7720*/  IMAD.MOV R160, RZ, RZ, -R160 ;  /* 0x000000ffffa07224 */ /* 0x000fe400078e0aa0 */
[C---:B------:R-:W-:Y:S01]  /*7730*/  IMAD R151, R252.reuse, R157, R151 ;  /* 0x0000009dfc977224 */ /* 0x040fe200078e0297 */
[----:B------:R-:W-:Y:S01]  /*7740*/  IABS R157, R162 ;  /* 0x000000a2009d7213 */ /* 0x000fe20000000000 */
[----:B------:R-:W-:Y:S02]  /*7750*/  IMAD.MOV R158, RZ, RZ, -R158 ;  /* 0x000000ffff9e7224 */ /* 0x000fe400078e0a9e */
[----:B------:R-:W-:Y:S01]  /*7760*/  IMAD R153, R252, R160, R153 ;  /* 0x000000a0fc997224 */ /* 0x000fe200078e0299 */
[----:B------:R-:W-:Y:S01]  /*7770*/  IABS R160, R163 ;  /* 0x000000a300a07213 */ /* 0x000fe20000000000 */
        /* <DEDUP_REMOVED lines=8> */
[----:B------:R-:W-:Y:S01]  /*7800*/  IMAD R156, R252, R162, R156 ;  /* 0x000000a2fc9c7224 */ /* 0x000fe200078e029c */
[----:B------:R-:W-:Y:S01]  /*7810*/  IABS R162, R167 ;  /* 0x000000a700a27213 */ /* 0x000fe20000000000 */
        /* <DEDUP_REMOVED lines=273> */
[----:B------:R-:W-:Y:S02]  /*8930*/  IMAD.MOV R232, RZ, RZ, -R232 ;  /* 0x000000ffffe87224 */ /* 0x000fe400078e0ae8 */
[----:B------:R-:W-:-:S04]  /*8940*/  IMAD.HI.U32 R234, R0, R229, RZ ;  /* 0x000000e500ea7227 */ /* 0x000fc800078e00ff */
[----:B------:R-:W-:-:S04]  /*8950*/  IMAD.HI.U32 R233, R0, R230, RZ ;  /* 0x000000e600e97227 */ /* 0x000fc800078e00ff */
[----:B------:R-:W-:Y:S01]  /*8960*/  IMAD R226, R252, R232, R226 ;  /* 0x000000e8fce27224 */ /* 0x000fe200078e02e2 */
[----:B------:R-:W-:Y:S01]  /*8970*/  IABS R232, R237 ;  /* 0x000000ed00e87213 */ /* 0x000fe20000000000 */
[----:B------:R-:W-:-:S04]  /*8980*/  IMAD.HI.U32 R235, R0, R228, RZ ;  /* 0x000000e400eb7227 */ /* 0x000fc800078e00ff */
[----:B------:R-:W-:Y:S02]  /*8990*/  IMAD.MOV R234, RZ, RZ, -R234 ;  /* 0x000000ffffea7224 */ /* 0x000fe400078e0aea */
[----:B------:R-:W-:-:S04]  /*89a0*/  IMAD.HI.U32 R231, R0, R227, RZ ;  /* 0x000000e300e77227 */ /* 0x000fc800078e00ff */
[----:B------:R-:W-:Y:S02]  /*89b0*/  IMAD.MOV R233, RZ, RZ, -R233 ;  /* 0x000000ffffe97224 */ /* 0x000fe400078e0ae9 */
[----:B------:R-:W-:Y:S02]  /*89c0*/  IMAD.MOV R235, RZ, RZ, -R235 ;  /* 0x000000ffffeb7224 */ /* 0x000fe400078e0aeb */
[C---:B------:R-:W-:Y:S01]  /*89d0*/  IMAD R229, R252.reuse, R234, R229 ;  /* 0x000000eafce57224 */ /* 0x040fe200078e02e5 */
[----:B------:R-:W-:Y:S01]  /*89e0*/  IABS R234, R236 ;  /* 0x000000ec00ea7213 */ /* 0x000fe20000000000 */
[----:B------:R-:W-:Y:S02]  /*89f0*/  IMAD.MOV R231, RZ, RZ, -R231 ;  /* 0x000000ffffe77224 */ /* 0x000fe400078e0ae7 */
[----:B------:R-:W-:Y:S01]  /*8a00*/  IMAD R230, R252, R233, R230 ;  /* 0x000000e9fce67224 */ /* 0x000fe200078e02e6 */
[----:B------:R-:W-:Y:S01]  /*8a10*/  IABS R233, R239 ;  /* 0x000000ef00e97213 */ /* 0x000fe20000000000 */
[----:B------:R-:W-:-:S04]  /*8a20*/  IMAD.HI.U32 R236, R0, R232, RZ ;  /* 0x000000e800ec7227 */ /* 0x000fc800078e00ff */
[C---:B------:R-:W-:Y:S01]  /*8a30*/  IMAD R228, R252.reuse, R235, R228 ;  /* 0x000000ebfce47224 */ /* 0x040fe200078e02e4 */
[----:B------:R-:W-:Y:S01]  /*8a40*/  IABS R235, R238 ;  /* 0x000000ee00eb7213 */ /* 0x000fe20000000000 */
[----:B------:R-:W-:Y:S01]  /*8a50*/  IMAD R227, R252, R231, R227 ;  /* 0x000000e7fce37224 */ /* 0x000fe200078e02e3 */
[----:B------:R-:W-:Y:S01]  /*8a60*/  IABS R231, R240 ;  /* 0x000000f000e77213 */ /* 0x000fe20000000000 */
[----:B------:R-:W-:Y:S02]  /*8a70*/  IMAD.MOV R236, RZ, RZ, -R236 ;  /* 0x000000ffffec7224 */ /* 0x000fe400078e0aec */
[----:B------:R-:W-:-:S04]  /*8a80*/  IMAD.HI.U32 R240, R0, R233, RZ ;  /* 0x000000e900f07227 */ /* 0x000fc800078e00ff */
[----:B------:R-:W-:Y:S01]  /*8a90*/  IMAD R232, R252, R236, R232 ;  /* 0x000000ecfce87224 */ /* 0x000fe200078e02e8 */
[----:B------:R-:W-:Y:S01]  /*8aa0*/  IABS R236, R9 ;  /* 0x0000000900ec7213 */ /* 0x000fe20000000000 */
[----:B------:R-:W-:Y:S01]  /*8ab0*/  IMAD.HI.U32 R238, R0, R235, RZ ;  /* 0x000000eb00ee7227 */ /* 0x000fe200078e00ff */
[----:B------:R-:W2:Y:S03]  /*8ac0*/  LDL.LU R9, [R1+0x28] ;  /* 0x0000280001097983 */ /* 0x000ea60000300800 */
[----:B------:R-:W-:Y:S01]  /*8ad0*/  IMAD.MOV R240, RZ, RZ, -R240 ;  /* 0x000000fffff07224 */ /* 0x000fe200078e0af0 */
[----:B-1----:R-:W3:Y:S01]  /*8ae0*/  LDL.LU R11, [R1+0x24] ;  /* 0x00002400010b7983 */ /* 0x002ee20000300800 */
[----:B------:R-:W-:Y:S02]  /*8af0*/  IMAD.MOV R238, RZ, RZ, -R238 ;  /* 0x000000ffffee7224 */ /* 0x000fe400078e0aee */
[----:B------:R-:W-:Y:S01]  /*8b00*/  IMAD R233, R252, R240, R233 ;  /* 0x000000f0fce97224 */ /* 0x000fe200078e02e9 */
[----:B------:R-:W4:Y:S01]  /*8b10*/  LDL.LU R13, [R1+0x20] ;  /* 0x00002000010d7983 */ /* 0x000f220000300800 */
[----:B------:R-:W-:-:S04]  /*8b20*/  IMAD.HI.U32 R240, R0, R236, RZ ;  /* 0x000000ec00f07227 */ /* 0x000fc800078e00ff */
[----:B------:R-:W-:Y:S01]  /*8b30*/  IMAD R235, R252, R238, R235 ;  /* 0x000000eefceb7224 */ /* 0x000fe200078e02eb */
[----:B------:R-:W-:Y:S01]  /*8b40*/  IABS R238, R243 ;  /* 0x000000f300ee7213 */ /* 0x000fe20000000000 */
[----:B------:R-:W-:-:S04]  /*8b50*/  IMAD.MOV R243, RZ, RZ, -R240 ;  /* 0x000000fffff37224 */ /* 0x000fc800078e0af0 */
[----:B------:R-:W-:Y:S02]  /*8b60*/  IMAD R236, R252, R243, R236 ;  /* 0x000000f3fcec7224 */ /* 0x000fe400078e02ec */
[----:B------:R-:W-:-:S04]  /*8b70*/  IMAD.HI.U32 R243, R0, R238, RZ ;  /* 0x000000ee00f37227 */ /* 0x000fc800078e00ff */
[----:B------:R-:W-:-:S04]  /*8b80*/  IMAD.MOV R243, RZ, RZ, -R243 ;  /* 0x000000fffff37224 */ /* 0x000fc800078e0af3 */
[----:B------:R-:W-:Y:S02]  /*8b90*/  IMAD R238, R252, R243, R238 ;  /* 0x000000f3fcee7224 */ /* 0x000fe400078e02ee */
[----:B------:R-:W4:Y:S01]  /*8ba0*/  LDL R243, [R1+0xe1c] ;  /* 0x000e1c0001f37983 */ /* 0x000f220000100800 */
[----:B------:R-:W-:-:S04]  /*8bb0*/  IMAD.HI.U32 R237, R0, R231, RZ ;  /* 0x000000e700ed7227 */ /* 0x000fc800078e00ff */
[----:B------:R-:W-:Y:S02]  /*8bc0*/  IMAD.MOV R237, RZ, RZ, -R237 ;  /* 0x000000ffffed7224 */ /* 0x000fe400078e0aed */
[----:B------:R-:W-:-:S04]  /*8bd0*/  IMAD.HI.U32 R239, R0, R234, RZ ;  /* 0x000000ea00ef7227 */ /* 0x000fc800078e00ff */
[----:B------:R-:W-:Y:S01]  /*8be0*/  IMAD R231, R252, R237, R231 ;  /* 0x000000edfce77224 */ /* 0x000fe200078e02e7 */
[----:B------:R-:W-:Y:S01]  /*8bf0*/  IABS R237, R244 ;  /* 0x000000f400ed7213 */ /* 0x000fe20000000000 */
[----:B------:R-:W-:-:S04]  /*8c00*/  IMAD.MOV R239, RZ, RZ, -R239 ;  /* 0x000000ffffef7224 */ /* 0x000fc800078e0aef */
[----:B------:R-:W-:Y:S01]  /*8c10*/  IMAD R234, R252, R239, R234 ;  /* 0x000000effcea7224 */ /* 0x000fe200078e02ea */
[----:B------:R-:W-:Y:S01]  /*8c20*/  IABS R239, R241 ;  /* 0x000000f100ef7213 */ /* 0x000fe20000000000 */
[----:B------:R-:W-:-:S04]  /*8c30*/  IMAD.HI.U32 R241, R0, R237, RZ ;  /* 0x000000ed00f17227 */ /* 0x000fc800078e00ff */
[----:B------:R-:W-:Y:S02]  /*8c40*/  IMAD.MOV.U32 R240, RZ, RZ, R242 ;  /* 0x000000fffff07224 */ /* 0x000fe400078e00f2 */
[----:B------:R-:W-:Y:S02]  /*8c50*/  IMAD.MOV R241, RZ, RZ, -R241 ;  /* 0x000000fffff17224 */ /* 0x000fe400078e0af1 */
[----:B------:R-:W-:-:S04]  /*8c60*/  IMAD.HI.U32 R244, R0, R239, RZ ;  /* 0x000000ef00f47227 */ /* 0x000fc800078e00ff */
[----:B------:R-:W-:-:S04]  /*8c70*/  IMAD.HI.U32 R242, R0, R240, RZ ;  /* 0x000000f000f27227 */ /* 0x000fc800078e00ff */
[C---:B------:R-:W-:Y:S01]  /*8c80*/  IMAD R237, R252.reuse, R241, R237 ;  /* 0x000000f1fced7224 */ /* 0x040fe200078e02ed */
[----:B------:R-:W-:Y:S01]  /*8c90*/  IABS R241, R246 ;  /* 0x000000f600f17213 */ /* 0x000fe20000000000 */
[----:B------:R-:W-:Y:S02]  /*8ca0*/  IMAD.MOV R244, RZ, RZ, -R244 ;  /* 0x000000fffff47224 */ /* 0x000fe400078e0af4 */
[----:B------:R-:W-:Y:S02]  /*8cb0*/  IMAD.MOV R246, RZ, RZ, -R242 ;  /* 0x000000fffff67224 */ /* 0x000fe400078e0af2 */
[----:B------:R-:W-:Y:S02]  /*8cc0*/  IMAD.MOV.U32 R242, RZ, RZ, R245 ;  /* 0x000000fffff27224 */ /* 0x000fe400078e00f5 */
[C---:B------:R-:W-:Y:S02]  /*8cd0*/  IMAD R239, R252.reuse, R244, R239 ;  /* 0x000000f4fcef7224 */ /* 0x040fe400078e02ef */
[----:B------:R-:W-:Y:S01]  /*8ce0*/  IMAD R240, R252, R246, R240 ;  /* 0x000000f6fcf07224 */ /* 0x000fe200078e02f0 */
[----:B------:R-:W-:Y:S01]  /*8cf0*/  IABS R246, R248 ;  /* 0x000000f800f67213 */ /* 0x000fe20000000000 */
[----:B------:R-:W-:-:S04]  /*8d00*/  IMAD.HI.U32 R244, R0, R242, RZ ;  /* 0x000000f200f47227 */ /* 0x000fc800078e00ff */
[----:B------:R-:W-:Y:S02]  /*8d10*/  IMAD.MOV R248, RZ, RZ, -R244 ;  /* 0x000000fffff87224 */ /* 0x000fe400078e0af4 */
[----:B------:R-:W-:Y:S01]  /*8d20*/  IMAD.MOV.U32 R244, RZ, RZ, R246 ;  /* 0x000000fffff47224 */ /* 0x000fe200078e00f6 */
[C---:B--2---:R-:W-:Y:S02]  /*8d30*/  ISETP.GT.U32.AND P1, PT, R252.reuse, R9, PT ;  /* 0x00000009fc00720c */ /* 0x044fe40003f24070 */
[----:B---3--:R-:W-:-:S11]  /*8d40*/  ISETP.GT.U32.AND P2, PT, R252, R11, PT ;  /* 0x0000000bfc00720c */ /* 0x008fd60003f44070 */
[--C-:B------:R-:W-:Y:S02]  /*8d50*/  @!P1 IMAD.IADD R9, R9, 0x1, -R252.reuse ;  /* 0x0000000109099824 */ /* 0x100fe400078e0afc */
[----:B------:R-:W-:-:S03]  /*8d60*/  @!P2 IMAD.IADD R11, R11, 0x1, -R252 ;  /* 0x000000010b0ba824 */ /* 0x000fc600078e0afc */
[C---:B------:R-:W-:Y:S02]  /*8d70*/  ISETP.GT.U32.AND P4, PT, R252.reuse, R9, PT ;  /* 0x00000009fc00720c */ /* 0x040fe40003f84070 */
[----:B------:R-:W-:Y:S02]  /*8d80*/  ISETP.GT.U32.AND P6, PT, R252, R11, PT ;  /* 0x0000000bfc00720c */ /* 0x000fe40003fc4070 */
[----:B----4-:R-:W-:-:S05]  /*8d90*/  IABS R243, R243 ;  /* 0x000000f300f37213 */ /* 0x010fca0000000000 */
[----:B------:R-:W-:-:S04]  /*8da0*/  IMAD.HI.U32 R246, R0, R243, RZ ;  /* 0x000000f300f67227 */ /* 0x000fc800078e00ff */
[----:B------:R-:W-:Y:S02]  /*8db0*/  IMAD.MOV R246, RZ, RZ, -R246 ;  /* 0x000000fffff67224 */ /* 0x000fe400078e0af6 */
[--C-:B------:R-:W-:Y:S02]  /*8dc0*/  @!P4 IMAD.IADD R9, R9, 0x1, -R252.reuse ;  /* 0x000000010909c824 */ /* 0x100fe400078e0afc */
[----:B------:R-:W-:Y:S02]  /*8dd0*/  @!P6 IMAD.IADD R11, R11, 0x1, -R252 ;  /* 0x000000010b0be824 */ /* 0x000fe400078e0afc */
[C---:B------:R-:W-:Y:S02]  /*8de0*/  IMAD R243, R252.reuse, R246, R243 ;  /* 0x000000f6fcf37224 */ /* 0x040fe400078e02f3 */
[----:B------:R-:W2:Y:S04]  /*8df0*/  LDL R246, [R1+0xe28] ;  /* 0x000e280001f67983 */ /* 0x000ea80000100800 */
[----:B------:R0:W-:Y:S01]  /*8e00*/  STL [R1+0x28], R9 ;  /* 0x0000280901007387 */ /* 0x0001e20000100800 */
[----:B------:R-:W-:-:S02]  /*8e10*/  ISETP.GT.U32.AND P5, PT, R252, R13, PT ;  /* 0x0000000dfc00720c */ /* 0x000fc40003fa4070 */
[----:B------:R-:W-:Y:S01]  /*8e20*/  ISETP.GT.U32.AND P6, PT, R252, R6, PT ;  /* 0x00000006fc00720c */ /* 0x000fe20003fc4070 */
[----:B0-----:R-:W3:Y:S04]  /*8e30*/  LDL.LU R9, [R1+0x11dc] ;  /* 0x0011dc0001097983 */ /* 0x001ee80000300800 */
[----:B------:R0:W-:Y:S04]  /*8e40*/  STL [R1+0x24], R11 ;  /* 0x0000240b01007387 */ /* 0x0001e80000100800 */
[----:B0-----:R-:W4:Y:S02]  /*8e50*/  LDL.LU R11, [R1+0x11d8] ;  /* 0x0011d800010b7983 */ /* 0x001f240000300800 */
[----:B------:R-:W-:-:S02]  /*8e60*/  @!P5 IMAD.IADD R13, R13, 0x1, -R252 ;  /* 0x000000010d0dd824 */ /* 0x000fc400078e0afc */
[----:B------:R-:W-:-:S03]  /*8e70*/  @!P6 IMAD.IADD R6, R6, 0x1, -R252 ;  /* 0x000000010606e824 */ /* 0x000fc600078e0afc */
[----:B------:R-:W-:-:S13]  /*8e80*/  ISETP.GT.U32.AND P6, PT, R252, R13, PT ;  /* 0x0000000dfc00720c */ /* 0x000fda0003fc4070 */
[----:B------:R-:W-:-:S05]  /*8e90*/  @!P6 IMAD.IADD R13, R13, 0x1, -R252 ;  /* 0x000000010d0de824 */ /* 0x000fca00078e0afc */
[----:B------:R0:W-:Y:S04]  /*8ea0*/  STL [R1+0x20], R13 ;  /* 0x0000200d01007387 */ /* 0x0001e80000100800 */
[----:B0-----:R-:W2:Y:S01]  /*8eb0*/  LDL.LU R13, [R1+0x11d4] ;  /* 0x0011d400010d7983 */ /* 0x001ea20000300800 */
[----:B------:R-:W-:Y:S02]  /*8ec0*/  ISETP.GT.U32.AND P0, PT, R2, R5, PT ;  /* 0x000000050200720c */ /* 0x000fe40003f04070 */
[----:B------:R-:W-:-:S11]  /*8ed0*/  ISETP.GT.U32.AND P2, PT, R252, R249, PT ;  /* 0x000000f9fc00720c */ /* 0x000fd60003f44070 */
[----:B------:R-:W-:-:S05]  /*8ee0*/  @!P0 IMAD.IADD R5, R5, 0x1, -R2 ;  /* 0x0000000105058824 */ /* 0x000fca00078e0a02 */
[----:B------:R-:W-:Y:S02]  /*8ef0*/  ISETP.GT.U32.AND P3, PT, R2, R5, PT ;  /* 0x000000050200720c */ /* 0x000fe40003f64070 */
[C---:B------:R-:W-:Y:S01]  /*8f00*/  ISETP.GT.U32.AND P0, PT, R252.reuse, R4, PT ;  /* 0x00000004fc00720c */ /* 0x040fe20003f04070 */
[----:B------:R-:W-:Y:S01]  /*8f10*/  @!P2 IMAD.IADD R249, R249, 0x1, -R252 ;  /* 0x00000001f9f9a824 */ /* 0x000fe200078e0afc */
[C---:B------:R-:W-:Y:S02]  /*8f20*/  ISETP.GT.U32.AND P2, PT, R252.reuse, R10, PT ;  /* 0x0000000afc00720c */ /* 0x040fe40003f44070 */
[----:B------:R-:W-:-:S07]  /*8f30*/  ISETP.GT.U32.AND P1, PT, R252, R3, PT ;  /* 0x00000003fc00720c */ /* 0x000fce0003f24070 */
[----:B------:R-:W-:Y:S01]  /*8f40*/  @!P3 IMAD.IADD R5, R5, 0x1, -R2 ;  /* 0x000000010505b824 */ /* 0x000fe200078e0a02 */
[----:B------:R-:W-:Y:S01]  /*8f50*/  ISETP.GT.U32.AND P3, PT, R252, R250, PT ;  /* 0x000000fafc00720c */ /* 0x000fe20003f64070 */
[--C-:B------:R-:W-:Y:S01]  /*8f60*/  @!P0 IMAD.IADD R4, R4, 0x1, -R252.reuse ;  /* 0x0000000104048824 */ /* 0x100fe200078e0afc */
[C---:B------:R-:W-:Y:S02]  /*8f70*/  ISETP.GT.U32.AND P4, PT, R252.reuse, R251, PT ;  /* 0x000000fbfc00720c */ /* 0x040fe40003f84070 */
[C---:B------:R-:W-:Y:S02]  /*8f80*/  ISETP.GT.U32.AND P5, PT, R252.reuse, R7, PT ;  /* 0x00000007fc00720c */ /* 0x040fe40003fa4070 */
[----:B------:R-:W-:Y:S01]  /*8f90*/  ISETP.GT.U32.AND P0, PT, R252, R8, PT ;  /* 0x00000008fc00720c */ /* 0x000fe20003f04070 */
[----:B------:R-:W-:-:S06]  /*8fa0*/  @!P2 IMAD.IADD R10, R10, 0x1, -R252 ;  /* 0x000000010a0aa824 */ /* 0x000fcc00078e0afc */
[--C-:B------:R-:W-:Y:S02]  /*8fb0*/  @!P3 IMAD.IADD R250, R250, 0x1, -R252.reuse ;  /* 0x00000001fafab824 */ /* 0x100fe400078e0afc */
[----:B------:R-:W-:-:S03]  /*8fc0*/  @!P1 IMAD.IADD R3, R3, 0x1, -R252 ;  /* 0x0000000103039824 */ /* 0x000fc600078e0afc */
[C---:B------:R-:W-:Y:S01]  /*8fd0*/  ISETP.GT.U32.AND P2, PT, R252.reuse, R250, PT ;  /* 0x000000fafc00720c */ /* 0x040fe20003f44070 */
[--C-:B------:R-:W-:Y:S01]  /*8fe0*/  @!P4 IMAD.IADD R251, R251, 0x1, -R252.reuse ;  /* 0x00000001fbfbc824 */ /* 0x100fe200078e0afc */
[C---:B------:R-:W-:Y:S01]  /*8ff0*/  ISETP.GT.U32.AND P4, PT, R252.reuse, R12, PT ;  /* 0x0000000cfc00720c */ /* 0x040fe20003f84070 */
[--C-:B------:R-:W-:Y:S01]  /*9000*/  @!P5 IMAD.IADD R7, R7, 0x1, -R252.reuse ;  /* 0x000000010707d824 */ /* 0x100fe200078e0afc */
[----:B------:R-:W-:Y:S01]  /*9010*/  ISETP.GT.U32.AND P5, PT, R252, R4, PT ;  /* 0x00000004fc00720c */ /* 0x000fe20003fa4070 */
[----:B------:R-:W-:Y:S01]  /*9020*/  @!P0 IMAD.IADD R8, R8, 0x1, -R252 ;  /* 0x0000000108088824 */ /* 0x000fe200078e0afc */
[----:B------:R-:W-:-:S07]  /*9030*/  ISETP.GT.U32.AND P0, PT, R252, R3, PT ;  /* 0x00000003fc00720c */ /* 0x000fce0003f04070 */
[--C-:B------:R-:W-:Y:S01]  /*9040*/  @!P2 IMAD.IADD R250, R250, 0x1, -R252.reuse ;  /* 0x00000001fafaa824 */ /* 0x100fe200078e0afc */
[----:B------:R-:W-:Y:S01]  /*9050*/  ISETP.GT.U32.AND P2, PT, R252, R10, PT ;  /* 0x0000000afc00720c */ /* 0x000fe20003f44070 */
[--C-:B------:R-:W-:Y:S01]  /*9060*/  @!P4 IMAD.IADD R12, R12, 0x1, -R252.reuse ;  /* 0x000000010c0cc824 */ /* 0x100fe200078e0afc */
[----:B------:R-:W-:Y:S01]  /*9070*/  ISETP.GT.U32.AND P4, PT, R252, R6, PT ;  /* 0x00000006fc00720c */ /* 0x000fe20003f84070 */
[--C-:B------:R-:W-:Y:S01]  /*9080*/  @!P5 IMAD.IADD R4, R4, 0x1, -R252.reuse ;  /* 0x000000010404d824 */ /* 0x100fe200078e0afc */
[C---:B------:R-:W-:Y:S01]  /*9090*/  ISETP.GT.U32.AND P5, PT, R252.reuse, R7, PT ;  /* 0x00000007fc00720c */ /* 0x040fe20003fa4070 */
[----:B------:R-:W-:Y:S01]  /*90a0*/  @!P0 IMAD.IADD R3, R3, 0x1, -R252 ;  /* 0x0000000103038824 */ /* 0x000fe200078e0afc */
[----:B------:R-:W-:-:S07]  /*90b0*/  ISETP.GT.U32.AND P0, PT, R252, R8, PT ;  /* 0x00000008fc00720c */ /* 0x000fce0003f04070 */
[--C-:B------:R-:W-:Y:S01]  /*90c0*/  @!P2 IMAD.IADD R10, R10, 0x1, -R252.reuse ;  /* 0x000000010a0aa824 */ /* 0x100fe200078e0afc */
[----:B------:R-:W-:Y:S01]  /*90d0*/  ISETP.GT.U32.AND P2, PT, R252, R17, PT ;  /* 0x00000011fc00720c */ /* 0x000fe20003f44070 */
        /* <DEDUP_REMOVED lines=14> */
[--C-:B------:R-:W-:Y:S02]  /*91c0*/  @!P2 IMAD.IADD R24, R24, 0x1, -R252.reuse ;  /* 0x000000011818a824 */ /* 0x100fe400078e0afc */
[--C-:B------:R-:W-:Y:S02]  /*91d0*/  @!P6 IMAD.IADD R19, R19, 0x1, -R252.reuse ;  /* 0x000000011313e824 */ /* 0x100fe400078e0afc */
[--C-:B------:R-:W-:Y:S01]  /*91e0*/  @!P5 IMAD.IADD R21, R21, 0x1, -R252.reuse ;  /* 0x000000011515d824 */ /* 0x100fe200078e0afc */
[----:B------:R-:W-:Y:S01]  /*91f0*/  ISETP.GT.U32.AND P5, PT, R252, R15, PT ;  /* 0x0000000ffc00720c */ /* 0x000fe20003fa4070 */
[----:B------:R-:W-:-:S12]  /*9200*/  @!P0 IMAD.IADD R22, R22, 0x1, -R252 ;  /* 0x0000000116168824 */ /* 0x000fd800078e0afc */
[----:B------:R-:W-:Y:S01]  /*9210*/  @!P5 IMAD.IADD R15, R15, 0x1, -R252 ;  /* 0x000000010f0fd824 */ /* 0x000fe200078e0afc */
[----:B------:R-:W-:-:S13]  /*9220*/  ISETP.GT.U32.AND P5, PT, R252, R21, PT ;  /* 0x00000015fc00720c */ /* 0x000fda0003fa4070 */
[----:B------:R-:W-:Y:S01]  /*9230*/  @!P5 IMAD.IADD R21, R21, 0x1, -R252 ;  /* 0x000000011515d824 */ /* 0x000fe200078e0afc */
[C---:B------:R-:W-:Y:S02]  /*9240*/  ISETP.GT.U32.AND P5, PT, R252.reuse, R28, PT ;  /* 0x0000001cfc00720c */ /* 0x040fe40003fa4070 */
[C---:B---3--:R-:W-:Y:S02]  /*9250*/  ISETP.GT.U32.AND P1, PT, R252.reuse, R9, PT ;  /* 0x00000009fc00720c */ /* 0x048fe40003f24070 */
[----:B----4-:R-:W-:-:S11]  /*9260*/  ISETP.GT.U32.AND P3, PT, R252, R11, PT ;  /* 0x0000000bfc00720c */ /* 0x010fd60003f64070 */
[--C-:B------:R-:W-:Y:S01]  /*9270*/  @!P1 IMAD.IADD R9, R9, 0x1, -R252.reuse ;  /* 0x0000000109099824 */ /* 0x100fe200078e0afc */
[C---:B------:R-:W-:Y:S01]  /*9280*/  ISETP.GT.U32.AND P1, PT, R252.reuse, R249, PT ;  /* 0x000000f9fc00720c */ /* 0x040fe20003f24070 */
[----:B------:R-:W-:Y:S01]  /*9290*/  @!P3 IMAD.IADD R11, R11, 0x1, -R252 ;  /* 0x000000010b0bb824 */ /* 0x000fe200078e0afc */
[----:B------:R-:W-:-:S11]  /*92a0*/  ISETP.GT.U32.AND P3, PT, R252, R251, PT ;  /* 0x000000fbfc00720c */ /* 0x000fd60003f64070 */
[--C-:B------:R-:W-:Y:S01]  /*92b0*/  @!P1 IMAD.IADD R249, R249, 0x1, -R252.reuse ;  /* 0x00000001f9f99824 */ /* 0x100fe200078e0afc */
[C---:B------:R-:W-:Y:S01]  /*92c0*/  ISETP.GT.U32.AND P1, PT, R252.reuse, R9, PT ;  /* 0x00000009fc00720c */ /* 0x040fe20003f24070 */
[----:B------:R-:W-:Y:S01]  /*92d0*/  @!P3 IMAD.IADD R251, R251, 0x1, -R252 ;  /* 0x00000001fbfbb824 */ /* 0x000fe200078e0afc */
[C---:B------:R-:W-:Y:S02]  /*92e0*/  ISETP.GT.U32.AND P3, PT, R252.reuse, R11, PT ;  /* 0x0000000bfc00720c */ /* 0x040fe40003f64070 */
[----:B--2---:R-:W-:-:S09]  /*92f0*/  ISETP.GT.U32.AND P4, PT, R252, R13, PT ;  /* 0x0000000dfc00720c */ /* 0x004fd20003f84070 */
[--C-:B------:R-:W-:Y:S02]  /*9300*/  @!P1 IMAD.IADD R9, R9, 0x1, -R252.reuse ;  /* 0x0000000109099824 */ /* 0x100fe400078e0afc */
[--C-:B------:R-:W-:Y:S01]  /*9310*/  @!P3 IMAD.IADD R11, R11, 0x1, -R252.reuse ;  /* 0x000000010b0bb824 */ /* 0x100fe200078e0afc */
[C---:B------:R-:W-:Y:S02]  /*9320*/  ISETP.GT.U32.AND P3, PT, R252.reuse, R18, PT ;  /* 0x00000012fc00720c */ /* 0x040fe40003f64070 */
[C---:B------:R-:W-:Y:S01]  /*9330*/  ISETP.GT.U32.AND P1, PT, R252.reuse, R16, PT ;  /* 0x00000010fc00720c */ /* 0x040fe20003f24070 */
[----:B------:R-:W-:Y:S01]  /*9340*/  @!P4 IMAD.IADD R13, R13, 0x1, -R252 ;  /* 0x000000010d0dc824 */ /* 0x000fe200078e0afc */
[----:B------:R-:W-:-:S09]  /*9350*/  ISETP.GT.U32.AND P4, PT, R252, R20, PT ;  /* 0x00000014fc00720c */ /* 0x000fd20003f84070 */
[--C-:B------:R-:W-:Y:S01]  /*9360*/  @!P3 IMAD.IADD R18, R18, 0x1, -R252.reuse ;  /* 0x000000011212b824 */ /* 0x100fe200078e0afc */
[----:B------:R-:W-:Y:S01]  /*9370*/  ISETP.GT.U32.AND P3, PT, R252, R25, PT ;  /* 0x00000019fc00720c */ /* 0x000fe20003f64070 */
[--C-:B------:R-:W-:Y:S01]  /*9380*/  @!P1 IMAD.IADD R16, R16, 0x1, -R252.reuse ;  /* 0x0000000110109824 */ /* 0x100fe200078e0afc */
[C---:B------:R-:W-:Y:S02]  /*9390*/  ISETP.GT.U32.AND P1, PT, R252.reuse, R23, PT ;  /* 0x00000017fc00720c */ /* 0x040fe40003f24070 */
[----:B------:R-:W-:Y:S01]  /*93a0*/  ISETP.GT.U32.AND P2, PT, R252, R18, PT ;  /* 0x00000012fc00720c */ /* 0x000fe20003f44070 */
[----:B------:R-:W-:Y:S01]  /*93b0*/  @!P4 IMAD.IADD R20, R20, 0x1, -R252 ;  /* 0x000000011414c824 */ /* 0x000fe200078e0afc */
[C---:B------:R-:W-:Y:S02]  /*93c0*/  ISETP.GT.U32.AND P4, PT, R252.reuse, R14, PT ;  /* 0x0000000efc00720c */ /* 0x040fe40003f84070 */
[C---:B------:R-:W-:Y:S02]  /*93d0*/  ISETP.GT.U32.AND P0, PT, R252.reuse, R16, PT ;  /* 0x00000010fc00720c */ /* 0x040fe40003f04070 */
[----:B------:R-:W-:-:S03]  /*93e0*/  ISETP.GT.U32.AND P6, PT, R252, R13, PT ;  /* 0x0000000dfc00720c */ /* 0x000fc60003fc4070 */
[--C-:B------:R-:W-:Y:S01]  /*93f0*/  @!P3 IMAD.IADD R25, R25, 0x1, -R252.reuse ;  /* 0x000000011919b824 */ /* 0x100fe200078e0afc */
[----:B------:R-:W-:Y:S01]  /*9400*/  ISETP.GT.U32.AND P3, PT, R252, R19, PT ;  /* 0x00000013fc00720c */ /* 0x000fe20003f64070 */
[--C-:B------:R-:W-:Y:S02]  /*9410*/  @!P1 IMAD.IADD R23, R23, 0x1, -R252.reuse ;  /* 0x0000000117179824 */ /* 0x100fe400078e0afc */
[--C-:B------:R-:W-:Y:S01]  /*9420*/  @!P2 IMAD.IADD R18, R18, 0x1, -R252.reuse ;  /* 0x000000011212a824 */ /* 0x100fe200078e0afc */
[C---:B------:R-:W-:Y:S02]  /*9430*/  ISETP.GT.U32.AND P2, PT, R252.reuse, R24, PT ;  /* 0x00000018fc00720c */ /* 0x040fe40003f44070 */
[----:B------:R-:W-:Y:S01]  /*9440*/  ISETP.GT.U32.AND P1, PT, R252, R17, PT ;  /* 0x00000011fc00720c */ /* 0x000fe20003f24070 */
[--C-:B------:R-:W-:Y:S01]  /*9450*/  @!P4 IMAD.IADD R14, R14, 0x1, -R252.reuse ;  /* 0x000000010e0ec824 */ /* 0x100fe200078e0afc */
[----:B------:R-:W-:Y:S01]  /*9460*/  ISETP.GT.U32.AND P4, PT, R252, R20, PT ;  /* 0x00000014fc00720c */ /* 0x000fe20003f84070 */
[--C-:B------:R-:W-:Y:S01]  /*9470*/  @!P0 IMAD.IADD R16, R16, 0x1, -R252.reuse ;  /* 0x0000000110108824 */ /* 0x100fe200078e0afc */
[C---:B------:R-:W-:Y:S01]  /*9480*/  ISETP.GT.U32.AND P0, PT, R252.reuse, R22, PT ;  /* 0x00000016fc00720c */ /* 0x040fe20003f04070 */
[--C-:B------:R-:W-:Y:S01]  /*9490*/  @!P6 IMAD.IADD R13, R13, 0x1, -R252.reuse ;  /* 0x000000010d0de824 */ /* 0x100fe200078e0afc */
[C---:B------:R-:W-:Y:S01]  /*94a0*/  ISETP.GT.U32.AND P6, PT, R252.reuse, R25, PT ;  /* 0x00000019fc00720c */ /* 0x040fe20003fc4070 */
[----:B------:R-:W-:Y:S01]  /*94b0*/  @!P3 IMAD.IADD R19, R19, 0x1, -R252 ;  /* 0x000000011313b824 */ /* 0x000fe200078e0afc */
[----:B------:R-:W-:-:S03]  /*94c0*/  ISETP.GT.U32.AND P3, PT, R252, R26, PT ;  /* 0x0000001afc00720c */ /* 0x000fc60003f64070 */
[--C-:B------:R-:W-:Y:S01]  /*94d0*/  @!P2 IMAD.IADD R24, R24, 0x1, -R252.reuse ;  /* 0x000000011818a824 */ /* 0x100fe200078e0afc */
[C---:B------:R-:W-:Y:S01]  /*94e0*/  ISETP.GT.U32.AND P2, PT, R252.reuse, R31, PT ;  /* 0x0000001ffc00720c */ /* 0x040fe20003f44070 */
[--C-:B------:R-:W-:Y:S01]  /*94f0*/  @!P1 IMAD.IADD R17, R17, 0x1, -R252.reuse ;  /* 0x0000000111119824 */ /* 0x100fe200078e0afc */
[----:B------:R-:W-:Y:S01]  /*9500*/  ISETP.GT.U32.AND P1, PT, R252, R23, PT ;  /* 0x00000017fc00720c */ /* 0x000fe20003f24070 */
[--C-:B------:R-:W-:Y:S01]  /*9510*/  @!P4 IMAD.IADD R20, R20, 0x1, -R252.reuse ;  /* 0x000000011414c824 */ /* 0x100fe200078e0afc */
[----:B------:R-:W-:Y:S01]  /*9520*/  ISETP.GT.U32.AND P4, PT, R252, R27, PT ;  /* 0x0000001bfc00720c */ /* 0x000fe20003f84070 */
[--C-:B------:R-:W-:Y:S01]  /*9530*/  @!P0 IMAD.IADD R22, R22, 0x1, -R252.reuse ;  /* 0x0000000116168824 */ /* 0x100fe200078e0afc */
[C---:B------:R-:W-:Y:S01]  /*9540*/  ISETP.GT.U32.AND P0, PT, R252.reuse, R29, PT ;  /* 0x0000001dfc00720c */ /* 0x040fe20003f04070 */
[--C-:B------:R-:W-:Y:S01]  /*9550*/  @!P6 IMAD.IADD R25, R25, 0x1, -R252.reuse ;  /* 0x000000011919e824 */ /* 0x100fe200078e0afc */
[----:B------:R-:W-:Y:S01]  /*9560*/  ISETP.GT.U32.AND P6, PT, R252, R32, PT ;  /* 0x00000020fc00720c */ /* 0x000fe20003fc4070 */
[----:B------:R-:W-:Y:S01]  /*9570*/  @!P3 IMAD.IADD R26, R26, 0x1, -R252 ;  /* 0x000000011a1ab824 */ /* 0x000fe200078e0afc */
[----:B------:R-:W-:-:S03]  /*9580*/  ISETP.GT.U32.AND P3, PT, R252, R33, PT ;  /* 0x00000021fc00720c */ /* 0x000fc60003f64070 */
[--C-:B------:R-:W-:Y:S01]  /*9590*/  @!P2 IMAD.IADD R31, R31, 0x1, -R252.reuse ;  /* 0x000000011f1fa824 */ /* 0x100fe200078e0afc */
[C---:B------:R-:W-:Y:S01]  /*95a0*/  ISETP.GT.U32.AND P2, PT, R252.reuse, R38, PT ;  /* 0x00000026fc00720c */ /* 0x040fe20003f44070 */
[--C-:B------:R-:W-:Y:S01]  /*95b0*/  @!P1 IMAD.IADD R23, R23, 0x1, -R252.reuse ;  /* 0x0000000117179824 */ /* 0x100fe200078e0afc */
[C---:B------:R-:W-:Y:S01]  /*95c0*/  ISETP.GT.U32.AND P1, PT, R252.reuse, R30, PT ;  /* 0x0000001efc00720c */ /* 0x040fe20003f24070 */
[--C-:B------:R-:W-:Y:S01]  /*95d0*/  @!P4 IMAD.IADD R27, R27, 0x1, -R252.reuse ;  /* 0x000000011b1bc824 */ /* 0x100fe200078e0afc */
[----:B------:R-:W-:Y:S01]  /*95e0*/  ISETP.GT.U32.AND P4, PT, R252, R34, PT ;  /* 0x00000022fc00720c */ /* 0x000fe20003f84070 */
[--C-:B------:R-:W-:Y:S01]  /*95f0*/  @!P5 IMAD.IADD R28, R28, 0x1, -R252.reuse ;  /* 0x000000011c1cd824 */ /* 0x100fe200078e0afc */
[C---:B------:R-:W-:Y:S01]  /*9600*/  ISETP.GT.U32.AND P5, PT, R252.reuse, R35, PT ;  /* 0x00000023fc00720c */ /* 0x040fe20003fa4070 */
[--C-:B------:R-:W-:Y:S01]  /*9610*/  @!P0 IMAD.IADD R29, R29, 0x1, -R252.reuse ;  /* 0x000000011d1d8824 */ /* 0x100fe200078e0afc */
[----:B------:R-:W-:Y:S01]  /*9620*/  ISETP.GT.U32.AND P0, PT, R252, R36, PT ;  /* 0x00000024fc00720c */ /* 0x000fe20003f04070 */
[----:B------:R-:W-:-:S02]  /*9630*/  @!P6 IMAD.IADD R32, R32, 0x1, -R252 ;  /* 0x000000012020e824 */ /* 0x000fc400078e0afc */
[--C-:B------:R-:W-:Y:S01]  /*9640*/  @!P3 IMAD.IADD R33, R33, 0x1, -R252.reuse ;  /* 0x000000012121b824 */ /* 0x100fe200078e0afc */
[----:B------:R-:W-:Y:S01]  /*9650*/  ISETP.GT.U32.AND P3, PT, R252, R27, PT ;  /* 0x0000001bfc00720c */ /* 0x000fe20003f64070 */
        /* <DEDUP_REMOVED lines=11> */
[----:B------:R-:W-:Y:S01]  /*9710*/  ISETP.GT.U32.AND P3, PT, R252, R33, PT ;  /* 0x00000021fc00720c */ /* 0x000fe20003f64070 */
        /* <DEDUP_REMOVED lines=15> */
[C---:B------:R-:W-:Y:S02]  /*9810*/  ISETP.GT.U32.AND P2, PT, R252.reuse, R46, PT ;  /* 0x0000002efc00720c */ /* 0x040fe40003f44070 */
[----:B------:R-:W-:Y:S01]  /*9820*/  ISETP.GT.U32.AND P1, PT, R252, R37, PT ;  /* 0x00000025fc00720c */ /* 0x000fe20003f24070 */
[--C-:B------:R-:W-:Y:S01]  /*9830*/  @!P4 IMAD.IADD R34, R34, 0x1, -R252.reuse ;  /* 0x000000012222c824 */ /* 0x100fe200078e0afc */
[C---:B------:R-:W-:Y:S01]  /*9840*/  ISETP.GT.U32.AND P4, PT, R252.reuse, R41, PT ;  /* 0x00000029fc00720c */ /* 0x040fe20003f84070 */
[--C-:B------:R-:W-:Y:S01]  /*9850*/  @!P5 IMAD.IADD R35, R35, 0x1, -R252.reuse ;  /* 0x000000012323d824 */ /* 0x100fe200078e0afc */
[----:B------:R-:W-:Y:S01]  /*9860*/  ISETP.GT.U32.AND P5, PT, R252, R42, PT ;  /* 0x0000002afc00720c */ /* 0x000fe20003fa4070 */
        /* <DEDUP_REMOVED lines=60> */
[----:B------:R-:W-:-:S02]  /*9c30*/  @!P2 IMAD.IADD R60, R60, 0x1, -R252 ;  /* 0x000000013c3ca824 */ /* 0x000fc400078e0afc */
[--C-:B------:R-:W-:Y:S01]  /*9c40*/  @!P6 IMAD.IADD R51, R51, 0x1, -R252.reuse ;  /* 0x000000013333e824 */ /* 0x100fe200078e0afc */
[----:B------:R-:W-:Y:S01]  /*9c50*/  ISETP.GT.U32.AND P2, PT, R252, R54, PT ;  /* 0x00000036fc00720c */ /* 0x000fe20003f44070 */
[--C-:B------:R-:W-:Y:S01]  /*9c60*/  @!P1 IMAD.IADD R52, R52, 0x1, -R252.reuse ;  /* 0x0000000134349824 */ /* 0x100fe200078e0afc */
[C---:B------:R-:W-:Y:S02]  /*9c70*/  ISETP.GT.U32.AND P6, PT, R252.reuse, R58, PT ;  /* 0x0000003afc00720c */ /* 0x040fe40003fc4070 */
        /* <DEDUP_REMOVED lines=23> */
[----:B------:R-:W-:-:S02]  /*9df0*/  ISETP.GT.U32.AND P2, PT, R252, R67, PT ;  /* 0x00000043fc00720c */ /* 0x000fc40003f44070 */
        /* <DEDUP_REMOVED lines=82> */
[----:B------:R-:W-:Y:S01]  /*a320*/  @!P1 IMAD.IADD R80, R80, 0x1, -R252 ;  /* 0x0000000150509824 */ /* 0x000fe200078e0afc */
[C---:B------:R-:W-:Y:S02]  /*a330*/  ISETP.GT.U32.AND P6, PT, R252.reuse, R84, PT ;  /* 0x00000054fc00720c */ /* 0x040fe40003fc4070 */
[----:B------:R-:W-:Y:S01]  /*a340*/  ISETP.GT.U32.AND P1, PT, R252, R87, PT ;  /* 0x00000057fc00720c */ /* 0x000fe20003f24070 */
[----:B------:R-:W-:-:S04]  /*a350*/  IMAD.HI.U32 R245, R0, R241, RZ ;  /* 0x000000f100f57227 */ /* 0x000fc800078e00ff */
[--C-:B------:R-:W-:Y:S01]  /*a360*/  @!P4 IMAD.IADD R83, R83, 0x1, -R252.reuse ;  /* 0x000000015353c824 */ /* 0x100fe200078e0afc */
[C---:B------:R-:W-:Y:S01]  /*a370*/  ISETP.GT.U32.AND P4, PT, R252.reuse, R90, PT ;  /* 0x0000005afc00720c */ /* 0x040fe20003f84070 */
[--C-:B------:R-:W-:Y:S01]  /*a380*/  @!P5 IMAD.IADD R85, R85, 0x1, -R252.reuse ;  /* 0x000000015555d824 */ /* 0x100fe200078e0afc */
[----:B------:R-:W-:Y:S01]  /*a390*/  ISETP.GT.U32.AND P5, PT, R252, R79, PT ;  /* 0x0000004ffc00720c */ /* 0x000fe20003fa4070 */
[--C-:B------:R-:W-:Y:S01]  /*a3a0*/  @!P0 IMAD.IADD R86, R86, 0x1, -R252.reuse ;  /* 0x0000000156568824 */ /* 0x100fe200078e0afc */
[C---:B------:R-:W-:Y:S01]  /*a3b0*/  ISETP.GT.U32.AND P0, PT, R252.reuse, R80, PT ;  /* 0x00000050fc00720c */ /* 0x040fe20003f04070 */
[----:B------:R-:W-:Y:S02]  /*a3c0*/  IMAD.MOV R245, RZ, RZ, -R245 ;  /* 0x000000fffff57224 */ /* 0x000fe400078e0af5 */
[----:B------:R-:W-:Y:S01]  /*a3d0*/  @!P3 IMAD.IADD R89, R89, 0x1, -R252 ;  /* 0x000000015959b824 */ /* 0x000fe200078e0afc */
[C---:B------:R-:W-:Y:S01]  /*a3e0*/  ISETP.GT.U32.AND P3, PT, R252.reuse, R83, PT ;  /* 0x00000053fc00720c */ /* 0x040fe20003f64070 */
[----:B------:R-:W-:-:S02]  /*a3f0*/  IMAD R241, R252, R245, R241 ;  /* 0x000000f5fcf17224 */ /* 0x000fc400078e02f1 */
[----:B------:R-:W-:Y:S02]  /*a400*/  IMAD.MOV.U32 R245, RZ, RZ, R247 ;  /* 0x000000fffff57224 */ /* 0x000fe400078e00f7 */
[--C-:B------:R-:W-:Y:S01]  /*a410*/  @!P2 IMAD.IADD R82, R82, 0x1, -R252.reuse ;  /* 0x000000015252a824 */ /* 0x100fe200078e0afc */
[----:B------:R-:W-:Y:S01]  /*a420*/  ISETP.GT.U32.AND P2, PT, R252, R88, PT ;  /* 0x00000058fc00720c */ /* 0x000fe20003f44070 */
[----:B------:R0:W-:Y:S01]  /*a430*/  STL [R1+0x14], R4 ;  /* 0x0000140401007387 */ /* 0x0001e20000100800 */
[--C-:B------:R-:W-:Y:S02]  /*a440*/  @!P6 IMAD.IADD R84, R84, 0x1, -R252.reuse ;  /* 0x000000015454e824 */ /* 0x100fe400078e0afc */
[----:B------:R-:W-:Y:S01]  /*a450*/  @!P1 IMAD.IADD R87, R87, 0x1, -R252 ;  /* 0x0000000157579824 */ /* 0x000fe200078e0afc */
[C---:B------:R-:W-:Y:S01]  /*a460*/  ISETP.GT.U32.AND P1, PT, R252.reuse, R81, PT ;  /* 0x00000051fc00720c */ /* 0x040fe20003f24070 */
[----:B------:R-:W-:Y:S02]  /*a470*/  IMAD R242, R252, R248, R242 ;  /* 0x000000f8fcf27224 */ /* 0x000fe400078e02f2 */
[----:B------:R-:W-:Y:S01]  /*a480*/  IMAD.HI.U32 R248, R0, R245, RZ ;  /* 0x000000f500f87227 */ /* 0x000fe200078e00ff */
[----:B0-----:R-:W2:Y:S03]  /*a490*/  LDL.LU R4, [R1+0x11d0] ;  /* 0x0011d00001047983 */ /* 0x001ea60000300800 */
[--C-:B------:R-:W-:Y:S01]  /*a4a0*/  @!P4 IMAD.IADD R90, R90, 0x1, -R252.reuse ;  /* 0x000000015a5ac824 */ /* 0x100fe200078e0afc */
[----:B------:R0:W-:Y:S01]  /*a4b0*/  STL [R1+0x10], R3 ;  /* 0x0000100301007387 */ /* 0x0001e20000100800 */
[--C-:B------:R-:W-:Y:S01]  /*a4c0*/  @!P5 IMAD.IADD R79, R79, 0x1, -R252.reuse ;  /* 0x000000014f4fd824 */ /* 0x100fe200078e0afc */
[----:B------:R-:W-:Y:S01]  /*a4d0*/  ISETP.GT.U32.AND P6, PT, R252, R78, PT ;  /* 0x0000004efc00720c */ /* 0x000fe20003fc4070 */
[----:B------:R-:W-:Y:S01]  /*a4e0*/  @!P0 IMAD.IADD R80, R80, 0x1, -R252 ;  /* 0x0000000150508824 */ /* 0x000fe200078e0afc */
[C---:B------:R-:W-:Y:S01]  /*a4f0*/  ISETP.GT.U32.AND P4, PT, R252.reuse, R84, PT ;  /* 0x00000054fc00720c */ /* 0x040fe20003f84070 */
[----:B------:R-:W-:Y:S01]  /*a500*/  IMAD.MOV R248, RZ, RZ, -R248 ;  /* 0x000000fffff87224 */ /* 0x000fe200078e0af8 */
[----:B------:R-:W-:-:S02]  /*a510*/  ISETP.GT.U32.AND P5, PT, R252, R85, PT ;  /* 0x00000055fc00720c */ /* 0x000fc40003fa4070 */
[----:B------:R-:W-:Y:S01]  /*a520*/  ISETP.GT.U32.AND P0, PT, R252, R86, PT ;  /* 0x00000056fc00720c */ /* 0x000fe20003f04070 */
[----:B0-----:R-:W3:Y:S01]  /*a530*/  LDL.LU R3, [R1+0x11cc] ;  /* 0x0011cc0001037983 */ /* 0x001ee20000300800 */
[----:B------:R-:W-:-:S03]  /*a540*/  @!P3 IMAD.IADD R83, R83, 0x1, -R252 ;  /* 0x000000015353b824 */ /* 0x000fc600078e0afc */
[----:B------:R0:W-:Y:S01]  /*a550*/  STL [R1+0xc], R249 ;  /* 0x00000cf901007387 */ /* 0x0001e20000100800 */
[C---:B------:R-:W-:Y:S01]  /*a560*/  ISETP.GT.U32.AND P3, PT, R252.reuse, R89, PT ;  /* 0x00000059fc00720c */ /* 0x040fe20003f64070 */
[----:B------:R-:W-:Y:S02]  /*a570*/  IMAD R245, R252, R248, R245 ;  /* 0x000000f8fcf57224 */ /* 0x000fe400078e02f5 */
[--C-:B------:R-:W-:Y:S01]  /*a580*/  @!P2 IMAD.IADD R88, R88, 0x1, -R252.reuse ;  /* 0x000000015858a824 */ /* 0x100fe200078e0afc */
[----:B0-----:R-:W4:Y:S04]  /*a590*/  LDL.LU R249, [R1+0x11c8] ;  /* 0x0011c80001f97983 */ /* 0x001f280000300800 */
[----:B------:R0:W-:Y:S01]  /*a5a0*/  STL [R1+0x4], R250 ;  /* 0x000004fa01007387 */ /* 0x0001e20000100800 */
[C---:B------:R-:W-:Y:S01]  /*a5b0*/  ISETP.GT.U32.AND P2, PT, R252.reuse, R95, PT ;  /* 0x0000005ffc00720c */ /* 0x040fe20003f44070 */
[--C-:B------:R-:W-:Y:S01]  /*a5c0*/  @!P1 IMAD.IADD R81, R81, 0x1, -R252.reuse ;  /* 0x0000000151519824 */ /* 0x100fe200078e0afc */
[----:B------:R-:W-:Y:S01]  /*a5d0*/  ISETP.GT.U32.AND P1, PT, R252, R87, PT ;  /* 0x00000057fc00720c */ /* 0x000fe20003f24070 */
[----:B0-----:R-:W2:Y:S04]  /*a5e0*/  LDL.LU R250, [R1+0x11c4] ;  /* 0x0011c40001fa7983 */ /* 0x001ea80000300800 */
[----:B------:R0:W-:Y:S01]  /*a5f0*/  STL [R1], R251 ;  /* 0x000000fb01007387 */ /* 0x0001e20000100800 */
[--C-:B------:R-:W-:Y:S01]  /*a600*/  @!P6 IMAD.IADD R78, R78, 0x1, -R252.reuse ;  /* 0x000000014e4ee824 */ /* 0x100fe200078e0afc */
[----:B------:R-:W-:Y:S01]  /*a610*/  ISETP.GT.U32.AND P6, PT, R252, R90, PT ;  /* 0x0000005afc00720c */ /* 0x000fe20003fc4070 */
[--C-:B------:R-:W-:Y:S01]  /*a620*/  @!P4 IMAD.IADD R84, R84, 0x1, -R252.reuse ;  /* 0x000000015454c824 */ /* 0x100fe200078e0afc */
[----:B0-----:R-:W2:Y:S04]  /*a630*/  LDL.LU R251, [R1+0x11c0] ;  /* 0x0011c00001fb7983 */ /* 0x001ea80000300800 */
[----:B------:R-:W4:Y:S01]  /*a640*/  LDL R248, [R1+0xe2c] ;  /* 0x000e2c0001f87983 */ /* 0x000f220000100800 */
[--C-:B------:R-:W-:Y:S01]  /*a650*/  @!P5 IMAD.IADD R85, R85, 0x1, -R252.reuse ;  /* 0x000000015555d824 */ /* 0x100fe200078e0afc */
[----:B------:R-:W-:Y:S01]  /*a660*/  ISETP.GT.U32.AND P4, PT, R252, R91, PT ;  /* 0x0000005bfc00720c */ /* 0x000fe20003f84070 */
[----:B------:R-:W-:Y:S01]  /*a670*/  @!P0 IMAD.IADD R86, R86, 0x1, -R252 ;  /* 0x0000000156568824 */ /* 0x000fe200078e0afc */
[----:B------:R-:W-:-:S02]  /*a680*/  ISETP.GT.U32.AND P5, PT, R252, R92, PT ;  /* 0x0000005cfc00720c */ /* 0x000fc40003fa4070 */
        /* <DEDUP_REMOVED lines=8> */
[----:B------:R0:W-:Y:S01]  /*a710*/  STL [R1+0x11a4], R6 ;  /* 0x0011a40601007387 */ /* 0x0001e20000100800 */
[--C-:B------:R-:W-:Y:S01]  /*a720*/  @!P4 IMAD.IADD R91, R91, 0x1, -R252.reuse ;  /* 0x000000015b5bc824 */ /* 0x100fe200078e0afc */
[----:B------:R-:W-:Y:S01]  /*a730*/  ISETP.GT.U32.AND P6, PT, R252, R97, PT ;  /* 0x00000061fc00720c */ /* 0x000fe20003fc4070 */
[--C-:B------:R-:W-:Y:S01]  /*a740*/  @!P5 IMAD.IADD R92, R92, 0x1, -R252.reuse ;  /* 0x000000015c5cd824 */ /* 0x100fe200078e0afc */
[C---:B------:R-:W-:Y:S01]  /*a750*/  ISETP.GT.U32.AND P4, PT, R252.reuse, R98, PT ;  /* 0x00000062fc00720c */ /* 0x040fe20003f84070 */
[--C-:B------:R-:W-:Y:S01]  /*a760*/  @!P0 IMAD.IADD R93, R93, 0x1, -R252.reuse ;  /* 0x000000015d5d8824 */ /* 0x100fe200078e0afc */
[C---:B------:R-:W-:Y:S01]  /*a770*/  ISETP.GT.U32.AND P5, PT, R252.reuse, R99, PT ;  /* 0x00000063fc00720c */ /* 0x040fe20003fa4070 */
[----:B------:R-:W-:Y:S01]  /*a780*/  STL [R1+0x11a0], R7 ;  /* 0x0011a00701007387 */ /* 0x000fe20000100800 */
[----:B------:R-:W-:Y:S01]  /*a790*/  ISETP.GT.U32.AND P0, PT, R252, R100, PT ;  /* 0x00000064fc00720c */ /* 0x000fe20003f04070 */
[----:B------:R-:W-:-:S02]  /*a7a0*/  @!P3 IMAD.IADD R96, R96, 0x1, -R252 ;  /* 0x000000016060b824 */ /* 0x000fc400078e0afc */
[----:B------:R-:W-:Y:S01]  /*a7b0*/  STL [R1+0x119c], R8 ;  /* 0x00119c0801007387 */ /* 0x000fe20000100800 */
[----:B------:R-:W-:-:S03]  /*a7c0*/  ISETP.GT.U32.AND P3, PT, R252, R103, PT ;  /* 0x00000067fc00720c */ /* 0x000fc60003f64070 */
[----:B------:R1:W-:Y:S01]  /*a7d0*/  STL [R1+0x11a8], R9 ;  /* 0x0011a80901007387 */ /* 0x0003e20000100800 */
[----:B------:R-:W-:-:S03]  /*a7e0*/  @!P2 IMAD.IADD R102, R102, 0x1, -R252 ;  /* 0x000000016666a824 */ /* 0x000fc600078e0afc */
[----:B------:R2:W-:Y:S01]  /*a7f0*/  STL [R1+0x11ac], R10 ;  /* 0x0011ac0a01007387 */ /* 0x0005e20000100800 */
[----:B------:R-:W-:-:S03]  /*a800*/  ISETP.GT.U32.AND P2, PT, R252, R96, PT ;  /* 0x00000060fc00720c */ /* 0x000fc60003f44070 */
[----:B------:R-:W-:Y:S01]  /*a810*/  STL [R1+0x11b0], R11 ;  /* 0x0011b00b01007387 */ /* 0x000fe20000100800 */
[----:B------:R-:W-:-:S03]  /*a820*/  @!P1 IMAD.IADD R94, R94, 0x1, -R252 ;  /* 0x000000015e5e9824 */ /* 0x000fc600078e0afc */
[----:B------:R2:W-:Y:S01]  /*a830*/  STL [R1+0x11b4], R12 ;  /* 0x0011b40c01007387 */ /* 0x0005e20000100800 */
[----:B------:R-:W-:-:S03]  /*a840*/  ISETP.GT.U32.AND P1, PT, R252, R101, PT ;  /* 0x00000065fc00720c */ /* 0x000fc60003f24070 */
[----:B0-----:R-:W2:Y:S01]  /*a850*/  LDL R6, [R1+0xe34] ;  /* 0x000e340001067983 */ /* 0x001ea20000100800 */
[--C-:B------:R-:W-:Y:S02]  /*a860*/  @!P6 IMAD.IADD R97, R97, 0x1, -R252.reuse ;  /* 0x000000016161e824 */ /* 0x100fe400078e0afc */
        /* <DEDUP_REMOVED lines=12> */
[----:B------:R-:W-:Y:S01]  /*a930*/  IMAD.HI.U32 R247, R0, R244, RZ ;  /* 0x000000f400f77227 */ /* 0x000fe200078e00ff */
[----:B------:R-:W-:Y:S01]  /*a940*/  ISETP.GT.U32.AND P1, PT, R252, R95, PT ;  /* 0x0000005ffc00720c */ /* 0x000fe20003f24070 */
[----:B-1----:R-:W2:Y:S02]  /*a950*/  LDL R9, [R1+0xe38] ;  /* 0x000e380001097983 */ /* 0x002ea40000100800 */
        /* <DEDUP_REMOVED lines=230> */
[----:B------:R-:W-:Y:S01]  /*b7c0*/  @!P1 IMAD.IADD R151, R151, 0x1, -R252 ;  /* 0x0000000197979824 */ /* 0x000fe200078e0afc */
[----:B------:R-:W-:-:S02]  /*b7d0*/  IABS R246, R246 ;  /* 0x000000f600f67213 */ /* 0x000fc40000000000 */
[----:B------:R-:W-:Y:S01]  /*b7e0*/  ISETP.GT.U32.AND P1, PT, R252, R158, PT ;  /* 0x0000009efc00720c */ /* 0x000fe20003f24070 */
[----:B------:R-:W-:Y:S02]  /*b7f0*/  IMAD.MOV R247, RZ, RZ, -R247 ;  /* 0x000000fffff77224 */ /* 0x000fe400078e0af7 */
[--C-:B------:R-:W-:Y:S01]  /*b800*/  @!P4 IMAD.IADD R154, R154, 0x1, -R252.reuse ;  /* 0x000000019a9ac824 */ /* 0x100fe200078e0afc */
[----:B------:R-:W-:Y:S01]  /*b810*/  ISETP.GT.U32.AND P4, PT, R252, R161, PT ;  /* 0x000000a1fc00720c */ /* 0x000fe20003f84070 */
[--C-:B------:R-:W-:Y:S01]  /*b820*/  @!P6 IMAD.IADD R156, R156, 0x1, -R252.reuse ;  /* 0x000000019c9ce824 */ /* 0x100fe200078e0afc */
[C---:B------:R-:W-:Y:S01]  /*b830*/  ISETP.GT.U32.AND P6, PT, R252.reuse, R163, PT ;  /* 0x000000a3fc00720c */ /* 0x040fe20003fc4070 */
[----:B------:R-:W-:Y:S01]  /*b840*/  @!P0 IMAD.IADD R157, R157, 0x1, -R252 ;  /* 0x000000019d9d8824 */ /* 0x000fe200078e0afc */
[----:B------:R-:W-:Y:S01]  /*b850*/  ISETP.GT.U32.AND P0, PT, R252, R164, PT ;  /* 0x000000a4fc00720c */ /* 0x000fe20003f04070 */
[----:B------:R-:W-:-:S04]  /*b860*/  IMAD.HI.U32 R2, R0, R246, RZ ;  /* 0x000000f600027227 */ /* 0x000fc800078e00ff */
[----:B------:R-:W-:Y:S01]  /*b870*/  IMAD R244, R252, R247, R244 ;  /* 0x000000f7fcf47224 */ /* 0x000fe200078e02f4 */
[----:B---3--:R-:W-:Y:S01]  /*b880*/  IABS R247, R3 ;  /* 0x0000000300f77213 */ /* 0x008fe20000000000 */
[--C-:B------:R-:W-:Y:S01]  /*b890*/  @!P3 IMAD.IADD R160, R160, 0x1, -R252.reuse ;  /* 0x00000001a0a0b824 */ /* 0x100fe200078e0afc */
[----:B------:R-:W-:Y:S01]  /*b8a0*/  ISETP.GT.U32.AND P3, PT, R252, R167, PT ;  /* 0x000000a7fc00720c */ /* 0x000fe20003f64070 */
[----:B------:R-:W-:Y:S01]  /*b8b0*/  @!P5 IMAD.IADD R162, R162, 0x1, -R252 ;  /* 0x00000001a2a2d824 */ /* 0x000fe200078e0afc */
[----:B------:R-:W-:Y:S01]  /*b8c0*/  ISETP.GT.U32.AND P5, PT, R252, R156, PT ;  /* 0x0000009cfc00720c */ /* 0x000fe20003fa4070 */
[----:B------:R-:W-:Y:S02]  /*b8d0*/  IMAD.MOV R2, RZ, RZ, -R2 ;  /* 0x000000ffff027224 */ /* 0x000fe400078e0a02 */
[----:B------:R-:W-:Y:S01]  /*b8e0*/  @!P2 IMAD.IADD R166, R166, 0x1, -R252 ;  /* 0x00000001a6a6a824 */ /* 0x000fe200078e0afc */
[C---:B------:R-:W-:Y:S01]  /*b8f0*/  ISETP.GT.U32.AND P2, PT, R252.reuse, R160, PT ;  /* 0x000000a0fc00720c */ /* 0x040fe20003f44070 */
[----:B------:R-:W-:-:S02]  /*b900*/  IMAD R246, R252, R2, R246 ;  /* 0x00000002fcf67224 */ /* 0x000fc400078e02f6 */
[----:B------:R-:W-:-:S04]  /*b910*/  IMAD.HI.U32 R2, R0, R247, RZ ;  /* 0x000000f700027227 */ /* 0x000fc800078e00ff */
[----:B------:R-:W-:Y:S01]  /*b920*/  @!P1 IMAD.IADD R158, R158, 0x1, -R252 ;  /* 0x000000019e9e9824 */ /* 0x000fe200078e0afc */
[C---:B------:R-:W-:Y:S01]  /*b930*/  ISETP.GT.U32.AND P1, PT, R252.reuse, R165, PT ;  /* 0x000000a5fc00720c */ /* 0x040fe20003f24070 */
[----:B------:R-:W-:Y:S01]  /*b940*/  IMAD.MOV R2, RZ, RZ, -R2 ;  /* 0x000000ffff027224 */ /* 0x000fe200078e0a02 */
[----:B----4-:R-:W-:Y:S01]  /*b950*/  IABS R248, R248 ;  /* 0x000000f800f87213 */ /* 0x010fe20000000000 */
[--C-:B------:R-:W-:Y:S01]  /*b960*/  @!P4 IMAD.IADD R161, R161, 0x1, -R252.reuse ;  /* 0x00000001a1a1c824 */ /* 0x100fe200078e0afc */
[----:B------:R-:W-:Y:S01]  /*b970*/  ISETP.GT.U32.AND P4, PT, R252, R168, PT ;  /* 0x000000a8fc00720c */ /* 0x000fe20003f84070 */
[--C-:B------:R-:W-:Y:S02]  /*b980*/  @!P6 IMAD.IADD R163, R163, 0x1, -R252.reuse ;  /* 0x00000001a3a3e824 */ /* 0x100fe400078e0afc */
[--C-:B------:R-:W-:Y:S01]  /*b990*/  @!P0 IMAD.IADD R164, R164, 0x1, -R252.reuse ;  /* 0x00000001a4a48824 */ /* 0x100fe200078e0afc */
[C---:B------:R-:W-:Y:S01]  /*b9a0*/  ISETP.GT.U32.AND P0, PT, R252.reuse, R158, PT ;  /* 0x0000009efc00720c */ /* 0x040fe20003f04070 */
[C---:B------:R-:W-:Y:S01]  /*b9b0*/  IMAD R247, R252.reuse, R2, R247 ;  /* 0x00000002fcf77224 */ /* 0x040fe200078e02f7 */
[C---:B------:R-:W-:Y:S01]  /*b9c0*/  ISETP.GT.U32.AND P6, PT, R252.reuse, R157, PT ;  /* 0x0000009dfc00720c */ /* 0x040fe20003fc4070 */
[--C-:B------:R-:W-:Y:S01]  /*b9d0*/  @!P3 IMAD.IADD R167, R167, 0x1, -R252.reuse ;  /* 0x00000001a7a7b824 */ /* 0x100fe200078e0afc */
[----:B------:R-:W-:Y:S01]  /*b9e0*/  ISETP.GT.U32.AND P3, PT, R252, R161, PT ;  /* 0x000000a1fc00720c */ /* 0x000fe20003f64070 */
[----:B------:R-:W-:Y:S01]  /*b9f0*/  @!P5 IMAD.IADD R156, R156, 0x1, -R252 ;  /* 0x000000019c9cd824 */ /* 0x000fe200078e0afc */
[----:B------:R-:W-:Y:S01]  /*ba00*/  ISETP.GT.U32.AND P5, PT, R252, R163, PT ;  /* 0x000000a3fc00720c */ /* 0x000fe20003fa4070 */
[----:B------:R-:W-:-:S04]  /*ba10*/  IMAD.HI.U32 R2, R0, R248, RZ ;  /* 0x000000f800027227 */ /* 0x000fc800078e00ff */
[----:B------:R-:W-:Y:S01]  /*ba20*/  @!P2 IMAD.IADD R160, R160, 0x1, -R252 ;  /* 0x00000001a0a0a824 */ /* 0x000fe200078e0afc */
[C---:B------:R-:W-:Y:S01]  /*ba30*/  ISETP.GT.U32.AND P2, PT, R252.reuse, R166, PT ;  /* 0x000000a6fc00720c */ /* 0x040fe20003f44070 */
[----:B------:R-:W-:Y:S02]  /*ba40*/  IMAD.MOV R2, RZ, RZ, -R2 ;  /* 0x000000ffff027224 */ /* 0x000fe400078e0a02 */
[----:B------:R-:W-:Y:S01]  /*ba50*/  @!P1 IMAD.IADD R165, R165, 0x1, -R252 ;  /* 0x00000001a5a59824 */ /* 0x000fe200078e0afc */
[C---:B------:R-:W-:Y:S01]  /*ba60*/  ISETP.GT.U32.AND P1, PT, R252.reuse, R159, PT ;  /* 0x0000009ffc00720c */ /* 0x040fe20003f24070 */
[----:B------:R-:W-:Y:S01]  /*ba70*/  IMAD R248, R252, R2, R248 ;  /* 0x00000002fcf87224 */ /* 0x000fe200078e02f8 */
[----:B------:R-:W-:Y:S01]  /*ba80*/  IABS R2, R249 ;  /* 0x000000f900027213 */ /* 0x000fe20000000000 */
        /* <DEDUP_REMOVED lines=8> */
[----:B------:R-:W-:Y:S01]  /*bb10*/  @!P5 IMAD.IADD R163, R163, 0x1, -R252 ;  /* 0x00000001a3a3d824 */ /* 0x000fe200078e0afc */
[----:B------:R-:W-:Y:S01]  /*bb20*/  ISETP.GT.U32.AND P5, PT, R252, R170, PT ;  /* 0x000000aafc00720c */ /* 0x000fe20003fa4070 */
[----:B------:R-:W-:-:S04]  /*bb30*/  IMAD.HI.U32 R249, R0, R2, RZ ;  /* 0x0000000200f97227 */ /* 0x000fc800078e00ff */
[--C-:B------:R-:W-:Y:S01]  /*bb40*/  @!P2 IMAD.IADD R166, R166, 0x1, -R252.reuse ;  /* 0x00000001a6a6a824 */ /* 0x100fe200078e0afc */
[C---:B------:R-:W-:Y:S01]  /*bb50*/  ISETP.GT.U32.AND P2, PT, R252.reuse, R173, PT ;  /* 0x000000adfc00720c */ /* 0x040fe20003f44070 */
[----:B------:R-:W-:Y:S02]  /*bb60*/  IMAD.MOV R249, RZ, RZ, -R249 ;  /* 0x000000fffff97224 */ /* 0x000fe400078e0af9 */
[----:B------:R-:W-:Y:S01]  /*bb70*/  @!P1 IMAD.IADD R159, R159, 0x1, -R252 ;  /* 0x000000019f9f9824 */ /* 0x000fe200078e0afc */
[C---:B------:R-:W-:Y:S01]  /*bb80*/  ISETP.GT.U32.AND P1, PT, R252.reuse, R165, PT ;  /* 0x000000a5fc00720c */ /* 0x040fe20003f24070 */
[----:B------:R-:W-:Y:S01]  /*bb90*/  IMAD R7, R252, R249, R2 ;  /* 0x000000f9fc077224 */ /* 0x000fe200078e0202 */
[----:B--2---:R-:W-:Y:S01]  /*bba0*/  IABS R2, R6 ;  /* 0x0000000600027213 */ /* 0x004fe20000000000 */
[--C-:B------:R-:W-:Y:S01]  /*bbb0*/  @!P4 IMAD.IADD R162, R162, 0x1, -R252.reuse ;  /* 0x00000001a2a2c824 */ /* 0x100fe200078e0afc */
[----:B------:R-:W2:Y:S01]  /*bbc0*/  LDL R6, [R1+0xe44] ;  /* 0x000e440001067983 */ /* 0x000ea20000100800 */
[----:B------:R-:W-:Y:S01]  /*bbd0*/  @!P0 IMAD.IADD R164, R164, 0x1, -R252 ;  /* 0x00000001a4a48824 */ /* 0x000fe200078e0afc */
[----:B------:R-:W-:-:S02]  /*bbe0*/  ISETP.GT.U32.AND P4, PT, R252, R169, PT ;  /* 0x000000a9fc00720c */ /* 0x000fc40003f84070 */
        /* <DEDUP_REMOVED lines=55> */
[----:B------:R-:W-:Y:S01]  /*bf60*/  ISETP.GT.U32.AND P3, PT, R252, R189, PT ;  /* 0x000000bdfc00720c */ /* 0x000fe20003f64070 */
[--C-:B------:R-:W-:Y:S01]  /*bf70*/  @!P5 IMAD.IADD R184, R184, 0x1, -R252.reuse ;  /* 0x00000001b8b8d824 */ /* 0x100fe200078e0afc */
[----:B------:R-:W-:Y:S01]  /*bf80*/  ISETP.GT.U32.AND P5, PT, R252, R191, PT ;  /* 0x000000bffc00720c */ /* 0x000fe20003fa4070 */
[--C-:B------:R-:W-:Y:S01]  /*bf90*/  @!P2 IMAD.IADD R188, R188, 0x1, -R252.reuse ;  /* 0x00000001bcbca824 */ /* 0x100fe200078e0afc */
[C---:B------:R-:W-:Y:S01]  /*bfa0*/  ISETP.GT.U32.AND P6, PT, R252.reuse, R180, PT ;  /* 0x000000b4fc00720c */ /* 0x040fe20003fc4070 */
[--C-:B------:R-:W-:Y:S01]  /*bfb0*/  @!P1 IMAD.IADD R179, R179, 0x1, -R252.reuse ;  /* 0x00000001b3b39824 */ /* 0x100fe200078e0afc */
[C---:B------:R-:W-:Y:S02]  /*bfc0*/  ISETP.GT.U32.AND P2, PT, R252.reuse, R182, PT ;  /* 0x000000b6fc00720c */ /* 0x040fe40003f44070 */
        /* <DEDUP_REMOVED lines=19> */
[C---:B------:R-:W-:Y:S01]  /*c100*/  ISETP.GT.U32.AND P1, PT, R252.reuse, R193, PT ;  /* 0x000000c1fc00720c */ /* 0x040fe20003f24070 */
        /* <DEDUP_REMOVED lines=23> */
[----:B------:R-:W-:-:S02]  /*c280*/  ISETP.GT.U32.AND P0, PT, R252, R199, PT ;  /* 0x000000c7fc00720c */ /* 0x000fc40003f04070 */
        /* <DEDUP_REMOVED lines=98> */
[----:B------:R-:W-:Y:S01]  /*c8b0*/  @!P2 IMAD.IADD R223, R223, 0x1, -R252 ;  /* 0x00000001dfdfa824 */ /* 0x000fe200078e0afc */
[----:B------:R-:W-:-:S02]  /*c8c0*/  ISETP.GT.U32.AND P2, PT, R252, R230, PT ;  /* 0x000000e6fc00720c */ /* 0x000fc40003f44070 */
[C---:B------:R-:W-:Y:S01]  /*c8d0*/  ISETP.GT.U32.AND P5, PT, R252.reuse, R213, PT ;  /* 0x000000d5fc00720c */ /* 0x040fe20003fa4070 */
[--C-:B------:R-:W-:Y:S01]  /*c8e0*/  @!P1 IMAD.IADD R209, R209, 0x1, -R252.reuse ;  /* 0x00000001d1d19824 */ /* 0x100fe200078e0afc */
[----:B------:R-:W-:Y:S01]  /*c8f0*/  ISETP.GT.U32.AND P1, PT, R252, R215, PT ;  /* 0x000000d7fc00720c */ /* 0x000fe20003f24070 */
[--C-:B------:R-:W-:Y:S02]  /*c900*/  @!P3 IMAD.IADD R224, R224, 0x1, -R252.reuse ;  /* 0x00000001e0e0b824 */ /* 0x100fe400078e0afc */
[--C-:B------:R-:W-:Y:S01]  /*c910*/  @!P4 IMAD.IADD R218, R218, 0x1, -R252.reuse ;  /* 0x00000001dadac824 */ /* 0x100fe200078e0afc */
[----:B------:R-:W-:Y:S01]  /*c920*/  ISETP.GT.U32.AND P4, PT, R252, R225, PT ;  /* 0x000000e1fc00720c */ /* 0x000fe20003f84070 */
[--C-:B------:R-:W-:Y:S01]  /*c930*/  @!P0 IMAD.IADD R214, R214, 0x1, -R252.reuse ;  /* 0x00000001d6d68824 */ /* 0x100fe200078e0afc */
[----:B------:R-:W-:Y:S01]  /*c940*/  ISETP.GT.U32.AND P0, PT, R252, R221, PT ;  /* 0x000000ddfc00720c */ /* 0x000fe20003f04070 */
[--C-:B------:R-:W-:Y:S02]  /*c950*/  @!P6 IMAD.IADD R233, R233, 0x1, -R252.reuse ;  /* 0x00000001e9e9e824 */ /* 0x100fe400078e0afc */
[----:B------:R-:W-:Y:S01]  /*c960*/  @!P2 IMAD.IADD R230, R230, 0x1, -R252 ;  /* 0x00000001e6e6a824 */ /* 0x000fe200078e0afc */
[----:B------:R-:W-:-:S02]  /*c970*/  ISETP.GT.U32.AND P2, PT, R252, R224, PT ;  /* 0x000000e0fc00720c */ /* 0x000fc40003f44070 */
        /* <DEDUP_REMOVED lines=8> */
[--C-:B------:R-:W-:Y:S02]  /*ca00*/  @!P4 IMAD.IADD R225, R225, 0x1, -R252.reuse ;  /* 0x00000001e1e1c824 */ /* 0x100fe400078e0afc */
        /* <DEDUP_REMOVED lines=9> */
[----:B------:R-:W-:-:S03]  /*caa0*/  @!P0 IMAD.IADD R228, R228, 0x1, -R252 ;  /* 0x00000001e4e48824 */ /* 0x000fc600078e0afc */
[----:B------:R-:W-:Y:S01]  /*cab0*/  ISETP.GT.U32.AND P0, PT, R252, R222, PT ;  /* 0x000000defc00720c */ /* 0x000fe20003f04070 */
[--C-:B------:R-:W-:Y:S01]  /*cac0*/  @!P2 IMAD.IADD R230, R230, 0x1, -R252.reuse ;  /* 0x00000001e6e6a824 */ /* 0x100fe200078e0afc */
[C---:B------:R-:W-:Y:S01]  /*cad0*/  ISETP.GT.U32.AND P2, PT, R252.reuse, R237, PT ;  /* 0x000000edfc00720c */ /* 0x040fe20003f44070 */
[--C-:B------:R-:W-:Y:S01]  /*cae0*/  @!P3 IMAD.IADD R225, R225, 0x1, -R252.reuse ;  /* 0x00000001e1e1b824 */ /* 0x100fe200078e0afc */
[----:B------:R-:W-:Y:S01]  /*caf0*/  ISETP.GT.U32.AND P3, PT, R252, R231, PT ;  /* 0x000000e7fc00720c */ /* 0x000fe20003f64070 */
[--C-:B------:R-:W-:Y:S01]  /*cb00*/  @!P6 IMAD.IADD R240, R240, 0x1, -R252.reuse ;  /* 0x00000001f0f0e824 */ /* 0x100fe200078e0afc */
[C---:B------:R-:W-:Y:S01]  /*cb10*/  ISETP.GT.U32.AND P6, PT, R252.reuse, R246, PT ;  /* 0x000000f6fc00720c */ /* 0x040fe20003fc4070 */
[----:B------:R-:W-:Y:S01]  /*cb20*/  @!P5 IMAD.IADD R227, R227, 0x1, -R252 ;  /* 0x00000001e3e3d824 */ /* 0x000fe200078e0afc */
[C---:B------:R-:W-:Y:S02]  /*cb30*/  ISETP.GT.U32.AND P5, PT, R252.reuse, R221, PT ;  /* 0x000000ddfc00720c */ /* 0x040fe40003fa4070 */
        /* <DEDUP_REMOVED lines=14> */
[----:B------:R-:W-:Y:S01]  /*cc20*/  ISETP.GT.U32.AND P0, PT, R252, R235, PT ;  /* 0x000000ebfc00720c */ /* 0x000fe20003f04070 */
[--C-:B------:R-:W-:Y:S02]  /*cc30*/  @!P2 IMAD.IADD R243, R243, 0x1, -R252.reuse ;  /* 0x00000001f3f3a824 */ /* 0x100fe400078e0afc */
[----:B------:R-:W-:Y:S01]  /*cc40*/  @!P3 IMAD.IADD R238, R238, 0x1, -R252 ;  /* 0x00000001eeeeb824 */ /* 0x000fe200078e0afc */
[----:B------:R-:W-:Y:S01]  /*cc50*/  ISETP.GT.U32.AND P3, PT, R252, R244, PT ;  /* 0x000000f4fc00720c */ /* 0x000fe20003f64070 */
[----:B------:R-:W-:-:S04]  /*cc60*/  IMAD.HI.U32 R249, R0, R2, RZ ;  /* 0x0000000200f97227 */ /* 0x000fc800078e00ff */
[--C-:B------:R-:W-:Y:S01]  /*cc70*/  @!P6 IMAD.IADD R237, R237, 0x1, -R252.reuse ;  /* 0x00000001edede824 */ /* 0x100fe200078e0afc */
[C---:B------:R-:W-:Y:S01]  /*cc80*/  ISETP.GT.U32.AND P6, PT, R252.reuse, R243, PT ;  /* 0x000000f3fc00720c */ /* 0x040fe20003fc4070 */
[--C-:B------:R-:W-:Y:S01]  /*cc90*/  @!P5 IMAD.IADD R227, R227, 0x1, -R252.reuse ;  /* 0x00000001e3e3d824 */ /* 0x100fe200078e0afc */
[C---:B------:R-:W-:Y:S01]  /*cca0*/  ISETP.GT.U32.AND P5, PT, R252.reuse, R234, PT ;  /* 0x000000eafc00720c */ /* 0x040fe20003fa4070 */
[----:B------:R-:W-:Y:S01]  /*ccb0*/  IMAD.MOV R249, RZ, RZ, -R249 ;  /* 0x000000fffff97224 */ /* 0x000fe200078e0af9 */
[----:B------:R-:W0:Y:S01]  /*ccc0*/  S2R R8, SR_TID.X ;  /* 0x0000000000087919 */ /* 0x000e220000002100 */
[----:B------:R-:W-:Y:S01]  /*ccd0*/  @!P1 IMAD.IADD R223, R223, 0x1, -R252 ;  /* 0x00000001dfdf9824 */ /* 0x000fe200078e0afc */
[C---:B------:R-:W-:Y:S01]  /*cce0*/  ISETP.GT.U32.AND P1, PT, R252.reuse, R229, PT ;  /* 0x000000e5fc00720c */ /* 0x040fe20003f24070 */
[----:B------:R-:W-:Y:S01]  /*ccf0*/  IMAD R10, R252, R249, R2 ;  /* 0x000000f9fc0a7224 */ /* 0x000fe200078e0202 */
[----:B--2---:R-:W-:Y:S01]  /*cd00*/  IABS R249, R6 ;  /* 0x0000000600f97213 */ /* 0x004fe20000000000 */
[----:B------:R-:W-:-:S02]  /*cd10*/  @!P0 IMAD.IADD R235, R235, 0x1, -R252 ;  /* 0x00000001ebeb8824 */ /* 0x000fc400078e0afc */
[----:B------:R-:W-:Y:S02]  /*cd20*/  @!P3 IMAD.IADD R244, R244, 0x1, -R252 ;  /* 0x00000001f4f4b824 */ /* 0x000fe400078e0afc */
[----:B------:R-:W-:Y:S01]  /*cd30*/  IMAD.HI.U32 R2, R0, R249, RZ ;  /* 0x000000f900027227 */ /* 0x000fe200078e00ff */
[----:B------:R-:W-:-:S03]  /*cd40*/  ISETP.GT.U32.AND P3, PT, R252, R235, PT ;  /* 0x000000ebfc00720c */ /* 0x000fc60003f64070 */
[--C-:B------:R-:W-:Y:S01]  /*cd50*/  @!P6 IMAD.IADD R243, R243, 0x1, -R252.reuse ;  /* 0x00000001f3f3e824 */ /* 0x100fe200078e0afc */
[----:B------:R-:W-:Y:S01]  /*cd60*/  ISETP.GE.AND P6, PT, R9, RZ, PT ;  /* 0x000000ff0900720c */ /* 0x000fe20003fc6270 */
[----:B------:R-:W-:Y:S01]  /*cd70*/  @!P5 IMAD.IADD R234, R234, 0x1, -R252 ;  /* 0x00000001eaead824 */ /* 0x000fe200078e0afc */
[----:B------:R-:W1:Y:S01]  /*cd80*/  LDC R9, c[0x0][0x230] ;  /* 0x00008c00ff097b82 */ /* 0x000e620000000800 */
[----:B------:R-:W-:Y:S02]  /*cd90*/  IMAD.MOV R2, RZ, RZ, -R2 ;  /* 0x000000ffff027224 */ /* 0x000fe400078e0a02 */
[--C-:B------:R-:W-:Y:S01]  /*cda0*/  @!P1 IMAD.IADD R229, R229, 0x1, -R252.reuse ;  /* 0x00000001e5e59824 */ /* 0x100fe200078e0afc */
[C---:B------:R-:W-:Y:S01]  /*cdb0*/  ISETP.GT.U32.AND P2, PT, R252.reuse, R234, PT ;  /* 0x000000eafc00720c */ /* 0x040fe20003f44070 */
[C---:B------:R-:W-:Y:S01]  /*cdc0*/  IMAD R249, R252.reuse, R2, R249 ;  /* 0x00000002fcf97224 */ /* 0x040fe200078e02f9 */
[----:B------:R-:W-:Y:S01]  /*cdd0*/  ISETP.GT.U32.AND P1, PT, R252, R236, PT ;  /* 0x000000ecfc00720c */ /* 0x000fe20003f24070 */
[----:B------:R-:W-:Y:S01]  /*cde0*/  @!P3 IMAD.IADD R235, R235, 0x1, -R252 ;  /* 0x00000001ebebb824 */ /* 0x000fe200078e0afc */
[----:B------:R-:W-:-:S02]  /*cdf0*/  IABS R250, R250 ;  /* 0x000000fa00fa7213 */ /* 0x000fc40000000000 */
[----:B------:R-:W-:Y:S02]  /*ce00*/  ISETP.GT.U32.AND P3, PT, R252, R249, PT ;  /* 0x000000f9fc00720c */ /* 0x000fe40003f64070 */
[----:B------:R-:W-:Y:S01]  /*ce10*/  IABS R251, R251 ;  /* 0x000000fb00fb7213 */ /* 0x000fe20000000000 */
[----:B------:R-:W-:-:S04]  /*ce20*/  IMAD.HI.U32 R2, R0, R250, RZ ;  /* 0x000000fa00027227 */ /* 0x000fc800078e00ff */
[----:B------:R-:W-:Y:S01]  /*ce30*/  @!P2 IMAD.IADD R234, R234, 0x1, -R252 ;  /* 0x00000001eaeaa824 */ /* 0x000fe200078e0afc */
[----:B------:R-:W-:Y:S01]  /*ce40*/  ISETP.GT.U32.AND P2, PT, R252, R10, PT ;  /* 0x0000000afc00720c */ /* 0x000fe20003f44070 */
[----:B------:R-:W-:Y:S02]  /*ce50*/  IMAD.MOV R2, RZ, RZ, -R2 ;  /* 0x000000ffff027224 */ /* 0x000fe400078e0a02 */
[----:B------:R-:W-:Y:S01]  /*ce60*/  @!P1 IMAD.IADD R236, R236, 0x1, -R252 ;  /* 0x00000001ecec9824 */ /* 0x000fe200078e0afc */
[----:B0-----:R-:W-:Y:S01]  /*ce70*/  LOP3.LUT P1, RZ, R8, 0x80, RZ, 0xc0, !PT ;  /* 0x0000008008ff7812 */ /* 0x001fe2000782c0ff */
[----:B------:R-:W-:-:S04]  /*ce80*/  IMAD.HI.U32 R0, R0, R251, RZ ;  /* 0x000000fb00007227 */ /* 0x000fc800078e00ff */
[----:B------:R-:W-:Y:S01]  /*ce90*/  IMAD R250, R252, R2, R250 ;  /* 0x00000002fcfa7224 */ /* 0x000fe200078e02fa */
[----:B------:R-:W-:Y:S01]  /*cea0*/  SEL R2, RZ, 0x90, !P1 ;  /* 0x00000090ff027807 */ /* 0x000fe20004800000 */
[----:B------:R-:W-:Y:S02]  /*ceb0*/  IMAD.SHL.U32 R6, R8, 0x2, RZ ;  /* 0x0000000208067824 */ /* 0x000fe400078e00ff */
[----:B------:R-:W-:Y:S02]  /*cec0*/  IMAD.MOV R0, RZ, RZ, -R0 ;  /* 0x000000ffff007224 */ /* 0x000fe400078e0a00 */
[----:B------:R-:W-:Y:S01]  /*ced0*/  @!P3 IMAD.IADD R249, R249, 0x1, -R252 ;  /* 0x00000001f9f9b824 */ /* 0x000fe200078e0afc */
[C---:B------:R-:W-:Y:S01]  /*cee0*/  ISETP.GT.U32.AND P3, PT, R252.reuse, R244, PT ;  /* 0x000000f4fc00720c */ /* 0x040fe20003f64070 */
[----:B-1----:R-:W-:Y:S02]  /*cef0*/  VIADD R9, R9, 0x7f ;  /* 0x0000007f09097836 */ /* 0x002fe40000000000 */
[----:B------:R-:W-:Y:S01]  /*cf00*/  IMAD R251, R252, R0, R251 ;  /* 0x00000000fcfb7224 */ /* 0x000fe200078e02fb */
[----:B------:R-:W-:-:S02]  /*cf10*/  LOP3.LUT R0, R2, 0x7e, R6, 0x78, !PT ;  /* 0x0000007e02007812 */ /* 0x000fc400078e7806 */
[----:B------:R-:W-:Y:S01]  /*cf20*/  LOP3.LUT R8, R8, 0x40, RZ, 0xc0, !PT ;  /* 0x0000004008087812 */ /* 0x000fe200078ec0ff */
[----:B------:R-:W-:Y:S01]  /*cf30*/  @!P2 IMAD.IADD R10, R10, 0x1, -R252 ;  /* 0x000000010a0aa824 */ /* 0x000fe200078e0afc */
[----:B------:R-:W-:Y:S01]  /*cf40*/  SHF.R.S32.HI R2, RZ, 0x1f, R9 ;  /* 0x0000001fff027819 */ /* 0x000fe20000011409 */
[----:B------:R-:W2:Y:S03]  /*cf50*/  LDL R6, [R1+0xe48] ;  /* 0x000e480001067983 */ /* 0x000ea60000100800 */
[----:B------:R-:W-:Y:S01]  /*cf60*/  LEA.HI R9, R2, R9, RZ, 0x7 ;  /* 0x0000000902097211 */ /* 0x000fe200078f38ff */
[C-C-:B------:R-:W-:Y:S01]  /*cf70*/  IMAD R2, R8.reuse, 0x100, R0.reuse ;  /* 0x0000010008027824 */ /* 0x140fe200078e0200 */
[----:B------:R0:W-:Y:S01]  /*cf80*/  STL [R1+0x18], R10 ;  /* 0x0000180a01007387 */ /* 0x0001e20000100800 */
[----:B------:R-:W-:Y:S02]  /*cf90*/  IMAD R0, R8, 0x200, R0 ;  /* 0x0000020008007824 */ /* 0x000fe400078e0200 */
[----:B------:R-:W-:Y:S01]  /*cfa0*/  @!P3 IMAD.IADD R244, R244, 0x1, -R252 ;  /* 0x00000001f4f4b824 */ /* 0x000fe200078e0afc */
[----:B------:R-:W3:Y:S01]  /*cfb0*/  LDL R12, [R1+0xe58] ;  /* 0x000e5800010c7983 */ /* 0x000ee20000100800 */
[----:B------:R-:W-:-:S03]  /*cfc0*/  ISETP.GT.U32.AND P3, PT, R252, R10, PT ;  /* 0x0000000afc00720c */ /* 0x000fc60003f64070 */
[----:B------:R-:W4:Y:S04]  /*cfd0*/  LDL R11, [R1+0xe5c] ;  /* 0x000e5c00010b7983 */ /* 0x000f280000100800 */
[----:B------:R1:W-:Y:S04]  /*cfe0*/  STL [R1+0x1144], R2 ;  /* 0x0011440201007387 */ /* 0x0003e80000100800 */
[----:B0-----:R-:W4:Y:S04]  /*cff0*/  LDL R10, [R1+0xe60] ;  /* 0x000e6000010a7983 */ /* 0x001f280000100800 */
[----:B-1----:R-:W3:Y:S04]  /*d000*/  LDL R2, [R1+0xe54] ;  /* 0x000e540001027983 */ /* 0x002ee80000100800 */
[----:B------:R0:W-:Y:S04]  /*d010*/  STL [R1+0x1148], R0 ;  /* 0x0011480001007387 */ /* 0x0001e80000100800 */
[----:B0-----:R-:W2:Y:S01]  /*d020*/  LDL.LU R0, [R1+0x18] ;  /* 0x0000180001007983 */ /* 0x001ea20000300800 */
[----:B------:R-:W-:-:S13]  /*d030*/  ISETP.GT.U32.AND P4, PT, R252, R232, PT ;  /* 0x000000e8fc00720c */ /* 0x000fda0003f84070 */
[----:B------:R-:W-:Y:S01]  /*d040*/  @!P4 IMAD.IADD R232, R232, 0x1, -R252 ;  /* 0x00000001e8e8c824 */ /* 0x000fe200078e0afc */
[----:B------:R-:W-:-:S13]  /*d050*/  ISETP.GT.U32.AND P4, PT, R252, R226, PT ;  /* 0x000000e2fc00720c */ /* 0x000fda0003f84070 */
[----:B------:R-:W-:Y:S01]  /*d060*/  @!P4 IMAD.IADD R226, R226, 0x1, -R252 ;  /* 0x00000001e2e2c824 */ /* 0x000fe200078e0afc */
[C---:B------:R-:W-:Y:S02]  /*d070*/  ISETP.GT.U32.AND P4, PT, R252.reuse, R232, PT ;  /* 0x000000e8fc00720c */ /* 0x040fe40003f84070 */
[C---:B------:R-:W-:Y:S02]  /*d080*/  ISETP.GT.U32.AND P5, PT, R252.reuse, R241, PT ;  /* 0x000000f1fc00720c */ /* 0x040fe40003fa4070 */
[----:B------:R-:W-:-:S09]  /*d090*/  ISETP.GT.U32.AND P0, PT, R252, R242, PT ;  /* 0x000000f2fc00720c */ /* 0x000fd20003f04070 */
[--C-:B------:R-:W-:Y:S01]  /*d0a0*/  @!P4 IMAD.IADD R232, R232, 0x1, -R252.reuse ;  /* 0x00000001e8e8c824 */ /* 0x100fe200078e0afc */
[C---:B------:R-:W-:Y:S01]  /*d0b0*/  ISETP.GT.U32.AND P4, PT, R252.reuse, R239, PT ;  /* 0x000000effc00720c */ /* 0x040fe20003f84070 */
[--C-:B------:R-:W-:Y:S01]  /*d0c0*/  @!P5 IMAD.IADD R241, R241, 0x1, -R252.reuse ;  /* 0x00000001f1f1d824 */ /* 0x100fe200078e0afc */
[----:B------:R-:W-:Y:S01]  /*d0d0*/  ISETP.GT.U32.AND P5, PT, R252, R247, PT ;  /* 0x000000f7fc00720c */ /* 0x000fe20003fa4070 */
[----:B------:R-:W-:Y:S01]  /*d0e0*/  @!P0 IMAD.IADD R242, R242, 0x1, -R252 ;  /* 0x00000001f2f28824 */ /* 0x000fe200078e0afc */
        /* <DEDUP_REMOVED lines=8> */
[C---:B------:R-:W-:Y:S02]  /*d170*/  ISETP.GT.U32.AND P4, PT, R252.reuse, R236, PT ;  /* 0x000000ecfc00720c */ /* 0x040fe40003f84070 */
[----:B------:R-:W-:Y:S01]  /*d180*/  ISETP.GT.U32.AND P1, PT, R252, R7, PT ;  /* 0x00000007fc00720c */ /* 0x000fe20003f24070 */
[--C-:B------:R-:W-:Y:S01]  /*d190*/  @!P5 IMAD.IADD R238, R238, 0x1, -R252.reuse ;  /* 0x00000001eeeed824 */ /* 0x100fe200078e0afc */
[C---:B------:R-:W-:Y:S01]  /*d1a0*/  ISETP.GT.U32.AND P5, PT, R252.reuse, R241, PT ;  /* 0x000000f1fc00720c */ /* 0x040fe20003fa4070 */
[----:B------:R-:W-:Y:S01]  /*d1b0*/  @!P0 IMAD.IADD R239, R239, 0x1, -R252 ;  /* 0x00000001efef8824 */ /* 0x000fe200078e0afc */
[----:B------:R-:W-:-:S07]  /*d1c0*/  ISETP.GT.U32.AND P0, PT, R252, R242, PT ;  /* 0x000000f2fc00720c */ /* 0x000fce0003f04070 */
[--C-:B------:R-:W-:Y:S01]  /*d1d0*/  @!P4 IMAD.IADD R236, R236, 0x1, -R252.reuse ;  /* 0x00000001ececc824 */ /* 0x100fe200078e0afc */
[C---:B------:R-:W-:Y:S01]  /*d1e0*/  ISETP.GT.U32.AND P4, PT, R252.reuse, R240, PT ;  /* 0x000000f0fc00720c */ /* 0x040fe20003f84070 */
[--C-:B------:R-:W-:Y:S01]  /*d1f0*/  @!P1 IMAD.IADD R7, R7, 0x1, -R252.reuse ;  /* 0x0000000107079824 */ /* 0x100fe200078e0afc */
[C---:B------:R-:W-:Y:S02]  /*d200*/  ISETP.GT.U32.AND P2, PT, R252.reuse, R251, PT ;  /* 0x000000fbfc00720c */ /* 0x040fe40003f44070 */
[C---:B------:R-:W-:Y:S01]  /*d210*/  ISETP.GT.U32.AND P1, PT, R252.reuse, R250, PT ;  /* 0x000000fafc00720c */ /* 0x040fe20003f24070 */
[--C-:B------:R-:W-:Y:S01]  /*d220*/  @!P5 IMAD.IADD R241, R241, 0x1, -R252.reuse ;  /* 0x00000001f1f1d824 */ /* 0x100fe200078e0afc */
[----:B------:R-:W-:Y:S01]  /*d230*/  ISETP.GT.U32.AND P5, PT, R252, R247, PT ;  /* 0x000000f7fc00720c */ /* 0x000fe20003fa4070 */
[----:B------:R-:W-:Y:S01]  /*d240*/  @!P0 IMAD.IADD R242, R242, 0x1, -R252 ;  /* 0x00000001f2f28824 */ /* 0x000fe200078e0afc */
[----:B------:R-:W-:-:S05]  /*d250*/  ISETP.GT.U32.AND P0, PT, R252, R246, PT ;  /* 0x000000f6fc00720c */ /* 0x000fca0003f04070 */
[--C-:B------:R-:W-:Y:S01]  /*d260*/  @!P4 IMAD.IADD R240, R240, 0x1, -R252.reuse ;  /* 0x00000001f0f0c824 */ /* 0x100fe200078e0afc */
[C---:B------:R-:W-:Y:S01]  /*d270*/  ISETP.GT.U32.AND P4, PT, R252.reuse, R245, PT ;  /* 0x000000f5fc00720c */ /* 0x040fe20003f84070 */
[--C-:B------:R-:W-:Y:S01]  /*d280*/  @!P2 IMAD.IADD R251, R251, 0x1, -R252.reuse ;  /* 0x00000001fbfba824 */ /* 0x100fe200078e0afc */
[----:B------:R-:W-:Y:S01]  /*d290*/  ISETP.GT.U32.AND P2, PT, R252, R7, PT ;  /* 0x00000007fc00720c */ /* 0x000fe20003f44070 */
[--C-:B------:R-:W-:Y:S01]  /*d2a0*/  @!P1 IMAD.IADD R250, R250, 0x1, -R252.reuse ;  /* 0x00000001fafa9824 */ /* 0x100fe200078e0afc */
[----:B------:R-:W-:Y:S01]  /*d2b0*/  ISETP.GT.U32.AND P1, PT, R252, R248, PT ;  /* 0x000000f8fc00720c */ /* 0x000fe20003f24070 */
[--C-:B------:R-:W-:Y:S02]  /*d2c0*/  @!P5 IMAD.IADD R247, R247, 0x1, -R252.reuse ;  /* 0x00000001f7f7d824 */ /* 0x100fe400078e0afc */
[----:B------:R-:W-:Y:S01]  /*d2d0*/  @!P0 IMAD.IADD R246, R246, 0x1, -R252 ;  /* 0x00000001f6f68824 */ /* 0x000fe200078e0afc */
[C---:B------:R-:W-:Y:S02]  /*d2e0*/  ISETP.GT.U32.AND P0, PT, R252.reuse, R249, PT ;  /* 0x000000f9fc00720c */ /* 0x040fe40003f04070 */
[----:B------:R-:W-:-:S03]  /*d2f0*/  ISETP.GT.U32.AND P5, PT, R252, R250, PT ;  /* 0x000000fafc00720c */ /* 0x000fc60003fa4070 */
[--C-:B------:R-:W-:Y:S01]  /*d300*/  @!P4 IMAD.IADD R245, R245, 0x1, -R252.reuse ;  /* 0x00000001f5f5c824 */ /* 0x100fe200078e0afc */
[----:B------:R-:W-:Y:S01]  /*d310*/  ISETP.GT.U32.AND P4, PT, R252, R251, PT ;  /* 0x000000fbfc00720c */ /* 0x000fe20003f84070 */
[--C-:B------:R-:W-:Y:S02]  /*d320*/  @!P2 IMAD.IADD R7, R7, 0x1, -R252.reuse ;  /* 0x000000010707a824 */ /* 0x100fe400078e0afc */
[----:B------:R-:W-:Y:S02]  /*d330*/  IMAD.MOV.U32 R8, RZ, RZ, R5 ;  /* 0x000000ffff087224 */ /* 0x000fe400078e0005 */
[----:B------:R-:W4:Y:S01]  /*d340*/  LDL.LU R5, [R1+0x11bc] ;  /* 0x0011bc0001057983 */ /* 0x000f220000300800 */
[--C-:B------:R-:W-:Y:S02]  /*d350*/  @!P1 IMAD.IADD R248, R248, 0x1, -R252.reuse ;  /* 0x00000001f8f89824 */ /* 0x100fe400078e0afc */
[--C-:B------:R-:W-:Y:S01]  /*d360*/  @!P0 IMAD.IADD R249, R249, 0x1, -R252.reuse ;  /* 0x00000001f9f98824 */ /* 0x100fe200078e0afc */
[----:B------:R0:W-:Y:S01]  /*d370*/  STL [R1+0x1c], R7 ;  /* 0x00001c0701007387 */ /* 0x0001e20000100800 */
[----:B------:R-:W-:-:S03]  /*d380*/  @!P5 IMAD.IADD R250, R250, 0x1, -R252 ;  /* 0x00000001fafad824 */ /* 0x000fc600078e0afc */
[--C-:B------:R-:W-:Y:S02]  /*d390*/  @!P4 IMAD.IADD R251, R251, 0x1, -R252.reuse ;  /* 0x00000001fbfbc824 */ /* 0x100fe400078e0afc */
[----:B--2---:R-:W-:Y:S01]  /*d3a0*/  @!P3 IMAD.IADD R0, R0, 0x1, -R252 ;  /* 0x000000010000b824 */ /* 0x004fe200078e0afc */
[----:B------:R-:W-:Y:S01]  /*d3b0*/  ISETP.NE.AND P1, PT, R4, RZ, PT ;  /* 0x000000ff0400720c */ /* 0x000fe20003f25270 */
[----:B------:R-:W2:Y:S01]  /*d3c0*/  LDL R252, [R1+0xe50] ;  /* 0x000e500001fc7983 */ /* 0x000ea20000100800 */
[----:B------:R-:W-:Y:S01]  /*d3d0*/  @!P6 IMAD.MOV R8, RZ, RZ, -R8 ;  /* 0x000000ffff08e224 */ /* 0x000fe200078e0a08 */
[----:B------:R-:W-:Y:S02]  /*d3e0*/  ISETP.GE.AND P2, PT, R6, RZ, PT ;  /* 0x000000ff0600720c */ /* 0x000fe40003f46270 */
[----:B------:R-:W2:Y:S04]  /*d3f0*/  LDL R9, [R1+0xe68] ;  /* 0x000e680001097983 */ /* 0x000ea80000100800 */
[----:B------:R-:W2:Y:S04]  /*d400*/  LDL R6, [R1+0xe6c] ;  /* 0x000e6c0001067983 */ /* 0x000ea80000100800 */
[----:B------:R-:W-:Y:S01]  /*d410*/  @!P1 LOP3.LUT R8, RZ, R4, RZ, 0x33, !PT ;  /* 0x00000004ff089212 */ /* 0x000fe200078e33ff */
[----:B0-----:R-:W2:Y:S01]  /*d420*/  LDL R7, [R1+0xe70] ;  /* 0x000e700001077983 */ /* 0x001ea20000100800 */
[----:B---3--:R-:W-:-:S02]  /*d430*/  ISETP.GE.AND P1, PT, R2, RZ, PT ;  /* 0x000000ff0200720c */ /* 0x008fc40003f26270 */
[----:B----4-:R-:W-:Y:S02]  /*d440*/  ISETP.GE.AND P0, PT, R5, RZ, PT ;  /* 0x000000ff0500720c */ /* 0x010fe40003f06270 */
[----:B------:R-:W3:Y:S04]  /*d450*/  LDL.LU R5, [R1+0x11b8] ;  /* 0x0011b80001057983 */ /* 0x000ee80000300800 */
[----:B------:R-:W4:Y:S04]  /*d460*/  LDL R4, [R1+0xe64] ;  /* 0x000e640001047983 */ /* 0x000f280000100800 */
[----:B------:R0:W-:Y:S04]  /*d470*/  STL [R1+0x8], R8 ;  /* 0x0000080801007387 */ /* 0x0001e80000100800 */
[----:B0-----:R-:W3:Y:S01]  /*d480*/  LDL R8, [R1+0xe74] ;  /* 0x000e740001087983 */ /* 0x001ee20000100800 */
[----:B--2---:R-:W-:-:S03]  /*d490*/  ISETP.GE.AND P5, PT, R252, RZ, PT ;  /* 0x000000fffc00720c */ /* 0x004fc60003fa6270 */
[----:B------:R-:W2:Y:S04]  /*d4a0*/  LDL R252, [R1+0xe78] ;  /* 0x000e780001fc7983 */ /* 0x000ea80000100800 */
[----:B------:R-:W4:Y:S01]  /*d4b0*/  LDL.LU R2, [R1+0x28] ;  /* 0x0000280001027983 */ /* 0x000f220000300800 */
[----:B------:R-:W-:-:S03]  /*d4c0*/  ISETP.GE.AND P4, PT, R12, RZ, PT ;  /* 0x000000ff0c00720c */ /* 0x000fc60003f86270 */
[----:B------:R-:W3:Y:S01]  /*d4d0*/  LDL.LU R12, [R1+0x24] ;  /* 0x00002400010c7983 */ /* 0x000ee20000300800 */
[----:B----4-:R-:W-:Y:S01]  /*d4e0*/  @!P2 IMAD.MOV R2, RZ, RZ, -R2 ;  /* 0x000000ffff02a224 */ /* 0x010fe200078e0a02 */
[----:B------:R-:W-:-:S04]  /*d4f0*/  ISETP.GE.AND P2, PT, R11, RZ, PT ;  /* 0x000000ff0b00720c */ /* 0x000fc80003f46270 */
[----:B------:R0:W-:Y:S04]  /*d500*/  STL [R1+0x30], R2 ;  /* 0x0000300201007387 */ /* 0x0001e80000100800 */
[----:B0-----:R-:W4:Y:S04]  /*d510*/  LDL R2, [R1+0xe80] ;  /* 0x000e800001027983 */ /* 0x001f280000100800 */
[----:B------:R-:W2:Y:S01]  /*d520*/  LDL.LU R11, [R1+0x20] ;  /* 0x00002000010b7983 */ /* 0x000ea20000300800 */
[----:B---3--:R-:W-:Y:S01]  /*d530*/  @!P0 IMAD.MOV R12, RZ, RZ, -R12 ;  /* 0x000000ffff0c8224 */ /* 0x008fe200078e0a0c */
[----:B------:R-:W-:-:S04]  /*d540*/  ISETP.GE.AND P0, PT, R10, RZ, PT ;  /* 0x000000ff0a00720c */ /* 0x000fc80003f06270 */
[----:B------:R0:W-:Y:S04]  /*d550*/  STL [R1+0x28], R12 ;  /* 0x0000280c01007387 */ /* 0x0001e80000100800 */
[----:B0-----:R-:W3:Y:S04]  /*d560*/  LDL.LU R12, [R1+0x11b4] ;  /* 0x0011b400010c7983 */ /* 0x001ee80000300800 */
[----:B------:R-:W4:Y:S01]  /*d570*/  LDL.LU R10, [R1+0x14] ;  /* 0x00001400010a7983 */ /* 0x000f220000300800 */
[----:B--2---:R-:W-:Y:S01]  /*d580*/  @!P5 IMAD.MOV R11, RZ, RZ, -R11 ;  /* 0x000000ffff0bd224 */ /* 0x004fe200078e0a0b */
[----:B------:R-:W-:-:S04]  /*d590*/  ISETP.GE.AND P5, PT, R4, RZ, PT ;  /* 0x000000ff0400720c */ /* 0x000fc80003fa6270 */
[----:B------:R0:W-:Y:S04]  /*d5a0*/  STL [R1+0x24], R11 ;  /* 0x0000240b01007387 */ /* 0x0001e80000100800 */
[----:B0-----:R-:W2:Y:S04]  /*d5b0*/  LDL.LU R11, [R1+0x11b0] ;  /* 0x0011b000010b7983 */ /* 0x001ea80000300800 */
[----:B------:R-:W3:Y:S01]  /*d5c0*/  LDL.LU R4, [R1+0x10] ;  /* 0x0000100001047983 */ /* 0x000ee20000300800 */
[----:B----4-:R-:W-:Y:S01]  /*d5d0*/  @!P1 IMAD.MOV R10, RZ, RZ, -R10 ;  /* 0x000000ffff0a9224 */ /* 0x010fe200078e0a0a */
[----:B------:R-:W-:-:S04]  /*d5e0*/  ISETP.GE.AND P1, PT, R9, RZ, PT ;  /* 0x000000ff0900720c */ /* 0x000fc80003f26270 */
[----:B------:R0:W-:Y:S04]  /*d5f0*/  STL [R1+0x20], R10 ;  /* 0x0000200a01007387 */ /* 0x0001e80000100800 */
[----:B0-----:R-:W4:Y:S04]  /*d600*/  LDL.LU R10, [R1+0x11ac] ;  /* 0x0011ac00010a7983 */ /* 0x001f280000300800 */
[----:B------:R-:W2:Y:S01]  /*d610*/  LDL.LU R9, [R1+0xc] ;  /* 0x00000c0001097983 */ /* 0x000ea20000300800 */
[----:B---3--:R-:W-:Y:S01]  /*d620*/  @!P4 IMAD.MOV R4, RZ, RZ, -R4 ;  /* 0x000000ffff04c224 */ /* 0x008fe200078e0a04 */
[----:B------:R-:W-:-:S04]  /*d630*/  ISETP.GE.AND P4, PT, R6, RZ, PT ;  /* 0x000000ff0600720c */ /* 0x000fc80003f86270 */
[----:B------:R0:W-:Y:S04]  /*d640*/  STL [R1+0x14], R4 ;  /* 0x0000140401007387 */ /* 0x0001e80000100800 */
[----:B0-----:R-:W3:Y:S04]  /*d650*/  LDL R4, [R1+0xe88] ;  /* 0x000e880001047983 */ /* 0x001ee80000100800 */
[----:B------:R-:W4:Y:S01]  /*d660*/  LDL.LU R6, [R1+0x4] ;  /* 0x0000040001067983 */ /* 0x000f220000300800 */
[----:B--2---:R-:W-:Y:S01]  /*d670*/  @!P2 IMAD.MOV R9, RZ, RZ, -R9 ;  /* 0x000000ffff09a224 */ /* 0x004fe200078e0a09 */
[----:B------:R-:W-:-:S04]  /*d680*/  ISETP.GE.AND P2, PT, R7, RZ, PT ;  /* 0x000000ff0700720c */ /* 0x000fc80003f46270 */
[----:B------:R0:W-:Y:S04]  /*d690*/  STL [R1+0x10], R9 ;  /* 0x0000100901007387 */ /* 0x0001e80000100800 */
[----:B0-----:R-:W2:Y:S04]  /*d6a0*/  LDL.LU R9, [R1+0x11a8] ;  /* 0x0011a80001097983 */ /* 0x001ea80000300800 */
[----:B------:R-:W3:Y:S01]  /*d6b0*/  LDL.LU R7, [R1] ;  /* 0x0000000001077983 */ /* 0x000ee20000300800 */
[----:B----4-:R-:W-:-:S05]  /*d6c0*/  @!P0 IMAD.MOV R6, RZ, RZ, -R6 ;  /* 0x000000ffff068224 */ /* 0x010fca00078e0a06 */
[----:B------:R0:W-:Y:S04]  /*d6d0*/  STL [R1+0xc], R6 ;  /* 0x00000c0601007387 */ /* 0x0001e80000100800 */
[----:B0-----:R-:W4:Y:S01]  /*d6e0*/  LDL.LU R6, [R1+0x11a4] ;  /* 0x0011a40001067983 */ /* 0x001f220000300800 */
[----:B------:R-:W-:Y:S01]  /*d6f0*/  ISETP.GE.AND P0, PT, R8, RZ, PT ;  /* 0x000000ff0800720c */ /* 0x000fe20003f06270 */
[----:B---3--:R-:W-:Y:S02]  /*d700*/  @!P5 IMAD.MOV R7, RZ, RZ, -R7 ;  /* 0x000000ffff07d224 */ /* 0x008fe400078e0a07 */
[----:B----4-:R-:W-:Y:S02]  /*d710*/  IMAD.MOV.U32 R8, RZ, RZ, R6 ;  /* 0x000000ffff087224 */ /* 0x010fe400078e0006 */
[----:B------:R-:W3:Y:S04]  /*d720*/  LDL R6, [R1+0xe84] ;  /* 0x000e840001067983 */ /* 0x000ee80000100800 */
[----:B------:R0:W-:Y:S04]  /*d730*/  STL [R1+0x4], R7 ;  /* 0x0000040701007387 */ /* 0x0001e80000100800 */
[----:B0-----:R-:W4:Y:S01]  /*d740*/  LDL.LU R7, [R1+0x11a0] ;  /* 0x0011a00001077983 */ /* 0x001f220000300800 */
[----:B------:R-:W-:Y:S01]  /*d750*/  @!P1 IMAD.MOV R8, RZ, RZ, -R8 ;  /* 0x000000ffff089224 */ /* 0x000fe200078e0a08 */
[----:B------:R-:W-:Y:S01]  /*d760*/  ISETP.GE.AND P5, PT, R252, RZ, PT ;  /* 0x000000fffc00720c */ /* 0x000fe20003fa6270 */
[----:B----4-:R-:W-:-:S02]  /*d770*/  IMAD.MOV.U32 R252, RZ, RZ, R7 ;  /* 0x000000fffffc7224 */ /* 0x010fc400078e0007 */
[----:B------:R-:W4:Y:S04]  /*d780*/  LDL R7, [R1+0xe7c] ;  /* 0x000e7c0001077983 */ /* 0x000f280000100800 */
[----:B------:R0:W-:Y:S04]  /*d790*/  STL [R1], R8 ;  /* 0x0000000801007387 */ /* 0x0001e80000100800 */
[----:B0-----:R-:W3:Y:S01]  /*d7a0*/  LDL.LU R8, [R1+0x119c] ;  /* 0x00119c0001087983 */ /* 0x001ee20000300800 */
[----:B------:R-:W-:Y:S01]  /*d7b0*/  @!P4 IMAD.MOV R252, RZ, RZ, -R252 ;  /* 0x000000fffffcc224 */ /* 0x000fe200078e0afc */
[----:B------:R-:W-:Y:S01]  /*d7c0*/  ISETP.GE.AND P4, PT, R2, RZ, PT ;  /* 0x000000ff0200720c */ /* 0x000fe20003f86270 */
[----:B--2---:R-:W-:-:S03]  /*d7d0*/  @!P0 IMAD.MOV R9, RZ, RZ, -R9 ;  /* 0x000000ffff098224 */ /* 0x004fc600078e0a09 */
[----:B------:R0:W-:Y:S04]  /*d7e0*/  STL [R1+0x1180], R252 ;  /* 0x001180fc01007387 */ /* 0x0001e80000100800 */
[----:B------:R-:W2:Y:S04]  /*d7f0*/  LDL R2, [R1+0xe98] ;  /* 0x000e980001027983 */ /* 0x000ea80000100800 */
[----:B0-----:R-:W2:Y:S01]  /*d800*/  LDL R252, [R1+0xe94] ;  /* 0x000e940001fc7983 */ /* 0x001ea20000100800 */
[----:B----4-:R-:W-:-:S03]  /*d810*/  ISETP.GE.AND P1, PT, R7, RZ, PT ;  /* 0x000000ff0700720c */ /* 0x010fc60003f26270 */
[----:B------:R-:W4:Y:S01]  /*d820*/  LDL R7, [R1+0xe9c] ;  /* 0x000e9c0001077983 */ /* 0x000f220000100800 */
[----:B---3--:R-:W-:Y:S01]  /*d830*/  @!P2 IMAD.MOV R8, RZ, RZ, -R8 ;  /* 0x000000ffff08a224 */ /* 0x008fe200078e0a08 */
[----:B------:R-:W-:-:S04]  /*d840*/  ISETP.GE.AND P2, PT, R6, RZ, PT ;  /* 0x000000ff0600720c */ /* 0x000fc80003f46270 */
[----:B------:R0:W-:Y:S04]  /*d850*/  STL [R1+0x1184], R8 ;  /* 0x0011840801007387 */ /* 0x0001e80000100800 */
[----:B------:R-:W3:Y:S04]  /*d860*/  LDL R6, [R1+0xea0] ;  /* 0x000ea00001067983 */ /* 0x000ee80000100800 */
[----:B0-----:R-:W4:Y:S04]  /*d870*/  LDL R8, [R1+0xe90] ;  /* 0x000e900001087983 */ /* 0x001f280000100800 */
[----:B------:R0:W-:Y:S04]  /*d880*/  STL [R1+0x1188], R9 ;  /* 0x0011880901007387 */ /* 0x0001e80000100800 */
[----:B0-----:R-:W3:Y:S01]  /*d890*/  LDL R9, [R1+0xe8c] ;  /* 0x000e8c0001097983 */ /* 0x001ee20000100800 */
[----:B------:R-:W-:Y:S01]  /*d8a0*/  ISETP.GE.AND P0, PT, R4, RZ, PT ;  /* 0x000000ff0400720c */ /* 0x000fe20003f06270 */
[----:B------:R-:W-:-:S02]  /*d8b0*/  @!P5 IMAD.MOV R10, RZ, RZ, -R10 ;  /* 0x000000ffff0ad224 */ /* 0x000fc400078e0a0a */
[----:B------:R-:W4:Y:S04]  /*d8c0*/  LDL R4, [R1+0xea4] ;  /* 0x000ea40001047983 */ /* 0x000f280000100800 */
[----:B------:R0:W-:Y:S01]  /*d8d0*/  STL [R1+0x118c], R10 ;  /* 0x00118c0a01007387 */ /* 0x0001e20000100800 */
[----:B------:R-:W-:Y:S02]  /*d8e0*/  @!P1 IMAD.MOV R11, RZ, RZ, -R11 ;  /* 0x000000ffff0b9224 */ /* 0x000fe400078e0a0b */
[----:B------:R-:W-:Y:S01]  /*d8f0*/  @!P4 IMAD.MOV R12, RZ, RZ, -R12 ;  /* 0x000000ffff0cc224 */ /* 0x000fe200078e0a0c */
[----:B--2---:R-:W-:Y:S01]  /*d900*/  ISETP.GE.AND P4, PT, R252, RZ, PT ;  /* 0x000000fffc00720c */ /* 0x004fe20003f86270 */
[----:B0-----:R-:W2:Y:S01]  /*d910*/  LDL R10, [R1+0xea8] ;  /* 0x000ea800010a7983 */ /* 0x001ea20000100800 */
[----:B------:R-:W-:Y:S01]  /*d920*/  @!P2 IMAD.MOV R13, RZ, RZ, -R13 ;  /* 0x000000ffff0da224 */ /* 0x000fe200078e0a0d */
[----:B------:R-:W-:-:S02]  /*d930*/  ISETP.GE.AND P2, PT, R2, RZ, PT ;  /* 0x000000ff0200720c */ /* 0x000fc40003f46270 */
[----:B---3--:R-:W-:Y:S02]  /*d940*/  ISETP.GE.AND P5, PT, R9, RZ, PT ;  /* 0x000000ff0900720c */ /* 0x008fe40003fa6270 */
[----:B------:R-:W3:Y:S01]  /*d950*/  LDL R9, [R1+0xeac] ;  /* 0x000eac0001097983 */ /* 0x000ee20000100800 */
[----:B----4-:R-:W-:-:S03]  /*d960*/  ISETP.GE.AND P1, PT, R8, RZ, PT ;  /* 0x000000ff0800720c */ /* 0x010fc60003f26270 */
[----:B------:R0:W-:Y:S04]  /*d970*/  STL [R1+0x1190], R11 ;  /* 0x0011900b01007387 */ /* 0x0001e80000100800 */
[----:B------:R-:W4:Y:S04]  /*d980*/  LDL R8, [R1+0xeb0] ;  /* 0x000eb00001087983 */ /* 0x000f280000100800 */
[----:B------:R-:W-:Y:S04]  /*d990*/  STL [R1+0x1194], R12 ;  /* 0x0011940c01007387 */ /* 0x000fe80000100800 */
[----:B------:R-:W4:Y:S04]  /*d9a0*/  LDL R252, [R1+0xeb4] ;  /* 0x000eb40001fc7983 */ /* 0x000f280000100800 */
[----:B------:R-:W-:Y:S04]  /*d9b0*/  STL [R1+0x1198], R13 ;  /* 0x0011980d01007387 */ /* 0x000fe80000100800 */
[----:B------:R-:W4:Y:S01]  /*d9c0*/  LDL R2, [R1+0xeb8] ;  /* 0x000eb80001027983 */ /* 0x000f220000100800 */
[----:B------:R-:W-:Y:S01]  /*d9d0*/  @!P5 IMAD.MOV R15, RZ, RZ, -R15 ;  /* 0x000000ffff0fd224 */ /* 0x000fe200078e0a0f */
[----:B------:R-:W-:-:S02]  /*d9e0*/  ISETP.GE.AND P5, PT, R6, RZ, PT ;  /* 0x000000ff0600720c */ /* 0x000fc40003fa6270 */
[----:B------:R-:W4:Y:S01]  /*d9f0*/  LDL R6, [R1+0xec0] ;  /* 0x000ec00001067983 */ /* 0x000f220000100800 */
[----:B------:R-:W-:Y:S01]  /*da00*/  @!P0 IMAD.MOV R14, RZ, RZ, -R14 ;  /* 0x000000ffff0e8224 */ /* 0x000fe200078e0a0e */
[----:B------:R-:W-:Y:S02]  /*da10*/  ISETP.GE.AND P0, PT, R7, RZ, PT ;  /* 0x000000ff0700720c */ /* 0x000fe40003f06270 */
[----:B------:R-:W4:Y:S01]  /*da20*/  LDL R7, [R1+0xebc] ;  /* 0x000ebc0001077983 */ /* 0x000f220000100800 */
[----:B------:R-:W-:Y:S01]  /*da30*/  @!P1 IMAD.MOV R16, RZ, RZ, -R16 ;  /* 0x000000ffff109224 */ /* 0x000fe200078e0a10 */
[----:B------:R-:W-:Y:S02]  /*da40*/  ISETP.GE.AND P1, PT, R4, RZ, PT ;  /* 0x000000ff0400720c */ /* 0x000fe40003f26270 */
[----:B------:R-:W4:Y:S01]  /*da50*/  LDL R4, [R1+0xec4] ;  /* 0x000ec40001047983 */ /* 0x000f220000100800 */
[----:B------:R-:W-:Y:S02]  /*da60*/  @!P2 IMAD.MOV R18, RZ, RZ, -R18 ;  /* 0x000000ffff12a224 */ /* 0x000fe400078e0a12 */
[----:B------:R-:W-:Y:S01]  /*da70*/  @!P4 IMAD.MOV R17, RZ, RZ, -R17 ;  /* 0x000000ffff11c224 */ /* 0x000fe200078e0a11 */
[----:B--2---:R-:W-:Y:S01]  /*da80*/  ISETP.GE.AND P4, PT, R10, RZ, PT ;  /* 0x000000ff0a00720c */ /* 0x004fe20003f86270 */
[----:B0-----:R-:W2:Y:S02]  /*da90*/  LDL R11, [R1+0xde8] ;  /* 0x000de800010b7983 */ /* 0x001ea40000100800 */
[----:B------:R-:W-:-:S02]  /*daa0*/  @!P0 IMAD.MOV R19, RZ, RZ, -R19 ;  /* 0x000000ffff138224 */ /* 0x000fc400078e0a13 */
[----:B------:R-:W2:Y:S01]  /*dab0*/  LDL R10, [R1+0xec8] ;  /* 0x000ec800010a7983 */ /* 0x000ea20000100800 */
[----:B------:R-:W-:Y:S02]  /*dac0*/  @!P5 IMAD.MOV R20, RZ, RZ, -R20 ;  /* 0x000000ffff14d224 */ /* 0x000fe400078e0a14 */
[----:B------:R-:W-:Y:S01]  /*dad0*/  @!P1 IMAD.MOV R21, RZ, RZ, -R21 ;  /* 0x000000ffff159224 */ /* 0x000fe200078e0a15 */
[----:B---3--:R-:W-:Y:S02]  /*dae0*/  ISETP.GE.AND P2, PT, R9, RZ, PT ;  /* 0x000000ff0900720c */ /* 0x008fe40003f46270 */
[----:B------:R-:W3:Y:S01]  /*daf0*/  LDL R9, [R1+0xecc] ;  /* 0x000ecc0001097983 */ /* 0x000ee20000100800 */
[----:B----4-:R-:W-:-:S03]  /*db00*/  ISETP.GE.AND P0, PT, R8, RZ, PT ;  /* 0x000000ff0800720c */ /* 0x010fc60003f06270 */
[----:B------:R-:W4:Y:S01]  /*db10*/  LDL R8, [R1+0xed0] ;  /* 0x000ed00001087983 */ /* 0x000f220000100800 */
[----:B------:R-:W-:-:S03]  /*db20*/  ISETP.GE.AND P5, PT, R252, RZ, PT ;  /* 0x000000fffc00720c */ /* 0x000fc60003fa6270 */
[----:B------:R-:W4:Y:S01]  /*db30*/  LDL R252, [R1+0xed4] ;  /* 0x000ed40001fc7983 */ /* 0x000f220000100800 */
[----:B------:R-:W-:-:S03]  /*db40*/  ISETP.GE.AND P1, PT, R2, RZ, PT ;  /* 0x000000ff0200720c */ /* 0x000fc60003f26270 */
[----:B------:R-:W4:Y:S01]  /*db50*/  LDL R2, [R1+0xed8] ;  /* 0x000ed80001027983 */ /* 0x000f220000100800 */
[----:B------:R-:W-:Y:S01]  /*db60*/  @!P2 IMAD.MOV R23, RZ, RZ, -R23 ;  /* 0x000000ffff17a224 */ /* 0x000fe200078e0a17 */
[----:B------:R-:W-:Y:S02]  /*db70*/  ISETP.GE.AND P2, PT, R6, RZ, PT ;  /* 0x000000ff0600720c */ /* 0x000fe40003f46270 */
[----:B------:R-:W4:Y:S01]  /*db80*/  LDL R6, [R1+0xee0] ;  /* 0x000ee00001067983 */ /* 0x000f220000100800 */
[----:B------:R-:W-:Y:S01]  /*db90*/  @!P4 IMAD.MOV R22, RZ, RZ, -R22 ;  /* 0x000000ffff16c224 */ /* 0x000fe200078e0a16 */
[----:B------:R-:W-:Y:S02]  /*dba0*/  ISETP.GE.AND P4, PT, R7, RZ, PT ;  /* 0x000000ff0700720c */ /* 0x000fe40003f86270 */
[----:B------:R-:W4:Y:S01]  /*dbb0*/  LDL R7, [R1+0xedc] ;  /* 0x000edc0001077983 */ /* 0x000f220000100800 */
[----:B------:R-:W-:Y:S01]  /*dbc0*/  @!P0 IMAD.MOV R24, RZ, RZ, -R24 ;  /* 0x000000ffff188224 */ /* 0x000fe200078e0a18 */
[----:B------:R-:W-:-:S02]  /*dbd0*/  ISETP.GE.AND P0, PT, R4, RZ, PT ;  /* 0x000000ff0400720c */ /* 0x000fc40003f06270 */
[----:B------:R-:W4:Y:S01]  /*dbe0*/  LDL R4, [R1+0xee4] ;  /* 0x000ee40001047983 */ /* 0x000f220000100800 */
[----:B------:R-:W-:Y:S02]  /*dbf0*/  @!P1 IMAD.MOV R26, RZ, RZ, -R26 ;  /* 0x000000ffff1a9224 */ /* 0x000fe400078e0a1a */
[----:B------:R-:W-:Y:S01]  /*dc00*/  @!P5 IMAD.MOV R25, RZ, RZ, -R25 ;  /* 0x000000ffff19d224 */ /* 0x000fe200078e0a19 */
[----:B--2---:R-:W-:Y:S02]  /*dc10*/  ISETP.GE.AND P5, PT, R10, RZ, PT ;  /* 0x000000ff0a00720c */ /* 0x004fe40003fa6270 */
[----:B------:R-:W2:Y:S01]  /*dc20*/  LDL R10, [R1+0xee8] ;  /* 0x000ee800010a7983 */ /* 0x000ea20000100800 */
[----:B------:R-:W-:Y:S02]  /*dc30*/  @!P4 IMAD.MOV R27, RZ, RZ, -R27 ;  /* 0x000000ffff1bc224 */ /* 0x000fe400078e0a1b */
[----:B------:R-:W-:Y:S02]  /*dc40*/  @!P2 IMAD.MOV R28, RZ, RZ, -R28 ;  /* 0x000000ffff1ca224 */ /* 0x000fe400078e0a1c */
[----:B------:R-:W-:Y:S01]  /*dc50*/  @!P0 IMAD.MOV R29, RZ, RZ, -R29 ;  /* 0x000000ffff1d8224 */ /* 0x000fe200078e0a1d */
[----:B---3--:R-:W-:-:S02]  /*dc60*/  ISETP.GE.AND P1, PT, R9, RZ, PT ;  /* 0x000000ff0900720c */ /* 0x008fc40003f26270 */
        /* <DEDUP_REMOVED lines=591> */
[----:B------:R-:W4:Y:S07]  /*10160*/  LDL R4, [R1+0xe08] ;  /* 0x000e080001047983 */ /* 0x000f2e0000100800 */
[----:B------:R-:W-:Y:S02]  /*10170*/  @!P4 IMAD.MOV R227, RZ, RZ, -R227 ;  /* 0x000000ffffe3c224 */ /* 0x000fe400078e0ae3 */
[----:B------:R-:W-:Y:S01]  /*10180*/  @!P1 IMAD.MOV R226, RZ, RZ, -R226 ;  /* 0x000000ffffe29224 */ /* 0x000fe200078e0ae2 */
[----:B--2---:R-:W-:-:S02]  /*10190*/  ISETP.GE.AND P1, PT, R10, RZ, PT ;  /* 0x000000ff0a00720c */ /* 0x004fc40003f26270 */
[----:B------:R-:W2:Y:S01]  /*101a0*/  LDL R10, [R1+0xe10] ;  /* 0x000e1000010a7983 */ /* 0x000ea20000100800 */
[----:B------:R-:W-:Y:S02]  /*101b0*/  @!P2 IMAD.MOV R228, RZ, RZ, -R228 ;  /* 0x000000ffffe4a224 */ /* 0x000fe400078e0ae4 */
[----:B------:R-:W-:Y:S02]  /*101c0*/  @!P0 IMAD.MOV R229, RZ, RZ, -R229 ;  /* 0x000000ffffe58224 */ /* 0x000fe400078e0ae5 */
[----:B------:R-:W-:Y:S01]  /*101d0*/  @!P5 IMAD.MOV R225, RZ, RZ, -R225 ;  /* 0x000000ffffe1d224 */ /* 0x000fe200078e0ae1 */
[----:B------:R-:W-:Y:S02]  /*101e0*/  ISETP.GE.AND P5, PT, R11, RZ, PT ;  /* 0x000000ff0b00720c */ /* 0x000fe40003fa6270 */
[----:B---3--:R-:W-:Y:S02]  /*101f0*/  ISETP.GE.AND P4, PT, R9, RZ, PT ;  /* 0x000000ff0900720c */ /* 0x008fe40003f86270 */
[----:B------:R-:W3:Y:S01]  /*10200*/  LDL R9, [R1+0xe0c] ;  /* 0x000e0c0001097983 */ /* 0x000ee20000100800 */
[----:B----4-:R-:W-:-:S03]  /*10210*/  ISETP.GE.AND P2, PT, R8, RZ, PT ;  /* 0x000000ff0800720c */ /* 0x010fc60003f46270 */
[----:B------:R-:W4:Y:S01]  /*10220*/  LDL R8, [R1+0xe14] ;  /* 0x000e140001087983 */ /* 0x000f220000100800 */
[----:B------:R-:W-:-:S03]  /*10230*/  ISETP.GE.AND P0, PT, R252, RZ, PT ;  /* 0x000000fffc00720c */ /* 0x000fc60003f06270 */
[----:B------:R-:W4:Y:S01]  /*10240*/  LDL R252, [R1+0xe18] ;  /* 0x000e180001fc7983 */ /* 0x000f220000100800 */
[----:B------:R-:W-:Y:S01]  /*10250*/  @!P5 IMAD.MOV R230, RZ, RZ, -R230 ;  /* 0x000000ffffe6d224 */ /* 0x000fe200078e0ae6 */
[----:B------:R-:W-:Y:S02]  /*10260*/  ISETP.GE.AND P5, PT, R2, RZ, PT ;  /* 0x000000ff0200720c */ /* 0x000fe40003fa6270 */
[----:B------:R-:W0:Y:S01]  /*10270*/  S2R R2, SR_TID.X ;  /* 0x0000000000027919 */ /* 0x000e220000002100 */
[----:B------:R-:W-:Y:S01]  /*10280*/  @!P4 IMAD.MOV R232, RZ, RZ, -R232 ;  /* 0x000000ffffe8c224 */ /* 0x000fe200078e0ae8 */
[----:B------:R-:W-:Y:S02]  /*10290*/  ISETP.GE.AND P4, PT, R6, RZ, PT ;  /* 0x000000ff0600720c */ /* 0x000fe40003f86270 */
[----:B------:R-:W4:Y:S01]  /*102a0*/  LDL R6, [R1+0xe20] ;  /* 0x000e200001067983 */ /* 0x000f220000100800 */
[----:B------:R-:W-:Y:S01]  /*102b0*/  @!P1 IMAD.MOV R231, RZ, RZ, -R231 ;  /* 0x000000ffffe79224 */ /* 0x000fe200078e0ae7 */
[----:B------:R-:W-:-:S02]  /*102c0*/  ISETP.GE.AND P1, PT, R7, RZ, PT ;  /* 0x000000ff0700720c */ /* 0x000fc40003f26270 */
[----:B------:R-:W4:Y:S01]  /*102d0*/  LDL R7, [R1+0xe1c] ;  /* 0x000e1c0001077983 */ /* 0x000f220000100800 */
[----:B------:R-:W-:Y:S01]  /*102e0*/  @!P2 IMAD.MOV R233, RZ, RZ, -R233 ;  /* 0x000000ffffe9a224 */ /* 0x000fe200078e0ae9 */
[----:B------:R-:W-:Y:S01]  /*102f0*/  ISETP.GE.AND P2, PT, R4, RZ, PT ;  /* 0x000000ff0400720c */ /* 0x000fe20003f46270 */
[----:B------:R-:W-:Y:S01]  /*10300*/  @!P0 IMAD.MOV R234, RZ, RZ, -R234 ;  /* 0x000000ffffea8224 */ /* 0x000fe200078e0aea */
[----:B0-----:R-:W-:-:S04]  /*10310*/  SHF.R.U32.HI R2, RZ, 0x7, R2 ;  /* 0x00000007ff027819 */ /* 0x001fc80000011602 */
[----:B------:R-:W-:-:S04]  /*10320*/  SGXT.U32 R2, R2, 0x1 ;  /* 0x000000010202781a */ /* 0x000fc80000000000 */
[----:B------:R-:W-:-:S05]  /*10330*/  LOP3.LUT R2, R2, 0x7e, RZ, 0xfc, !PT ;  /* 0x0000007e02027812 */ /* 0x000fca00078efcff */
[----:B------:R-:W-:-:S05]  /*10340*/  IMAD R4, R2, UR7, RZ ;  /* 0x0000000702047c24 */ /* 0x000fca000f8e02ff */
[----:B------:R0:W-:Y:S01]  /*10350*/  STL [R1+0x8c], R4 ;  /* 0x00008c0401007387 */ /* 0x0001e20000100800 */
[----:B------:R-:W-:-:S03]  /*10360*/  IMAD R2, RZ, RZ, -UR7 ;  /* 0x80000007ff027e24 */ /* 0x000fc6000f8e02ff */
[----:B------:R-:W4:Y:S01]  /*10370*/  LDL R11, [R1+0xe24] ;  /* 0x000e2400010b7983 */ /* 0x000f220000100800 */
[----:B0-----:R-:W-:Y:S02]  /*10380*/  IMAD R4, R2, 0x2, R4 ;  /* 0x0000000202047824 */ /* 0x001fe400078e0204 */
[----:B------:R-:W-:Y:S01]  /*10390*/  @!P5 IMAD.MOV R235, RZ, RZ, -R235 ;  /* 0x000000ffffebd224 */ /* 0x000fe200078e0aeb */
[----:B--2---:R-:W-:Y:S01]  /*103a0*/  ISETP.GE.AND P5, PT, R10, RZ, PT ;  /* 0x000000ff0a00720c */ /* 0x004fe20003fa6270 */
[----:B------:R-:W-:Y:S02]  /*103b0*/  @!P1 IMAD.MOV R236, RZ, RZ, -R236 ;  /* 0x000000ffffec9224 */ /* 0x000fe400078e0aec */
[----:B------:R-:W-:Y:S01]  /*103c0*/  @!P4 IMAD.MOV R237, RZ, RZ, -R237 ;  /* 0x000000ffffedc224 */ /* 0x000fe200078e0aed */
[----:B---3--:R-:W-:Y:S02]  /*103d0*/  ISETP.GE.AND P0, PT, R9, RZ, PT ;  /* 0x000000ff0900720c */ /* 0x008fe40003f06270 */
[----:B------:R-:W2:Y:S04]  /*103e0*/  LDL R9, [R1+0xe28] ;  /* 0x000e280001097983 */ /* 0x000ea80000100800 */
[----:B------:R0:W-:Y:S02]  /*103f0*/  STL [R1+0x128], R4 ;  /* 0x0001280401007387 */ /* 0x0001e40000100800 */
[----:B0-----:R-:W-:-:S05]  /*10400*/  IMAD R4, R2, 0x2, R4 ;  /* 0x0000000202047824 */ /* 0x001fca00078e0204 */
[----:B------:R0:W-:Y:S01]  /*10410*/  STL [R1+0x12c], R4 ;  /* 0x00012c0401007387 */ /* 0x0001e20000100800 */
[----:B----4-:R-:W-:Y:S01]  /*10420*/  ISETP.GE.AND P1, PT, R8, RZ, PT ;  /* 0x000000ff0800720c */ /* 0x010fe20003f26270 */
[----:B0-----:R-:W-:-:S05]  /*10430*/  IMAD R4, R2, 0x2, R4 ;  /* 0x0000000202047824 */ /* 0x001fca00078e0204 */
[----:B------:R0:W-:Y:S04]  /*10440*/  STL [R1+0xe8], R4 ;  /* 0x0000e80401007387 */ /* 0x0001e80000100800 */
[----:B------:R-:W3:Y:S01]  /*10450*/  LDL R10, [R1+0xe2c] ;  /* 0x000e2c00010a7983 */ /* 0x000ee20000100800 */
[----:B------:R-:W-:-:S03]  /*10460*/  ISETP.GE.AND P4, PT, R252, RZ, PT ;  /* 0x000000fffc00720c */ /* 0x000fc60003f86270 */
[----:B------:R-:W4:Y:S01]  /*10470*/  LDL R8, [R1+0xe30] ;  /* 0x000e300001087983 */ /* 0x000f220000100800 */
[----:B0-----:R-:W-:-:S05]  /*10480*/  IMAD R4, R2, 0x2, R4 ;  /* 0x0000000202047824 */ /* 0x001fca00078e0204 */
[----:B------:R0:W-:Y:S04]  /*10490*/  STL [R1+0xf0], R4 ;  /* 0x0000f00401007387 */ /* 0x0001e80000100800 */
[----:B------:R-:W4:Y:S01]  /*104a0*/  LDL R252, [R1+0xe34] ;  /* 0x000e340001fc7983 */ /* 0x000f220000100800 */
[----:B------:R-:W-:Y:S01]  /*104b0*/  @!P0 IMAD.MOV R239, RZ, RZ, -R239 ;  /* 0x000000ffffef8224 */ /* 0x000fe200078e0aef */
[----:B------:R-:W-:Y:S01]  /*104c0*/  ISETP.GE.AND P0, PT, R6, RZ, PT ;  /* 0x000000ff0600720c */ /* 0x000fe20003f06270 */
[----:B0-----:R-:W-:-:S04]  /*104d0*/  IMAD R4, R2, 0x2, R4 ;  /* 0x0000000202047824 */ /* 0x001fc800078e0204 */
[----:B------:R-:W-:Y:S01]  /*104e0*/  IMAD R6, R2, 0x2, R4 ;  /* 0x0000000202067824 */ /* 0x000fe200078e0204 */
[----:B------:R0:W-:Y:S04]  /*104f0*/  STL [R1+0xf4], R4 ;  /* 0x0000f40401007387 */ /* 0x0001e80000100800 */
[----:B0-----:R-:W4:Y:S01]  /*10500*/  LDL R4, [R1+0xe40] ;  /* 0x000e400001047983 */ /* 0x001f220000100800 */
[----:B------:R-:W-:Y:S01]  /*10510*/  @!P2 IMAD.MOV R238, RZ, RZ, -R238 ;  /* 0x000000ffffeea224 */ /* 0x000fe200078e0aee */
[----:B------:R-:W-:Y:S02]  /*10520*/  ISETP.GE.AND P2, PT, R7, RZ, PT ;  /* 0x000000ff0700720c */ /* 0x000fe40003f46270 */
[----:B------:R-:W4:Y:S04]  /*10530*/  LDL R7, [R1+0xe44] ;  /* 0x000e440001077983 */ /* 0x000f280000100800 */
[----:B------:R0:W-:Y:S01]  /*10540*/  STL [R1+0xf8], R6 ;  /* 0x0000f80601007387 */ /* 0x0001e20000100800 */
[----:B------:R-:W-:-:S02]  /*10550*/  @!P1 IMAD.MOV R241, RZ, RZ, -R241 ;  /* 0x000000fffff19224 */ /* 0x000fc400078e0af1 */
[----:B0-----:R-:W-:-:S05]  /*10560*/  IMAD R6, R2, 0x2, R6 ;  /* 0x0000000202067824 */ /* 0x001fca00078e0206 */
[----:B------:R0:W-:Y:S01]  /*10570*/  STL [R1+0xfc], R6 ;  /* 0x0000fc0601007387 */ /* 0x0001e20000100800 */
[----:B------:R-:W-:Y:S01]  /*10580*/  @!P4 IMAD.MOV R242, RZ, RZ, -R242 ;  /* 0x000000fffff2c224 */ /* 0x000fe200078e0af2 */
[----:B------:R-:W-:Y:S01]  /*10590*/  ISETP.GE.AND P4, PT, R3, RZ, PT ;  /* 0x000000ff0300720c */ /* 0x000fe20003f86270 */
[----:B0-----:R-:W-:-:S05]  /*105a0*/  IMAD R6, R2, 0x2, R6 ;  /* 0x0000000202067824 */ /* 0x001fca00078e0206 */
[----:B------:R0:W-:Y:S04]  /*105b0*/  STL [R1+0x100], R6 ;  /* 0x0001000601007387 */ /* 0x0001e80000100800 */
[----:B------:R1:W-:Y:S01]  /*105c0*/  STL [R1+0x114c], R3 ;  /* 0x00114c0301007387 */ /* 0x0003e20000100800 */
[----:B------:R-:W-:Y:S01]  /*105d0*/  @!P5 IMAD.MOV R240, RZ, RZ, -R240 ;  /* 0x000000fffff0d224 */ /* 0x000fe200078e0af0 */
[----:B------:R-:W-:Y:S01]  /*105e0*/  ISETP.GE.AND P5, PT, R11, RZ, PT ;  /* 0x000000ff0b00720c */ /* 0x000fe20003fa6270 */
[----:B------:R-:W-:Y:S02]  /*105f0*/  @!P2 IMAD.MOV R243, RZ, RZ, -R243 ;  /* 0x000000fffff3a224 */ /* 0x000fe400078e0af3 */
[----:B------:R-:W-:-:S10]  /*10600*/  @!P0 IMAD.MOV R244, RZ, RZ, -R244 ;  /* 0x000000fffff48224 */ /* 0x000fd400078e0af4 */
[----:B------:R-:W-:Y:S01]  /*10610*/  @!P5 IMAD.MOV R245, RZ, RZ, -R245 ;  /* 0x000000fffff5d224 */ /* 0x000fe200078e0af5 */
[----:B--2---:R-:W-:Y:S01]  /*10620*/  ISETP.GE.AND P1, PT, R9, RZ, PT ;  /* 0x000000ff0900720c */ /* 0x004fe20003f26270 */
[C---:B------:R-:W-:Y:S02]  /*10630*/  IMAD R9, R2.reuse, 0x2, R6 ;  /* 0x0000000202097824 */ /* 0x040fe400078e0206 */
[----:B0-----:R-:W2:Y:S02]  /*10640*/  LDL R6, [R1+0xe3c] ;  /* 0x000e3c0001067983 */ /* 0x001ea40000100800 */
[C---:B-1----:R-:W-:Y:S02]  /*10650*/  IMAD R3, R2.reuse, 0x2, R9 ;  /* 0x0000000202037824 */ /* 0x042fe400078e0209 */
[----:B------:R-:W-:Y:S04]  /*10660*/  STL [R1+0x104], R9 ;  /* 0x0001040901007387 */ /* 0x000fe80000100800 */
[----:B------:R0:W-:Y:S02]  /*10670*/  STL [R1+0x108], R3 ;  /* 0x0001080301007387 */ /* 0x0001e40000100800 */
[----:B0-----:R-:W-:-:S05]  /*10680*/  IMAD R3, R2, 0x2, R3 ;  /* 0x0000000202037824 */ /* 0x001fca00078e0203 */
[----:B------:R0:W-:Y:S02]  /*10690*/  STL [R1+0x10c], R3 ;  /* 0x00010c0301007387 */ /* 0x0001e40000100800 */
[----:B0-----:R-:W-:-:S05]  /*106a0*/  IMAD R3, R2, 0x2, R3 ;  /* 0x0000000202037824 */ /* 0x001fca00078e0203 */
[----:B------:R0:W-:Y:S04]  /*106b0*/  STL [R1+0x110], R3 ;  /* 0x0001100301007387 */ /* 0x0001e80000100800 */
[----:B------:R-:W2:Y:S01]  /*106c0*/  LDL.LU R13, [R1+0x30] ;  /* 0x00003000010d7983 */ /* 0x000ea20000300800 */
[----:B---3--:R-:W-:-:S03]  /*106d0*/  ISETP.GE.AND P2, PT, R10, RZ, PT ;  /* 0x000000ff0a00720c */ /* 0x008fc60003f46270 */
[----:B------:R-:W3:Y:S04]  /*106e0*/  LDL.LU R12, [R1+0x28] ;  /* 0x00002800010c7983 */ /* 0x000ee80000300800 */
[----:B------:R-:W3:Y:S01]  /*106f0*/  LDL.LU R11, [R1+0x24] ;  /* 0x00002400010b7983 */ /* 0x000ee20000300800 */
[----:B----4-:R-:W-:-:S03]  /*10700*/  ISETP.GE.AND P0, PT, R8, RZ, PT ;  /* 0x000000ff0800720c */ /* 0x010fc60003f06270 */
[----:B------:R-:W4:Y:S01]  /*10710*/  LDL.LU R10, [R1+0x20] ;  /* 0x00002000010a7983 */ /* 0x000f220000300800 */
[----:B------:R-:W-:-:S03]  /*10720*/  ISETP.GE.AND P5, PT, R252, RZ, PT ;  /* 0x000000fffc00720c */ /* 0x000fc60003fa6270 */
[----:B------:R-:W4:Y:S04]  /*10730*/  LDL.LU R9, [R1+0x14] ;  /* 0x0000140001097983 */ /* 0x000f280000300800 */
[----:B------:R-:W4:Y:S04]  /*10740*/  LDL.LU R8, [R1+0x10] ;  /* 0x0000100001087983 */ /* 0x000f280000300800 */
[----:B------:R-:W4:Y:S01]  /*10750*/  LDL.LU R252, [R1+0xc] ;  /* 0x00000c0001fc7983 */ /* 0x000f220000300800 */
[----:B------:R-:W-:Y:S01]  /*10760*/  @!P4 IMAD.MOV R247, RZ, RZ, -R247 ;  /* 0x000000fffff7c224 */ /* 0x000fe200078e0af7 */
[----:B------:R-:W-:-:S02]  /*10770*/  ISETP.GE.AND P4, PT, R4, RZ, PT ;  /* 0x000000ff0400720c */ /* 0x000fc40003f86270 */
[----:B------:R-:W1:Y:S01]  /*10780*/  S2R R4, SR_TID.X ;  /* 0x0000000000047919 */ /* 0x000e620000002100 */
[----:B0-----:R-:W-:Y:S02]  /*10790*/  IMAD R3, R2, 0x2, R3 ;  /* 0x0000000202037824 */ /* 0x001fe400078e0203 */
[----:B------:R-:W-:-:S03]  /*107a0*/  @!P2 IMAD.MOV R248, RZ, RZ, -R248 ;  /* 0x000000fffff8a224 */ /* 0x000fc600078e0af8 */
[----:B------:R0:W-:Y:S01]  /*107b0*/  STL [R1+0x114], R3 ;  /* 0x0001140301007387 */ /* 0x0001e20000100800 */
[----:B------:R-:W-:Y:S02]  /*107c0*/  ISETP.NE.AND P3, PT, R5, RZ, PT ;  /* 0x000000ff0500720c */ /* 0x000fe40003f65270 */
[----:B------:R-:W-:Y:S01]  /*107d0*/  LOP3.LUT R5, RZ, R5, RZ, 0x33, !PT ;  /* 0x00000005ff057212 */ /* 0x000fe200078e33ff */
[----:B0-----:R-:W-:Y:S01]  /*107e0*/  IMAD R3, R2, 0x2, R3 ;  /* 0x0000000202037824 */ /* 0x001fe200078e0203 */
[----:B-1----:R-:W-:-:S05]  /*107f0*/  LOP3.LUT R4, R4, 0x7f, RZ, 0xc0, !PT ;  /* 0x0000007f04047812 */ /* 0x002fca00078ec0ff */
[----:B------:R-:W-:-:S05]  /*10800*/  IMAD R4, R4, UR58, RZ ;  /* 0x0000003a04047c24 */ /* 0x000fca000f8e02ff */
[----:B------:R-:W-:Y:S01]  /*10810*/  STL [R1+0x124], R4 ;  /* 0x0001240401007387 */ /* 0x000fe20000100800 */
[----:B------:R-:W-:-:S03]  /*10820*/  @!P1 IMAD.MOV R246, RZ, RZ, -R246 ;  /* 0x000000fffff69224 */ /* 0x000fc600078e0af6 */
[----:B------:R0:W-:Y:S01]  /*10830*/  STL [R1+0x11c], R3 ;  /* 0x00011c0301007387 */ /* 0x0001e20000100800 */
[----:B------:R-:W-:Y:S01]  /*10840*/  ISETP.GE.AND P1, PT, R7, RZ, PT ;  /* 0x000000ff0700720c */ /* 0x000fe20003f26270 */
[----:B------:R-:W-:Y:S02]  /*10850*/  IMAD.MOV.U32 R7, RZ, RZ, R0 ;  /* 0x000000ffff077224 */ /* 0x000fe400078e0000 */
[----:B0-----:R-:W-:-:S04]  /*10860*/  IMAD R3, R2, 0x2, R3 ;  /* 0x0000000202037824 */ /* 0x001fc800078e0203 */
[----:B------:R-:W-:Y:S01]  /*10870*/  IMAD R0, R2, 0x2, R3 ;  /* 0x0000000202007824 */ /* 0x000fe200078e0203 */
[----:B--2---:R-:W-:Y:S02]  /*10880*/  ISETP.GE.AND P2, PT, R6, RZ, PT ;  /* 0x000000ff0600720c */ /* 0x004fe40003f46270 */
[----:B------:R-:W-:-:S05]  /*10890*/  LEA R6, P6, R4, UR8, 0x1 ;  /* 0x0000000804067c11 */ /* 0x000fca000f8c08ff */
[----:B------:R0:W-:Y:S04]  /*108a0*/  STL [R1+0x1164], R6 ;  /* 0x0011640601007387 */ /* 0x0001e80000100800 */
[----:B0-----:R-:W2:Y:S04]  /*108b0*/  LDL.LU R6, [R1] ;  /* 0x0000000001067983 */ /* 0x001ea80000300800 */
[----:B------:R-:W2:Y:S04]  /*108c0*/  LDL.LU R4, [R1+0x1c] ;  /* 0x00001c0001047983 */ /* 0x000ea80000300800 */
[----:B------:R0:W-:Y:S04]  /*108d0*/  STL [R1+0x1150], R3 ;  /* 0x0011500301007387 */ /* 0x0001e80000100800 */
[----:B0-----:R-:W2:Y:S01]  /*108e0*/  LDL.LU R3, [R1+0x4] ;  /* 0x0000040001037983 */ /* 0x001ea20000300800 */
[----:B------:R-:W-:-:S02]  /*108f0*/  SEL R13, R5, R13, !P3 ;  /* 0x0000000d050d7207 */ /* 0x000fc40005800000 */
[----:B---3--:R-:W-:-:S03]  /*10900*/  SEL R12, R5, R12, !P3 ;  /* 0x0000000c050c7207 */ /* 0x008fc60005800000 */
[----:B------:R0:W-:Y:S01]  /*10910*/  STL [R1+0xe4], R13 ;  /* 0x0000e40d01007387 */ /* 0x0001e20000100800 */
[C---:B------:R-:W-:Y:S02]  /*10920*/  SEL R11, R5.reuse, R11, !P3 ;  /* 0x0000000b050b7207 */ /* 0x040fe40005800000 */
[C---:B----4-:R-:W-:Y:S01]  /*10930*/  SEL R10, R5.reuse, R10, !P3 ;  /* 0x0000000a050a7207 */ /* 0x050fe20005800000 */
[----:B0-----:R-:W3:Y:S01]  /*10940*/  LDL.LU R13, [R1+0x1198] ;  /* 0x00119800010d7983 */ /* 0x001ee20000300800 */
[----:B------:R-:W-:-:S03]  /*10950*/  SEL R9, R5, R9, !P3 ;  /* 0x0000000905097207 */ /* 0x000fc60005800000 */
[----:B------:R0:W-:Y:S01]  /*10960*/  STL [R1+0xe0], R12 ;  /* 0x0000e00c01007387 */ /* 0x0001e20000100800 */
[C---:B------:R-:W-:Y:S02]  /*10970*/  SEL R8, R5.reuse, R8, !P3 ;  /* 0x0000000805087207 */ /* 0x040fe40005800000 */
[C---:B------:R-:W-:Y:S01]  /*10980*/  SEL R252, R5.reuse, R252, !P3 ;  /* 0x000000fc05fc7207 */ /* 0x040fe20005800000 */
[----:B0-----:R-:W4:Y:S04]  /*10990*/  LDL.LU R12, [R1+0x1194] ;  /* 0x00119400010c7983 */ /* 0x001f280000300800 */
[----:B------:R0:W-:Y:S04]  /*109a0*/  STL [R1+0xdc], R11 ;  /* 0x0000dc0b01007387 */ /* 0x0001e80000100800 */
[----:B0-----:R-:W3:Y:S04]  /*109b0*/  LDL.LU R11, [R1+0x1190] ;  /* 0x00119000010b7983 */ /* 0x001ee80000300800 */
[----:B------:R0:W-:Y:S04]  /*109c0*/  STL [R1+0xd8], R10 ;  /* 0x0000d80a01007387 */ /* 0x0001e80000100800 */
[----:B0-----:R-:W4:Y:S04]  /*109d0*/  LDL.LU R10, [R1+0x118c] ;  /* 0x00118c00010a7983 */ /* 0x001f280000300800 */
[----:B------:R0:W-:Y:S04]  /*109e0*/  STL [R1+0xd4], R9 ;  /* 0x0000d40901007387 */ /* 0x0001e80000100800 */
[----:B0-----:R-:W3:Y:S04]  /*109f0*/  LDL.LU R9, [R1+0x1188] ;  /* 0x0011880001097983 */ /* 0x001ee80000300800 */
[----:B------:R0:W-:Y:S04]  /*10a00*/  STL [R1+0xd0], R8 ;  /* 0x0000d00801007387 */ /* 0x0001e80000100800 */
[----:B0-----:R-:W4:Y:S04]  /*10a10*/  LDL.LU R8, [R1+0x1184] ;  /* 0x0011840001087983 */ /* 0x001f280000300800 */
[----:B------:R0:W-:Y:S04]  /*10a20*/  STL [R1+0xcc], R252 ;  /* 0x0000ccfc01007387 */ /* 0x0001e80000100800 */
[----:B0-----:R-:W4:Y:S01]  /*10a30*/  LDL.LU R252, [R1+0x1180] ;  /* 0x0011800001fc7983 */ /* 0x001f220000300800 */
[----:B--2---:R-:W-:-:S05]  /*10a40*/  SEL R3, R5, R3, !P3 ;  /* 0x0000000305037207 */ /* 0x004fca0005800000 */
[----:B------:R0:W-:Y:S02]  /*10a50*/  STL [R1+0xc8], R3 ;  /* 0x0000c80301007387 */ /* 0x0001e40000100800 */
[----:B0-----:R-:W-:-:S05]  /*10a60*/  SEL R3, R5, R6, !P3 ;  /* 0x0000000605037207 */ /* 0x001fca0005800000 */
[----:B------:R3:W-:Y:S02]  /*10a70*/  STL [R1+0xc4], R3 ;  /* 0x0000c40301007387 */ /* 0x0007e40000100800 */
[C---:B---3--:R-:W-:Y:S02]  /*10a80*/  SEL R3, R5.reuse, R9, !P3 ;  /* 0x0000000905037207 */ /* 0x048fe40005800000 */
[C---:B----4-:R-:W-:Y:S02]  /*10a90*/  SEL R6, R5.reuse, R8, !P3 ;  /* 0x0000000805067207 */ /* 0x050fe40005800000 */
[C---:B------:R-:W-:Y:S02]  /*10aa0*/  SEL R8, R5.reuse, R10, !P3 ;  /* 0x0000000a05087207 */ /* 0x040fe40005800000 */
[----:B------:R-:W-:-:S05]  /*10ab0*/  SEL R252, R5, R252, !P3 ;  /* 0x000000fc05fc7207 */ /* 0x000fca0005800000 */
[----:B------:R-:W-:Y:S04]  /*10ac0*/  STL [R1+0xc0], R252 ;  /* 0x0000c0fc01007387 */ /* 0x000fe80000100800 */
[----:B------:R0:W-:Y:S04]  /*10ad0*/  STL [R1+0xbc], R6 ;  /* 0x0000bc0601007387 */ /* 0x0001e80000100800 */
[----:B------:R1:W-:Y:S01]  /*10ae0*/  STL [R1+0xb8], R3 ;  /* 0x0000b80301007387 */ /* 0x0003e20000100800 */
[----:B0-----:R-:W-:-:S03]  /*10af0*/  SEL R6, R5, R11, !P3 ;  /* 0x0000000b05067207 */ /* 0x001fc60005800000 */
[----:B------:R0:W-:Y:S01]  /*10b00*/  STL [R1+0xb4], R8 ;  /* 0x0000b40801007387 */ /* 0x0001e20000100800 */
[----:B-1----:R-:W-:-:S03]  /*10b10*/  SEL R3, R5, R12, !P3 ;  /* 0x0000000c05037207 */ /* 0x002fc60005800000 */
[----:B------:R1:W-:Y:S04]  /*10b20*/  STL [R1+0xb0], R6 ;  /* 0x0000b00601007387 */ /* 0x0003e80000100800 */
[----:B------:R2:W-:Y:S01]  /*10b30*/  STL [R1+0xac], R3 ;  /* 0x0000ac0301007387 */ /* 0x0005e20000100800 */
[C---:B0-----:R-:W-:Y:S02]  /*10b40*/  SEL R8, R5.reuse, R13, !P3 ;  /* 0x0000000d05087207 */ /* 0x041fe40005800000 */
[----:B-1----:R-:W-:-:S03]  /*10b50*/  SEL R6, R5, R14, !P3 ;  /* 0x0000000e05067207 */ /* 0x002fc60005800000 */
[----:B------:R0:W-:Y:S01]  /*10b60*/  STL [R1+0xa8], R8 ;  /* 0x0000a80801007387 */ /* 0x0001e20000100800 */
[----:B--2---:R-:W-:-:S03]  /*10b70*/  SEL R3, R5, R15, !P3 ;  /* 0x0000000f05037207 */ /* 0x004fc60005800000 */
        /* <DEDUP_REMOVED lines=53> */
[----:B--2---:R-:W-:-:S05]  /*10ed0*/  SEL R3, R5, R72, !P3 ;  /* 0x0000004805037207 */ /* 0x004fca0005800000 */
[----:B------:R1:W-:Y:S01]  /*10ee0*/  STL [R1+0x34], R3 ;  /* 0x0000340301007387 */ /* 0x0003e20000100800 */
[----:B0-----:R-:W-:-:S03]  /*10ef0*/  SEL R8, R5, R74, !P3 ;  /* 0x0000004a05087207 */ /* 0x001fc60005800000 */
[----:B------:R0:W-:Y:S04]  /*10f00*/  STL [R1+0x4], R6 ;  /* 0x0000040601007387 */ /* 0x0001e80000100800 */
[----:B------:R2:W-:Y:S01]  /*10f10*/  STL [R1+0x30], R8 ;  /* 0x0000300801007387 */ /* 0x0005e20000100800 */
[C---:B-1----:R-:W-:Y:S02]  /*10f20*/  SEL R3, R5.reuse, R75, !P3 ;  /* 0x0000004b05037207 */ /* 0x042fe40005800000 */
[----:B0-----:R-:W-:-:S03]  /*10f30*/  SEL R6, R5, R76, !P3 ;  /* 0x0000004c05067207 */ /* 0x001fc60005800000 */
        /* <DEDUP_REMOVED lines=8> */
[----:B------:R-:W-:Y:S04]  /*10fc0*/  STL [R1+0x18], R6 ;  /* 0x0000180601007387 */ /* 0x000fe80000100800 */
[----:B------:R-:W-:Y:S01]  /*10fd0*/  STL [R1+0x14], R8 ;  /* 0x0000140801007387 */ /* 0x000fe20000100800 */
[----:B0-----:R-:W-:-:S03]  /*10fe0*/  SEL R3, R5, R81, !P3 ;  /* 0x0000005105037207 */ /* 0x001fc60005800000 */
[----:B------:R-:W2:Y:S04]  /*10ff0*/  LDL.LU R9, [R1+0x124] ;  /* 0x0001240001097983 */ /* 0x000ea80000300800 */
[----:B------:R0:W-:Y:S04]  /*11000*/  STL [R1+0x10], R3 ;  /* 0x0000100301007387 */ /* 0x0001e80000100800 */
[----:B0-----:R-:W3:Y:S01]  /*11010*/  LDL.LU R3, [R1+0x8] ;  /* 0x0000080001037983 */ /* 0x001ee20000300800 */
[C---:B------:R-:W-:Y:S02]  /*11020*/  SEL R6, R5.reuse, R82, !P3 ;  /* 0x0000005205067207 */ /* 0x040fe40005800000 */
[----:B------:R-:W-:-:S02]  /*11030*/  SEL R29, R5, R51, !P3 ;  /* 0x00000033051d7207 */ /* 0x000fc40005800000 */
[C---:B------:R-:W-:Y:S01]  /*11040*/  SEL R30, R5.reuse, R50, !P3 ;  /* 0x00000032051e7207 */ /* 0x040fe20005800000 */
[----:B------:R0:W-:Y:S01]  /*11050*/  STL [R1+0xc], R6 ;  /* 0x00000c0601007387 */ /* 0x0001e20000100800 */
[----:B------:R-:W-:-:S03]  /*11060*/  SEL R31, R5, R49, !P3 ;  /* 0x00000031051f7207 */ /* 0x000fc60005800000 */
[----:B------:R-:W4:Y:S01]  /*11070*/  LDL.LU R51, [R1+0xe4] ;  /* 0x0000e40001337983 */ /* 0x000f220000300800 */
        /* <DEDUP_REMOVED lines=15> */
[----:B------:R-:W4:Y:S04]  /*11170*/  LDL.LU R43, [R1+0xc4] ;  /* 0x0000c400012b7983 */ /* 0x000f280000300800 */
[----:B------:R-:W4:Y:S04]  /*11180*/  LDL.LU R42, [R1+0xc0] ;  /* 0x0000c000012a7983 */ /* 0x000f280000300800 */
[----:B------:R-:W4:Y:S01]  /*11190*/  LDL.LU R41, [R1+0xbc] ;  /* 0x0000bc0001297983 */ /* 0x000f220000300800 */
[----:B------:R-:W-:Y:S01]  /*111a0*/  @!P0 IMAD.MOV R4, RZ, RZ, -R4 ;  /* 0x000000ffff048224 */ /* 0x000fe200078e0a04 */
[C---:B0-----:R-:W-:Y:S01]  /*111b0*/  SEL R6, R5.reuse, R83, !P3 ;  /* 0x0000005305067207 */ /* 0x041fe20005800000 */
[----:B------:R-:W-:Y:S01]  /*111c0*/  @!P5 IMAD.MOV R7, RZ, RZ, -R7 ;  /* 0x000000ffff07d224 */ /* 0x000fe200078e0a07 */
[----:B------:R-:W-:-:S02]  /*111d0*/  SEL R252, R5, R84, !P3 ;  /* 0x0000005405fc7207 */ /* 0x000fc40005800000 */
[C---:B------:R-:W-:Y:S02]  /*111e0*/  SEL R85, R5.reuse, R85, !P3 ;  /* 0x0000005505557207 */ /* 0x040fe40005800000 */
[C---:B------:R-:W-:Y:S01]  /*111f0*/  SEL R86, R5.reuse, R86, !P3 ;  /* 0x0000005605567207 */ /* 0x040fe20005800000 */
[----:B------:R-:W-:Y:S01]  /*11200*/  STL [R1+0x1168], R6 ;  /* 0x0011680601007387 */ /* 0x000fe20000100800 */
[C---:B------:R-:W-:Y:S02]  /*11210*/  SEL R87, R5.reuse, R87, !P3 ;  /* 0x0000005705577207 */ /* 0x040fe40005800000 */
[C---:B------:R-:W-:Y:S01]  /*11220*/  SEL R88, R5.reuse, R88, !P3 ;  /* 0x0000005805587207 */ /* 0x040fe20005800000 */
[----:B------:R-:W-:Y:S01]  /*11230*/  STL [R1+0x116c], R252 ;  /* 0x00116cfc01007387 */ /* 0x000fe20000100800 */
[C---:B------:R-:W-:Y:S02]  /*11240*/  SEL R8, R5.reuse, R4, !P3 ;  /* 0x0000000405087207 */ /* 0x040fe40005800000 */
[----:B------:R-:W-:Y:S01]  /*11250*/  SEL R83, R5, R7, !P3 ;  /* 0x0000000705537207 */ /* 0x000fe20005800000 */
[----:B------:R-:W-:Y:S01]  /*11260*/  STL [R1+0x1170], R85 ;  /* 0x0011705501007387 */ /* 0x000fe20000100800 */
[----:B------:R-:W-:-:S03]  /*11270*/  IMAD R7, R2, 0x2, R0 ;  /* 0x0000000202077824 */ /* 0x000fc600078e0200 */
[----:B------:R-:W-:Y:S04]  /*11280*/  STL [R1+0x1174], R86 ;  /* 0x0011745601007387 */ /* 0x000fe80000100800 */
[----:B------:R-:W-:Y:S04]  /*11290*/  STL [R1+0x1178], R87 ;  /* 0x0011785701007387 */ /* 0x000fe80000100800 */
[----:B------:R0:W-:Y:S01]  /*112a0*/  STL [R1+0x117c], R88 ;  /* 0x00117c5801007387 */ /* 0x0001e20000100800 */
[C---:B------:R-:W-:Y:S02]  /*112b0*/  SEL R10, R5.reuse, R70, !P3 ;  /* 0x00000046050a7207 */ /* 0x040fe40005800000 */
[----:B------:R-:W-:-:S02]  /*112c0*/  SEL R11, R5, R69, !P3 ;  /* 0x00000045050b7207 */ /* 0x000fc40005800000 */
[C---:B------:R-:W-:Y:S02]  /*112d0*/  SEL R12, R5.reuse, R68, !P3 ;  /* 0x00000044050c7207 */ /* 0x040fe40005800000 */
[C---:B------:R-:W-:Y:S02]  /*112e0*/  SEL R13, R5.reuse, R67, !P3 ;  /* 0x00000043050d7207 */ /* 0x040fe40005800000 */
[C---:B------:R-:W-:Y:S02]  /*112f0*/  SEL R14, R5.reuse, R66, !P3 ;  /* 0x00000042050e7207 */ /* 0x040fe40005800000 */
[C---:B------:R-:W-:Y:S02]  /*11300*/  SEL R15, R5.reuse, R65, !P3 ;  /* 0x00000041050f7207 */ /* 0x040fe40005800000 */
        /* <DEDUP_REMOVED lines=12> */
[----:B------:R-:W-:Y:S01]  /*113d0*/  SEL R28, R5, R52, !P3 ;  /* 0x00000034051c7207 */ /* 0x000fe20005800000 */
[----:B------:R-:W-:Y:S02]  /*113e0*/  @!P1 IMAD.MOV R249, RZ, RZ, -R249 ;  /* 0x000000fffff99224 */ /* 0x000fe400078e0af9 */
[----:B------:R-:W-:-:S02]  /*113f0*/  @!P4 IMAD.MOV R250, RZ, RZ, -R250 ;  /* 0x000000fffffac224 */ /* 0x000fc400078e0afa */
[----:B------:R-:W-:Y:S01]  /*11400*/  @!P2 IMAD.MOV R251, RZ, RZ, -R251 ;  /* 0x000000fffffba224 */ /* 0x000fe200078e0afb */
        /* <DEDUP_REMOVED lines=62> */
[----:B------:R-:W-:Y:S02]  /*117f0*/  SEL R150, R5, R150, !P3 ;  /* 0x0000009605967207 */ /* 0x000fe40005800000 */
[----:B--2---:R-:W-:Y:S01]  /*11800*/  LEA.HI.X.SX32 R4, R9, UR9, 0x1, P6 ;  /* 0x0000000909047c11 */ /* 0x004fe2000b0f0eff */
[----:B---3--:R-:W-:-:S04]  /*11810*/  IMAD R3, R3, UR5, RZ ;  /* 0x0000000503037c24 */ /* 0x008fc8000f8e02ff */
[----:B------:R-:W-:Y:S01]  /*11820*/  STL [R1+0x1160], R4 ;  /* 0x0011600401007387 */ /* 0x000fe20000100800 */
[----:B----4-:R-:W-:-:S03]  /*11830*/  IMAD R82, R51, UR6, RZ ;  /* 0x0000000633527c24 */ /* 0x010fc6000f8e02ff */
[----:B------:R-:W-:Y:S01]  /*11840*/  STL [R1+0x1154], R0 ;  /* 0x0011540001007387 */ /* 0x000fe20000100800 */
[----:B------:R-:W-:-:S03]  /*11850*/  IMAD R81, R50, UR6, RZ ;  /* 0x0000000632517c24 */ /* 0x000fc6000f8e02ff */
[----:B------:R-:W-:Y:S01]  /*11860*/  STL [R1+0x1158], R7 ;  /* 0x0011580701007387 */ /* 0x000fe20000100800 */
[----:B------:R-:W-:-:S03]  /*11870*/  IMAD R80, R49, UR6, RZ ;  /* 0x0000000631507c24 */ /* 0x000fc6000f8e02ff */
[----:B------:R1:W-:Y:S01]  /*11880*/  STL [R1+0x115c], R3 ;  /* 0x00115c0301007387 */ /* 0x0003e20000100800 */
[----:B------:R-:W-:-:S03]  /*11890*/  IMAD R79, R48, UR6, RZ ;  /* 0x00000006304f7c24 */ /* 0x000fc6000f8e02ff */
[----:B------:R-:W2:Y:S01]  /*118a0*/  LDL.LU R71, [R1+0xb8] ;  /* 0x0000b80001477983 */ /* 0x000ea20000300800 */
[----:B------:R-:W-:-:S03]  /*118b0*/  IMAD R78, R47, UR6, RZ ;  /* 0x000000062f4e7c24 */ /* 0x000fc6000f8e02ff */
[----:B------:R-:W3:Y:S01]  /*118c0*/  LDL.LU R70, [R1+0xb4] ;  /* 0x0000b40001467983 */ /* 0x000ee20000300800 */
[----:B------:R-:W-:-:S03]  /*118d0*/  IMAD R77, R46, UR6, RZ ;  /* 0x000000062e4d7c24 */ /* 0x000fc6000f8e02ff */
[----:B------:R-:W4:Y:S01]  /*118e0*/  LDL.LU R69, [R1+0xb0] ;  /* 0x0000b00001457983 */ /* 0x000f220000300800 */
[----:B------:R-:W-:-:S03]  /*118f0*/  IMAD R76, R45, UR6, RZ ;  /* 0x000000062d4c7c24 */ /* 0x000fc6000f8e02ff */
[----:B------:R-:W4:Y:S01]  /*11900*/  LDL.LU R68, [R1+0xac] ;  /* 0x0000ac0001447983 */ /* 0x000f220000300800 */
[----:B------:R-:W-:-:S03]  /*11910*/  IMAD R75, R44, UR6, RZ ;  /* 0x000000062c4b7c24 */ /* 0x000fc6000f8e02ff */
[----:B------:R-:W4:Y:S01]  /*11920*/  LDL.LU R67, [R1+0xa8] ;  /* 0x0000a80001437983 */ /* 0x000f220000300800 */
[----:B------:R-:W-:-:S03]  /*11930*/  IMAD R74, R43, UR6, RZ ;  /* 0x000000062b4a7c24 */ /* 0x000fc6000f8e02ff */
[----:B------:R-:W4:Y:S01]  /*11940*/  LDL.LU R66, [R1+0xa4] ;  /* 0x0000a40001427983 */ /* 0x000f220000300800 */
[C---:B------:R-:W-:Y:S01]  /*11950*/  SEL R151, R5.reuse, R151, !P3 ;  /* 0x0000009705977207 */ /* 0x040fe20005800000 */
[----:B------:R-:W-:Y:S02]  /*11960*/  IMAD R73, R42, UR6, RZ ;  /* 0x000000062a497c24 */ /* 0x000fe4000f8e02ff */
[----:B------:R-:W4:Y:S01]  /*11970*/  LDL.LU R65, [R1+0xa0] ;  /* 0x0000a00001417983 */ /* 0x000f220000300800 */
[----:B------:R-:W-:Y:S01]  /*11980*/  SEL R152, R5, R152, !P3 ;  /* 0x0000009805987207 */ /* 0x000fe20005800000 */
[----:B------:R-:W-:Y:S02]  /*11990*/  IMAD R72, R41, UR6, RZ ;  /* 0x0000000629487c24 */ /* 0x000fe4000f8e02ff */
[----:B------:R-:W4:Y:S01]  /*119a0*/  LDL.LU R64, [R1+0x9c] ;  /* 0x00009c0001407983 */ /* 0x000f220000300800 */
[C---:B------:R-:W-:Y:S02]  /*119b0*/  SEL R153, R5.reuse, R153, !P3 ;  /* 0x0000009905997207 */ /* 0x040fe40005800000 */
[C---:B------:R-:W-:Y:S01]  /*119c0*/  SEL R154, R5.reuse, R154, !P3 ;  /* 0x0000009a059a7207 */ /* 0x040fe20005800000 */
[----:B------:R-:W4:Y:S01]  /*119d0*/  LDL.LU R63, [R1+0x98] ;  /* 0x00009800013f7983 */ /* 0x000f220000300800 */
[----:B------:R-:W-:-:S02]  /*119e0*/  SEL R155, R5, R155, !P3 ;  /* 0x0000009b059b7207 */ /* 0x000fc40005800000 */
[C---:B------:R-:W-:Y:S01]  /*119f0*/  SEL R156, R5.reuse, R156, !P3 ;  /* 0x0000009c059c7207 */ /* 0x040fe20005800000 */
[----:B------:R-:W4:Y:S01]  /*11a00*/  LDL.LU R62, [R1+0x94] ;  /* 0x00009400013e7983 */ /* 0x000f220000300800 */
[C---:B------:R-:W-:Y:S02]  /*11a10*/  SEL R157, R5.reuse, R157, !P3 ;  /* 0x0000009d059d7207 */ /* 0x040fe40005800000 */
[C---:B------:R-:W-:Y:S01]  /*11a20*/  SEL R158, R5.reuse, R158, !P3 ;  /* 0x0000009e059e7207 */ /* 0x040fe20005800000 */
        /* <DEDUP_REMOVED lines=113> */
[----:B------:R-:W-:Y:S01]  /*12140*/  SEL R251, R5, R251, !P3 ;  /* 0x000000fb05fb7207 */ /* 0x000fe20005800000 */
[----:B------:R-:W-:Y:S01]  /*12150*/  IMAD R9, R2, 0x2, R7 ;  /* 0x0000000202097824 */ /* 0x000fe200078e0207 */
[----:B------:R-:W4:Y:S01]  /*12160*/  LDL.LU R5, [R1+0x38] ;  /* 0x0000380001057983 */ /* 0x000f220000300800 */
[----:B------:R-:W-:Y:S01]  /*12170*/  IMAD R40, R40, UR6, RZ ;  /* 0x0000000628287c24 */ /* 0x000fe2000f8e02ff */
[----:B------:R-:W-:-:S02]  /*12180*/  ULDC.64 UR8, c[0x0][0x210] ;  /* 0x0000840000087ab9 */ /* 0x000fc40000000a00 */
[----:B------:R-:W4:Y:S04]  /*12190*/  LDL.LU R84, [R1+0x34] ;  /* 0x0000340001547983 */ /* 0x000f280000300800 */
[----:B0-----:R-:W2:Y:S04]  /*121a0*/  LDL.LU R88, [R1+0x4] ;  /* 0x0000040001587983 */ /* 0x001ea80000300800 */
[----:B------:R-:W3:Y:S04]  /*121b0*/  LDL.LU R87, [R1+0x30] ;  /* 0x0000300001577983 */ /* 0x000ee80000300800 */
[----:B------:R-:W4:Y:S04]  /*121c0*/  LDL.LU R86, [R1+0x1c] ;  /* 0x00001c0001567983 */ /* 0x000f280000300800 */
[----:B------:R-:W4:Y:S04]  /*121d0*/  LDL.LU R85, [R1+0x28] ;  /* 0x0000280001557983 */ /* 0x000f280000300800 */
[----:B------:R-:W4:Y:S04]  /*121e0*/  LDL.LU R252, [R1+0x24] ;  /* 0x0000240001fc7983 */ /* 0x000f280000300800 */
[----:B------:R-:W4:Y:S04]  /*121f0*/  LDL.LU R6, [R1+0x20] ;  /* 0x0000200001067983 */ /* 0x000f280000300800 */
[----:B-1----:R-:W4:Y:S04]  /*12200*/  LDL.LU R3, [R1+0x18] ;  /* 0x0000180001037983 */ /* 0x002f280000300800 */
[----:B------:R-:W4:Y:S04]  /*12210*/  LDL.LU R7, [R1+0x14] ;  /* 0x0000140001077983 */ /* 0x000f280000300800 */
[----:B------:R-:W4:Y:S04]  /*12220*/  LDL.LU R0, [R1+0x10] ;  /* 0x0000100001007983 */ /* 0x000f280000300800 */
[----:B------:R-:W4:Y:S01]  /*12230*/  LDL.LU R4, [R1+0xc] ;  /* 0x00000c0001047983 */ /* 0x000f220000300800 */
[----:B--2---:R-:W-:-:S02]  /*12240*/  IMAD R88, R88, UR6, RZ ;  /* 0x0000000658587c24 */ /* 0x004fc4000f8e02ff */
[----:B---3--:R-:W-:-:S03]  /*12250*/  IMAD R87, R87, UR6, RZ ;  /* 0x0000000657577c24 */ /* 0x008fc6000f8e02ff */
[----:B------:R0:W-:Y:S01]  /*12260*/  STL [R1+0x4], R88 ;  /* 0x0000045801007387 */ /* 0x0001e20000100800 */
[----:B----4-:R-:W-:Y:S02]  /*12270*/  IMAD R86, R86, UR6, RZ ;  /* 0x0000000656567c24 */ /* 0x010fe4000f8e02ff */
[----:B------:R-:W-:Y:S01]  /*12280*/  IMAD R85, R85, UR6, RZ ;  /* 0x0000000655557c24 */ /* 0x000fe2000f8e02ff */
[----:B0-----:R-:W2:Y:S01]  /*12290*/  LDL.LU R88, [R1+0x117c] ;  /* 0x00117c0001587983 */ /* 0x001ea20000300800 */
[----:B------:R-:W-:-:S03]  /*122a0*/  IMAD R252, R252, UR6, RZ ;  /* 0x00000006fcfc7c24 */ /* 0x000fc6000f8e02ff */
[----:B------:R0:W-:Y:S01]  /*122b0*/  STL [R1+0x8], R87 ;  /* 0x0000085701007387 */ /* 0x0001e20000100800 */
[----:B------:R-:W-:-:S03]  /*122c0*/  IMAD R6, R6, UR6, RZ ;  /* 0x0000000606067c24 */ /* 0x000fc6000f8e02ff */
[----:B0-----:R-:W3:Y:S04]  /*122d0*/  LDL.LU R87, [R1+0x1178] ;  /* 0x0011780001577983 */ /* 0x001ee80000300800 */
[----:B------:R0:W-:Y:S04]  /*122e0*/  STL [R1+0x1c], R86 ;  /* 0x00001c5601007387 */ /* 0x0001e80000100800 */
[----:B0-----:R-:W4:Y:S04]  /*122f0*/  LDL.LU R86, [R1+0x1174] ;  /* 0x0011740001567983 */ /* 0x001f280000300800 */
[----:B------:R0:W-:Y:S04]  /*12300*/  STL [R1+0x28], R85 ;  /* 0x0000285501007387 */ /* 0x0001e80000100800 */
[----:B0-----:R-:W2:Y:S04]  /*12310*/  LDL.LU R85, [R1+0x1170] ;  /* 0x0011700001557983 */ /* 0x001ea80000300800 */
[----:B------:R0:W-:Y:S04]  /*12320*/  STL [R1+0x24], R252 ;  /* 0x000024fc01007387 */ /* 0x0001e80000100800 */
[----:B0-----:R-:W3:Y:S04]  /*12330*/  LDL.LU R252, [R1+0x116c] ;  /* 0x00116c0001fc7983 */ /* 0x001ee80000300800 */
[----:B------:R0:W-:Y:S04]  /*12340*/  STL [R1+0x20], R6 ;  /* 0x0000200601007387 */ /* 0x0001e80000100800 */
[----:B0-----:R-:W4:Y:S01]  /*12350*/  LDL.LU R6, [R1+0x1168] ;  /* 0x0011680001067983 */ /* 0x001f220000300800 */
[----:B------:R-:W-:-:S02]  /*12360*/  IMAD R3, R3, UR6, RZ ;  /* 0x0000000603037c24 */ /* 0x000fc4000f8e02ff */
[----:B------:R-:W-:Y:S02]  /*12370*/  IMAD R7, R7, UR6, RZ ;  /* 0x0000000607077c24 */ /* 0x000fe4000f8e02ff */
[----:B------:R-:W-:Y:S01]  /*12380*/  IMAD R0, R0, UR6, RZ ;  /* 0x0000000600007c24 */ /* 0x000fe2000f8e02ff */
[----:B------:R-:W-:Y:S04]  /*12390*/  STL [R1+0x18], R3 ;  /* 0x0000180301007387 */ /* 0x000fe80000100800 */
[----:B------:R4:W-:Y:S04]  /*123a0*/  STL [R1+0x14], R7 ;  /* 0x0000140701007387 */ /* 0x0009e80000100800 */
[----:B------:R-:W-:Y:S01]  /*123b0*/  STL [R1+0x10], R0 ;  /* 0x0000100001007387 */ /* 0x000fe20000100800 */
[----:B----4-:R-:W-:-:S03]  /*123c0*/  IMAD R7, R6, UR6, RZ ;  /* 0x0000000606077c24 */ /* 0x010fc6000f8e02ff */
[----:B------:R-:W4:Y:S01]  /*123d0*/  LDL.LU R6, [R1+0x1164] ;  /* 0x0011640001067983 */ /* 0x000f220000300800 */
[----:B------:R-:W-:Y:S01]  /*123e0*/  IMAD R3, R4, UR6, RZ ;  /* 0x0000000604037c24 */ /* 0x000fe2000f8e02ff */
[----:B----4-:R-:W-:-:S05]  /*123f0*/  LEA R4, P5, R82, R6, 0x1 ;  /* 0x0000000652047211 */ /* 0x010fca00078a08ff */
[----:B------:R0:W-:Y:S02]  /*12400*/  STL [R1+0x20c], R4 ;  /* 0x00020c0401007387 */ /* 0x0001e40000100800 */
[----:B0-----:R-:W-:-:S05]  /*12410*/  LEA R4, P4, R81, R6, 0x1 ;  /* 0x0000000651047211 */ /* 0x001fca00078808ff */
        /* <DEDUP_REMOVED lines=10> */
[----:B------:R0:W-:Y:S04]  /*124c0*/  STL [R1+0x23c], R4 ;  /* 0x00023c0401007387 */ /* 0x0001e80000100800 */
[----:B0-----:R-:W4:Y:S01]  /*124d0*/  LDL.LU R4, [R1+0x1160] ;  /* 0x0011600001047983 */ /* 0x001f220000300800 */
[----:B------:R-:W-:Y:S02]  /*124e0*/  IMAD R71, R71, UR6, RZ ;  /* 0x0000000647477c24 */ /* 0x000fe4000f8e02ff */
[----:B------:R-:W-:Y:S02]  /*124f0*/  IMAD R70, R70, UR6, RZ ;  /* 0x0000000646467c24 */ /* 0x000fe4000f8e02ff */
[----:B------:R-:W-:Y:S02]  /*12500*/  IMAD R69, R69, UR6, RZ ;  /* 0x0000000645457c24 */ /* 0x000fe4000f8e02ff */
[----:B------:R-:W-:-:S02]  /*12510*/  IMAD R68, R68, UR6, RZ ;  /* 0x0000000644447c24 */ /* 0x000fc4000f8e02ff */
[----:B------:R-:W-:Y:S02]  /*12520*/  IMAD R67, R67, UR6, RZ ;  /* 0x0000000643437c24 */ /* 0x000fe4000f8e02ff */
[----:B------:R-:W-:Y:S02]  /*12530*/  IMAD R66, R66, UR6, RZ ;  /* 0x0000000642427c24 */ /* 0x000fe4000f8e02ff */
        /* <DEDUP_REMOVED lines=47> */
[----:B------:R-:W-:Y:S01]  /*12830*/  IMAD R17, R17, UR6, RZ ;  /* 0x0000000611117c24 */ /* 0x000fe2000f8e02ff */
[-C--:B----4-:R-:W-:Y:S02]  /*12840*/  LEA.HI.X.SX32 R82, R82, R4.reuse, 0x1, P5 ;  /* 0x0000000452527211 */ /* 0x090fe400028f0eff */
[----:B------:R-:W-:-:S03]  /*12850*/  LEA.HI.X.SX32 R81, R81, R4, 0x1, P4 ;  /* 0x0000000451517211 */ /* 0x000fc600020f0eff */
[----:B------:R0:W-:Y:S01]  /*12860*/  STL [R1+0x208], R82 ;  /* 0x0002085201007387 */ /* 0x0001e20000100800 */
[----:B------:R-:W-:Y:S02]  /*12870*/  LEA.HI.X.SX32 R79, R79, R4, 0x1, P3 ;  /* 0x000000044f4f7211 */ /* 0x000fe400018f0eff */
[----:B0-----:R-:W-:-:S05]  /*12880*/  LEA R82, P5, R75, R6, 0x1 ;  /* 0x000000064b527211 */ /* 0x001fca00078a08ff */
[----:B------:R0:W-:Y:S04]  /*12890*/  STL [R1+0x244], R82 ;  /* 0x0002445201007387 */ /* 0x0001e80000100800 */
[----:B------:R1:W-:Y:S01]  /*128a0*/  STL [R1+0x210], R81 ;  /* 0x0002105101007387 */ /* 0x0003e20000100800 */
[----:B0-----:R-:W-:Y:S02]  /*128b0*/  LEA R82, P4, R74, R6, 0x1 ;  /* 0x000000064a527211 */ /* 0x001fe400078808ff */
[----:B-1----:R-:W-:Y:S02]  /*128c0*/  LEA.HI.X.SX32 R81, R80, R4, 0x1, P1 ;  /* 0x0000000450517211 */ /* 0x002fe400008f0eff */
[-C--:B------:R-:W-:Y:S01]  /*128d0*/  LEA R80, P1, R73, R6.reuse, 0x1 ;  /* 0x0000000649507211 */ /* 0x080fe200078208ff */
[----:B------:R-:W-:Y:S04]  /*128e0*/  STL [R1+0x24c], R82 ;  /* 0x00024c5201007387 */ /* 0x000fe80000100800 */
[----:B------:R0:W-:Y:S04]  /*128f0*/  STL [R1+0x218], R81 ;  /* 0x0002185101007387 */ /* 0x0001e80000100800 */
[----:B------:R1:W-:Y:S04]  /*12900*/  STL [R1+0x254], R80 ;  /* 0x0002545001007387 */ /* 0x0003e80000100800 */
[----:B------:R4:W-:Y:S01]  /*12910*/  STL [R1+0x220], R79 ;  /* 0x0002204f01007387 */ /* 0x0009e20000100800 */
[----:B0-----:R-:W-:-:S02]  /*12920*/  LEA R81, P3, R72, R6, 0x1 ;  /* 0x0000000648517211 */ /* 0x001fc400078608ff */
[-C--:B-1----:R-:W-:Y:S02]  /*12930*/  LEA.HI.X.SX32 R80, R78, R4.reuse, 0x1, P2 ;  /* 0x000000044e507211 */ /* 0x082fe400010f0eff */
[----:B------:R-:W-:Y:S02]  /*12940*/  LEA.HI.X.SX32 R78, R77, R4, 0x1, P0 ;  /* 0x000000044d4e7211 */ /* 0x000fe400000f0eff */
[-C--:B----4-:R-:W-:Y:S01]  /*12950*/  LEA R79, P2, R71, R6.reuse, 0x1 ;  /* 0x00000006474f7211 */ /* 0x090fe200078408ff */
[----:B------:R-:W-:Y:S01]  /*12960*/  STL [R1+0x25c], R81 ;  /* 0x00025c5101007387 */ /* 0x000fe20000100800 */
[----:B------:R-:W-:Y:S02]  /*12970*/  LEA R77, P0, R70, R6, 0x1 ;  /* 0x00000006464d7211 */ /* 0x000fe400078008ff */
[----:B------:R-:W-:Y:S01]  /*12980*/  LEA.HI.X.SX32 R76, R76, R4, 0x1, P6 ;  /* 0x000000044c4c7211 */ /* 0x000fe200030f0eff */
[----:B------:R-:W-:Y:S04]  /*12990*/  STL [R1+0x228], R80 ;  /* 0x0002285001007387 */ /* 0x000fe80000100800 */
        /* <DEDUP_REMOVED lines=201> */
[----:B------:R-:W-:-:S03]  /*13630*/  LEA R26, P5, R19, R6, 0x1 ;  /* 0x00000006131a7211 */ /* 0x000fc600078a08ff */
[----:B------:R-:W-:Y:S01]  /*13640*/  STL [R1+0x3cc], R29 ;  /* 0x0003cc1d01007387 */ /* 0x000fe20000100800 */
[----:B------:R-:W-:-:S03]  /*13650*/  LEA.HI.X.SX32 R25, R25, R4, 0x1, P4 ;  /* 0x0000000419197211 */ /* 0x000fc600020f0eff */
[----:B------:R-:W-:Y:S04]  /*13660*/  STL [R1+0x408], R28 ;  /* 0x0004081c01007387 */ /* 0x000fe80000100800 */
[----:B------:R-:W-:Y:S04]  /*13670*/  STL [R1+0x3d4], R27 ;  /* 0x0003d41b01007387 */ /* 0x000fe80000100800 */
[----:B------:R-:W4:Y:S04]  /*13680*/  LDL.LU R74, [R1+0x4] ;  /* 0x00000400014a7983 */ /* 0x000f280000300800 */
[----:B------:R0:W-:Y:S04]  /*13690*/  STL [R1+0x410], R26 ;  /* 0x0004101a01007387 */ /* 0x0001e80000100800 */
[----:B------:R1:W-:Y:S04]  /*136a0*/  STL [R1+0x3dc], R25 ;  /* 0x0003dc1901007387 */ /* 0x0003e80000100800 */
[----:B------:R-:W4:Y:S01]  /*136b0*/  LDL.LU R75, [R1+0x8] ;  /* 0x00000800014b7983 */ /* 0x000f220000300800 */
[----:B0-----:R-:W-:-:S02]  /*136c0*/  LEA R26, P4, R18, R6, 0x1 ;  /* 0x00000006121a7211 */ /* 0x001fc400078808ff */
[----:B-1----:R-:W-:-:S03]  /*136d0*/  LEA.HI.X.SX32 R25, R24, R4, 0x1, P1 ;  /* 0x0000000418197211 */ /* 0x002fc600008f0eff */
[----:B------:R-:W-:Y:S01]  /*136e0*/  STL [R1+0x418], R26 ;  /* 0x0004181a01007387 */ /* 0x000fe20000100800 */
[----:B------:R-:W-:-:S03]  /*136f0*/  LEA R24, P1, R17, R6, 0x1 ;  /* 0x0000000611187211 */ /* 0x000fc600078208ff */
[----:B------:R-:W4:Y:S01]  /*13700*/  LDL.LU R76, [R1+0x1c] ;  /* 0x00001c00014c7983 */ /* 0x000f220000300800 */
[----:B------:R-:W-:Y:S01]  /*13710*/  IMAD R16, R16, UR6, RZ ;  /* 0x0000000610107c24 */ /* 0x000fe2000f8e02ff */
[----:B------:R-:W-:Y:S02]  /*13720*/  LEA.HI.X.SX32 R23, R23, R4, 0x1, P3 ;  /* 0x0000000417177211 */ /* 0x000fe400018f0eff */
[----:B------:R-:W-:Y:S04]  /*13730*/  STL [R1+0x3e4], R25 ;  /* 0x0003e41901007387 */ /* 0x000fe80000100800 */
[----:B------:R-:W4:Y:S04]  /*13740*/  LDL.LU R77, [R1+0x28] ;  /* 0x00002800014d7983 */ /* 0x000f280000300800 */
[----:B------:R0:W-:Y:S04]  /*13750*/  STL [R1+0x420], R24 ;  /* 0x0004201801007387 */ /* 0x0001e80000100800 */
[----:B------:R-:W4:Y:S01]  /*13760*/  LDL.LU R78, [R1+0x24] ;  /* 0x00002400014e7983 */ /* 0x000f220000300800 */
[----:B------:R-:W-:-:S03]  /*13770*/  IMAD R15, R15, UR6, RZ ;  /* 0x000000060f0f7c24 */ /* 0x000fc6000f8e02ff */
[----:B------:R1:W-:Y:S01]  /*13780*/  STL [R1+0x3ec], R23 ;  /* 0x0003ec1701007387 */ /* 0x0003e20000100800 */
[----:B0-----:R-:W-:-:S03]  /*13790*/  LEA R24, P3, R16, R6, 0x1 ;  /* 0x0000000610187211 */ /* 0x001fc600078608ff */
[----:B------:R-:W4:Y:S04]  /*137a0*/  LDL.LU R79, [R1+0x20] ;  /* 0x00002000014f7983 */ /* 0x000f280000300800 */
[----:B------:R-:W-:Y:S01]  /*137b0*/  STL [R1+0x428], R24 ;  /* 0x0004281801007387 */ /* 0x000fe20000100800 */
[----:B-1----:R-:W-:-:S03]  /*137c0*/  LEA.HI.X.SX32 R23, R22, R4, 0x1, P2 ;  /* 0x0000000416177211 */ /* 0x002fc600010f0eff */
[----:B------:R-:W4:Y:S01]  /*137d0*/  LDL.LU R80, [R1+0x18] ;  /* 0x0000180001507983 */ /* 0x000f220000300800 */
[----:B------:R-:W-:-:S03]  /*137e0*/  LEA R22, P2, R15, R6, 0x1 ;  /* 0x000000060f167211 */ /* 0x000fc600078408ff */
[----:B------:R-:W-:Y:S04]  /*137f0*/  STL [R1+0x3f4], R23 ;  /* 0x0003f41701007387 */ /* 0x000fe80000100800 */
[----:B------:R-:W4:Y:S04]  /*13800*/  LDL.LU R81, [R1+0x14] ;  /* 0x0000140001517983 */ /* 0x000f280000300800 */
[----:B------:R0:W-:Y:S04]  /*13810*/  STL [R1+0x430], R22 ;  /* 0x0004301601007387 */ /* 0x0001e80000100800 */
[----:B------:R-:W4:Y:S01]  /*13820*/  LDL.LU R82, [R1+0x10] ;  /* 0x0000100001527983 */ /* 0x000f220000300800 */
[----:B------:R-:W-:Y:S01]  /*13830*/  IMAD R14, R14, UR6, RZ ;  /* 0x000000060e0e7c24 */ /* 0x000fe2000f8e02ff */
[-C--:B------:R-:W-:Y:S01]  /*13840*/  LEA.HI.X.SX32 R21, R21, R4.reuse, 0x1, P0 ;  /* 0x0000000415157211 */ /* 0x080fe200000f0eff */
[----:B------:R-:W-:Y:S01]  /*13850*/  IMAD R13, R13, UR6, RZ ;  /* 0x000000060d0d7c24 */ /* 0x000fe2000f8e02ff */
[----:B------:R-:W-:-:S02]  /*13860*/  LEA.HI.X.SX32 R20, R20, R4, 0x1, P6 ;  /* 0x0000000414147211 */ /* 0x000fc400030f0eff */
[----:B0-----:R-:W-:Y:S01]  /*13870*/  LEA R22, P0, R14, R6, 0x1 ;  /* 0x000000060e167211 */ /* 0x001fe200078008ff */
[----:B------:R0:W-:Y:S01]  /*13880*/  STL [R1+0x3fc], R21 ;  /* 0x0003fc1501007387 */ /* 0x0001e20000100800 */
[----:B------:R-:W-:Y:S01]  /*13890*/  IMAD R12, R12, UR6, RZ ;  /* 0x000000060c0c7c24 */ /* 0x000fe2000f8e02ff */
[----:B------:R-:W-:Y:S01]  /*138a0*/  LEA.HI.X.SX32 R19, R19, R4, 0x1, P5 ;  /* 0x0000000413137211 */ /* 0x000fe200028f0eff */
[----:B------:R-:W-:Y:S01]  /*138b0*/  IMAD R11, R11, UR6, RZ ;  /* 0x000000060b0b7c24 */ /* 0x000fe2000f8e02ff */
[----:B------:R-:W-:Y:S01]  /*138c0*/  STL [R1+0x438], R22 ;  /* 0x0004381601007387 */ /* 0x000fe20000100800 */
[----:B0-----:R-:W-:-:S03]  /*138d0*/  LEA R21, P6, R13, R6, 0x1 ;  /* 0x000000060d157211 */ /* 0x001fc600078c08ff */
[----:B------:R0:W-:Y:S01]  /*138e0*/  STL [R1+0x404], R20 ;  /* 0x0004041401007387 */ /* 0x0001e20000100800 */
[-C--:B------:R-:W-:Y:S01]  /*138f0*/  LEA.HI.X.SX32 R18, R18, R4.reuse, 0x1, P4 ;  /* 0x0000000412127211 */ /* 0x080fe200020f0eff */
[----:B------:R-:W-:Y:S02]  /*13900*/  IMAD R10, R10, UR6, RZ ;  /* 0x000000060a0a7c24 */ /* 0x000fe4000f8e02ff */
[----:B------:R-:W-:Y:S01]  /*13910*/  STL [R1+0x440], R21 ;  /* 0x0004401501007387 */ /* 0x000fe20000100800 */
[----:B------:R-:W-:-:S03]  /*13920*/  LEA.HI.X.SX32 R17, R17, R4, 0x1, P1 ;  /* 0x0000000411117211 */ /* 0x000fc600008f0eff */
[----:B------:R1:W-:Y:S01]  /*13930*/  STL [R1+0x40c], R19 ;  /* 0x00040c1301007387 */ /* 0x0003e20000100800 */
[----:B0-----:R-:W-:Y:S01]  /*13940*/  LEA R20, P5, R12, R6, 0x1 ;  /* 0x000000060c147211 */ /* 0x001fe200078a08ff */
[----:B------:R-:W-:Y:S01]  /*13950*/  IMAD R5, R5, UR6, RZ ;  /* 0x0000000605057c24 */ /* 0x000fe2000f8e02ff */
[----:B------:R-:W-:-:S03]  /*13960*/  LEA.HI.X.SX32 R16, R16, R4, 0x1, P3 ;  /* 0x0000000410107211 */ /* 0x000fc600018f0eff */
[----:B------:R-:W-:Y:S01]  /*13970*/  STL [R1+0x448], R20 ;  /* 0x0004481401007387 */ /* 0x000fe20000100800 */
[----:B-1----:R-:W-:-:S03]  /*13980*/  LEA R19, P4, R11, R6, 0x1 ;  /* 0x000000060b137211 */ /* 0x002fc600078808ff */
[----:B------:R0:W-:Y:S01]  /*13990*/  STL [R1+0x414], R18 ;  /* 0x0004141201007387 */ /* 0x0001e20000100800 */
[----:B------:R-:W-:-:S03]  /*139a0*/  IMAD R84, R84, UR6, RZ ;  /* 0x0000000654547c24 */ /* 0x000fc6000f8e02ff */
[----:B------:R-:W-:Y:S01]  /*139b0*/  STL [R1+0x450], R19 ;  /* 0x0004501301007387 */ /* 0x000fe20000100800 */
[----:B------:R-:W-:-:S03]  /*139c0*/  LEA.HI.X.SX32 R15, R15, R4, 0x1, P2 ;  /* 0x000000040f0f7211 */ /* 0x000fc600010f0eff */
[----:B------:R1:W-:Y:S01]  /*139d0*/  STL [R1+0x41c], R17 ;  /* 0x00041c1101007387 */ /* 0x0003e20000100800 */
[----:B0-----:R-:W-:Y:S02]  /*139e0*/  LEA R18, P1, R10, R6, 0x1 ;  /* 0x000000060a127211 */ /* 0x001fe400078208ff */
[----:B------:R-:W-:-:S03]  /*139f0*/  LEA.HI.X.SX32 R14, R14, R4, 0x1, P0 ;  /* 0x000000040e0e7211 */ /* 0x000fc600000f0eff */
[----:B------:R-:W-:Y:S01]  /*13a00*/  STL [R1+0x458], R18 ;  /* 0x0004581201007387 */ /* 0x000fe20000100800 */
[----:B-1----:R-:W-:-:S03]  /*13a10*/  LEA R17, P3, R5, R6, 0x1 ;  /* 0x0000000605117211 */ /* 0x002fc600078608ff */
[----:B------:R0:W-:Y:S01]  /*13a20*/  STL [R1+0x424], R16 ;  /* 0x0004241001007387 */ /* 0x0001e20000100800 */
[----:B------:R-:W-:-:S03]  /*13a30*/  LEA.HI.X.SX32 R13, R13, R4, 0x1, P6 ;  /* 0x000000040d0d7211 */ /* 0x000fc600030f0eff */
[----:B------:R-:W-:Y:S04]  /*13a40*/  STL [R1+0x460], R17 ;  /* 0x0004601101007387 */ /* 0x000fe80000100800 */
[----:B------:R4:W-:Y:S01]  /*13a50*/  STL [R1+0x42c], R15 ;  /* 0x00042c0f01007387 */ /* 0x0009e20000100800 */
[----:B0-----:R-:W-:Y:S02]  /*13a60*/  LEA R16, P2, R84, R6, 0x1 ;  /* 0x0000000654107211 */ /* 0x001fe400078408ff */
[----:B------:R-:W-:-:S03]  /*13a70*/  LEA.HI.X.SX32 R12, R12, R4, 0x1, P5 ;  /* 0x000000040c0c7211 */ /* 0x000fc600028f0eff */
[----:B------:R-:W-:Y:S04]  /*13a80*/  STL [R1+0x468], R16 ;  /* 0x0004681001007387 */ /* 0x000fe80000100800 */
[----:B------:R0:W-:Y:S01]  /*13a90*/  STL [R1+0x434], R14 ;  /* 0x0004340e01007387 */ /* 0x0001e20000100800 */
[-C--:B------:R-:W-:Y:S02]  /*13aa0*/  LEA.HI.X.SX32 R11, R11, R4.reuse, 0x1, P4 ;  /* 0x000000040b0b7211 */ /* 0x080fe400020f0eff */
[-C--:B------:R-:W-:Y:S02]  /*13ab0*/  LEA.HI.X.SX32 R10, R10, R4.reuse, 0x1, P1 ;  /* 0x000000040a0a7211 */ /* 0x080fe400008f0eff */
[----:B------:R-:W-:Y:S01]  /*13ac0*/  LEA.HI.X.SX32 R5, R5, R4, 0x1, P3 ;  /* 0x0000000405057211 */ /* 0x000fe200018f0eff */
[----:B---3--:R-:W-:-:S02]  /*13ad0*/  IMAD R252, R252, UR6, RZ ;  /* 0x00000006fcfc7c24 */ /* 0x008fc4000f8e02ff */
[----:B--2---:R-:W-:Y:S02]  /*13ae0*/  IMAD R85, R85, UR6, RZ ;  /* 0x0000000655557c24 */ /* 0x004fe4000f8e02ff */
        /* <DEDUP_REMOVED lines=16> */
[----:B------:R-:W-:Y:S01]  /*13bf0*/  IMAD R102, R102, UR6, RZ ;  /* 0x0000000666667c24 */ /* 0x000fe2000f8e02ff */
[----:B----4-:R-:W-:-:S05]  /*13c00*/  LEA R15, P0, R74, R6, 0x1 ;  /* 0x000000064a0f7211 */ /* 0x010fca00078008ff */
[----:B------:R-:W-:Y:S04]  /*13c10*/  STL [R1+0x470], R15 ;  /* 0x0004700f01007387 */ /* 0x000fe80000100800 */
[----:B------:R1:W-:Y:S01]  /*13c20*/  STL [R1+0x43c], R13 ;  /* 0x00043c0d01007387 */ /* 0x0003e20000100800 */
[----:B0-----:R-:W-:-:S05]  /*13c30*/  LEA R14, P6, R75, R6, 0x1 ;  /* 0x000000064b0e7211 */ /* 0x001fca00078c08ff */
[----:B------:R-:W-:Y:S01]  /*13c40*/  STL [R1+0x478], R14 ;  /* 0x0004780e01007387 */ /* 0x000fe20000100800 */
[----:B-1----:R-:W-:-:S03]  /*13c50*/  LEA R13, P5, R76, R6, 0x1 ;  /* 0x000000064c0d7211 */ /* 0x002fc600078a08ff */
[----:B------:R0:W-:Y:S04]  /*13c60*/  STL [R1+0x444], R12 ;  /* 0x0004440c01007387 */ /* 0x0001e80000100800 */
[----:B------:R-:W-:Y:S04]  /*13c70*/  STL [R1+0x480], R13 ;  /* 0x0004800d01007387 */ /* 0x000fe80000100800 */
[----:B------:R1:W-:Y:S01]  /*13c80*/  STL [R1+0x44c], R11 ;  /* 0x00044c0b01007387 */ /* 0x0003e20000100800 */
[----:B0-----:R-:W-:-:S05]  /*13c90*/  LEA R12, P4, R77, R6, 0x1 ;  /* 0x000000064d0c7211 */ /* 0x001fca00078808ff */
[----:B------:R-:W-:Y:S01]  /*13ca0*/  STL [R1+0x488], R12 ;  /* 0x0004880c01007387 */ /* 0x000fe20000100800 */
[----:B-1----:R-:W-:-:S03]  /*13cb0*/  LEA R11, P1, R78, R6, 0x1 ;  /* 0x000000064e0b7211 */ /* 0x002fc600078208ff */
[----:B------:R0:W-:Y:S04]  /*13cc0*/  STL [R1+0x454], R10 ;  /* 0x0004540a01007387 */ /* 0x0001e80000100800 */
[----:B------:R1:W-:Y:S04]  /*13cd0*/  STL [R1+0x490], R11 ;  /* 0x0004900b01007387 */ /* 0x0003e80000100800 */
[----:B------:R2:W-:Y:S01]  /*13ce0*/  STL [R1+0x45c], R5 ;  /* 0x00045c0501007387 */ /* 0x0005e20000100800 */
[----:B0-----:R-:W-:Y:S02]  /*13cf0*/  LEA R10, P3, R79, R6, 0x1 ;  /* 0x000000064f0a7211 */ /* 0x001fe400078608ff */
[----:B-1----:R-:W-:-:S03]  /*13d00*/  LEA.HI.X.SX32 R11, R84, R4, 0x1, P2 ;  /* 0x00000004540b7211 */ /* 0x002fc600010f0eff */
[----:B------:R0:W-:Y:S01]  /*13d10*/  STL [R1+0x498], R10 ;  /* 0x0004980a01007387 */ /* 0x0001e20000100800 */
[----:B--2---:R-:W-:-:S03]  /*13d20*/  LEA R5, P2, R80, R6, 0x1 ;  /* 0x0000000650057211 */ /* 0x004fc600078408ff */
[----:B------:R1:W-:Y:S04]  /*13d30*/  STL [R1+0x464], R11 ;  /* 0x0004640b01007387 */ /* 0x0003e80000100800 */
[----:B------:R2:W-:Y:S01]  /*13d40*/  STL [R1+0x4a0], R5 ;  /* 0x0004a00501007387 */ /* 0x0005e20000100800 */
[----:B0-----:R-:W-:Y:S02]  /*13d50*/  LEA.HI.X.SX32 R10, R74, R4, 0x1, P0 ;  /* 0x000000044a0a7211 */ /* 0x001fe400000f0eff */
[----:B-1----:R-:W-:-:S03]  /*13d60*/  LEA R11, P0, R81, R6, 0x1 ;  /* 0x00000006510b7211 */ /* 0x002fc600078008ff */
[----:B------:R0:W-:Y:S01]  /*13d70*/  STL [R1+0x46c], R10 ;  /* 0x00046c0a01007387 */ /* 0x0001e20000100800 */
[----:B--2---:R-:W-:-:S03]  /*13d80*/  LEA.HI.X.SX32 R5, R75, R4, 0x1, P6 ;  /* 0x000000044b057211 */ /* 0x004fc600030f0eff */
        /* <DEDUP_REMOVED lines=30> */
[----:B------:R1:W-:Y:S01]  /*13f70*/  STL [R1+0x4ac], R11 ;  /* 0x0004ac0b01007387 */ /* 0x0003e20000100800 */
[----:B0-----:R-:W-:-:S03]  /*13f80*/  LEA.HI.X.SX32 R10, R3, R4, 0x1, P5 ;  /* 0x00000004030a7211 */ /* 0x001fc600028f0eff */
[----:B------:R-:W2:Y:S04]  /*13f90*/  LDL.LU R3, [R1+0x115c] ;  /* 0x00115c0001037983 */ /* 0x000ea80000300800 */
[----:B------:R0:W-:Y:S01]  /*13fa0*/  STL [R1+0x4e8], R5 ;  /* 0x0004e80501007387 */ /* 0x0001e20000100800 */
[----:B-1----:R-:W-:-:S03]  /*13fb0*/  LEA.HI.X.SX32 R11, R7, R4, 0x1, P4 ;  /* 0x00000004070b7211 */ /* 0x002fc600020f0eff */
[----:B------:R1:W-:Y:S04]  /*13fc0*/  STL [R1+0x4b4], R10 ;  /* 0x0004b40a01007387 */ /* 0x0003e80000100800 */
[----:B------:R-:W3:Y:S01]  /*13fd0*/  LDL.LU R7, [R1+0x1158] ;  /* 0x0011580001077983 */ /* 0x000ee20000300800 */
[-C--:B0-----:R-:W-:Y:S02]  /*13fe0*/  LEA R5, P5, R89, R6.reuse, 0x1 ;  /* 0x0000000659057211 */ /* 0x081fe400078a08ff */
[----:B-1----:R-:W-:-:S03]  /*13ff0*/  LEA R10, P4, R90, R6, 0x1 ;  /* 0x000000065a0a7211 */ /* 0x002fc600078808ff */
[----:B------:R0:W-:Y:S04]  /*14000*/  STL [R1+0x4f0], R5 ;  /* 0x0004f00501007387 */ /* 0x0001e80000100800 */
[----:B------:R1:W-:Y:S01]  /*14010*/  STL [R1+0x4bc], R11 ;  /* 0x0004bc0b01007387 */ /* 0x0003e20000100800 */
[----:B0-----:R-:W-:-:S03]  /*14020*/  LEA.HI.X.SX32 R5, R252, R4, 0x1, P1 ;  /* 0x00000004fc057211 */ /* 0x001fc600008f0eff */
[----:B------:R0:W-:Y:S01]  /*14030*/  STL [R1+0x4f8], R10 ;  /* 0x0004f80a01007387 */ /* 0x0001e20000100800 */
[----:B-1----:R-:W-:-:S03]  /*14040*/  LEA R11, P1, R91, R6, 0x1 ;  /* 0x000000065b0b7211 */ /* 0x002fc600078208ff */
        /* <DEDUP_REMOVED lines=37> */
[----:B------:R-:W-:Y:S01]  /*142a0*/  IMAD R103, R103, UR6, RZ ;  /* 0x0000000667677c24 */ /* 0x000fe2000f8e02ff */
[----:B0-----:R-:W-:Y:S02]  /*142b0*/  LEA.HI.X.SX32 R10, R94, R4, 0x1, P0 ;  /* 0x000000045e0a7211 */ /* 0x001fe400000f0eff */
        /* <DEDUP_REMOVED lines=753> */
[----:B------:R-:W4:Y:S01]  /*171d0*/  LDL.LU R0, [R1+0x1154] ;  /* 0x0011540001007983 */ /* 0x000f220000300800 */
[----:B-1----:R-:W-:-:S03]  /*171e0*/  LEA R10, P1, R247, R6, 0x1 ;  /* 0x00000006f70a7211 */ /* 0x002fc600078208ff */
[----:B------:R0:W-:Y:S01]  /*171f0*/  STL [R1+0xc0c], R5 ;  /* 0x000c0c0501007387 */ /* 0x0001e20000100800 */
[----:B------:R-:W-:-:S03]  /*17200*/  IMAD R251, R251, UR6, RZ ;  /* 0x00000006fbfb7c24 */ /* 0x000fc6000f8e02ff */
[----:B------:R-:W-:Y:S04]  /*17210*/  STL [R1+0xbec], R11 ;  /* 0x000bec0b01007387 */ /* 0x000fe80000100800 */
[----:B------:R-:W3:Y:S01]  /*17220*/  LDL.LU R67, [R1+0x8c] ;  /* 0x00008c0001437983 */ /* 0x000ee20000300800 */
[----:B0-----:R-:W-:-:S03]  /*17230*/  LEA.HI.X.SX32 R5, R248, R4, 0x1, P2 ;  /* 0x00000004f8057211 */ /* 0x001fc600010f0eff */
[----:B------:R-:W-:Y:S04]  /*17240*/  STL [R1+0xc10], R10 ;  /* 0x000c100a01007387 */ /* 0x000fe80000100800 */
[----:B------:R-:W4:Y:S04]  /*17250*/  LDL.LU R68, [R1+0x128] ;  /* 0x0001280001447983 */ /* 0x000f280000300800 */
[----:B------:R0:W-:Y:S04]  /*17260*/  STL [R1+0xbf8], R5 ;  /* 0x000bf80501007387 */ /* 0x0001e80000100800 */
[----:B------:R-:W4:Y:S04]  /*17270*/  LDL.LU R69, [R1+0x12c] ;  /* 0x00012c0001457983 */ /* 0x000f280000300800 */
[----:B------:R-:W4:Y:S01]  /*17280*/  LDL.LU R70, [R1+0xe8] ;  /* 0x0000e80001467983 */ /* 0x000f220000300800 */
[----:B0-----:R-:W-:-:S03]  /*17290*/  LEA R5, P2, R251, R6, 0x1 ;  /* 0x00000006fb057211 */ /* 0x001fc600078408ff */
[----:B------:R-:W4:Y:S04]  /*172a0*/  LDL.LU R71, [R1+0xf0] ;  /* 0x0000f00001477983 */ /* 0x000f280000300800 */
[----:B------:R-:W-:Y:S04]  /*172b0*/  STL [R1+0x7f8], R5 ;  /* 0x0007f80501007387 */ /* 0x000fe80000100800 */
[----:B------:R-:W4:Y:S01]  /*172c0*/  LDL.LU R72, [R1+0xf4] ;  /* 0x0000f40001487983 */ /* 0x000f220000300800 */
[----:B------:R-:W-:-:S03]  /*172d0*/  LEA.HI.X.SX32 R6, R245, R4, 0x1, P0 ;  /* 0x00000004f5067211 */ /* 0x000fc600000f0eff */
[----:B------:R-:W4:Y:S01]  /*172e0*/  LDL.LU R73, [R1+0xf8] ;  /* 0x0000f80001497983 */ /* 0x000f220000300800 */
[----:B------:R-:W-:-:S03]  /*172f0*/  LEA.HI.X.SX32 R10, R83, R4, 0x1, P6 ;  /* 0x00000004530a7211 */ /* 0x000fc600030f0eff */
[----:B------:R-:W-:Y:S01]  /*17300*/  STL [R1+0x5e4], R6 ;  /* 0x0005e40601007387 */ /* 0x000fe20000100800 */
[----:B------:R-:W-:-:S03]  /*17310*/  LEA.HI.X.SX32 R11, R249, R4, 0x1, P5 ;  /* 0x00000004f90b7211 */ /* 0x000fc600028f0eff */
[----:B------:R-:W4:Y:S04]  /*17320*/  LDL.LU R74, [R1+0xfc] ;  /* 0x0000fc00014a7983 */ /* 0x000f280000300800 */
[----:B------:R0:W-:Y:S04]  /*17330*/  STL [R1+0x5e8], R10 ;  /* 0x0005e80a01007387 */ /* 0x0001e80000100800 */
[----:B------:R-:W4:Y:S01]  /*17340*/  LDL.LU R75, [R1+0x100] ;  /* 0x00010000014b7983 */ /* 0x000f220000300800 */
[----:B0-----:R-:W-:-:S03]  /*17350*/  LEA.HI.X.SX32 R10, R250, R4, 0x1, P4 ;  /* 0x00000004fa0a7211 */ /* 0x001fc600020f0eff */
[----:B------:R0:W-:Y:S04]  /*17360*/  STL [R1+0x5ec], R11 ;  /* 0x0005ec0b01007387 */ /* 0x0001e80000100800 */
[----:B------:R1:W-:Y:S04]  /*17370*/  STL [R1+0x604], R10 ;  /* 0x0006040a01007387 */ /* 0x0003e80000100800 */
[----:B------:R-:W4:Y:S01]  /*17380*/  LDL.LU R76, [R1+0x104] ;  /* 0x00010400014c7983 */ /* 0x000f220000300800 */
[-C--:B0-----:R-:W-:Y:S02]  /*17390*/  LEA.HI.X.SX32 R11, R247, R4.reuse, 0x1, P1 ;  /* 0x00000004f70b7211 */ /* 0x081fe400008f0eff */
[----:B-1----:R-:W-:-:S03]  /*173a0*/  LEA.HI.X.SX32 R10, R251, R4, 0x1, P2 ;  /* 0x00000004fb0a7211 */ /* 0x002fc600010f0eff */
[----:B------:R-:W-:Y:S04]  /*173b0*/  STL [R1+0x7fc], R11 ;  /* 0x0007fc0b01007387 */ /* 0x000fe80000100800 */
[----:B------:R-:W4:Y:S04]  /*173c0*/  LDL.LU R77, [R1+0x108] ;  /* 0x00010800014d7983 */ /* 0x000f280000300800 */
[----:B------:R0:W-:Y:S04]  /*173d0*/  STL [R1+0x7f4], R10 ;  /* 0x0007f40a01007387 */ /* 0x0001e80000100800 */
[----:B------:R-:W4:Y:S01]  /*173e0*/  LDL.LU R78, [R1+0x10c] ;  /* 0x00010c00014e7983 */ /* 0x000f220000300800 */
[----:B--2---:R-:W-:-:S03]  /*173f0*/  LEA R5, P0, R3, UR8, 0x1 ;  /* 0x0000000803057c11 */ /* 0x004fc6000f8008ff */
[----:B------:R-:W2:Y:S01]  /*17400*/  LDL.LU R79, [R1+0x110] ;  /* 0x00011000014f7983 */ /* 0x000ea20000300800 */
[----:B0-----:R-:W-:Y:S02]  /*17410*/  LEA.HI.X.SX32 R10, R246, R4, 0x1, P3 ;  /* 0x00000004f60a7211 */ /* 0x001fe400018f0eff */
[----:B------:R-:W-:-:S03]  /*17420*/  LEA.HI.X.SX32 R4, R3, UR9, 0x1, P0 ;  /* 0x0000000903047c11 */ /* 0x000fc600080f0eff */
[----:B------:R0:W-:Y:S04]  /*17430*/  STL [R1+0x5e0], R10 ;  /* 0x0005e00a01007387 */ /* 0x0001e80000100800 */
[----:B------:R-:W2:Y:S04]  /*17440*/  LDL.LU R3, [R1+0x1150] ;  /* 0x0011500001037983 */ /* 0x000ea80000300800 */
[----:B------:R-:W2:Y:S04]  /*17450*/  LDL.LU R80, [R1+0x114] ;  /* 0x0001140001507983 */ /* 0x000ea80000300800 */
[----:B------:R-:W2:Y:S01]  /*17460*/  LDL.LU R81, [R1+0x11c] ;  /* 0x00011c0001517983 */ /* 0x000ea20000300800 */
[----:B------:R-:W1:Y:S01]  /*17470*/  S2R R82, SR_TID.X ;  /* 0x0000000000527919 */ /* 0x000e620000002100 */
[----:B------:R-:W-:-:S04]  /*17480*/  IMAD R8, R2, 0x2, R9 ;  /* 0x0000000202087824 */ /* 0x000fc800078e0209 */
[----:B------:R-:W-:-:S04]  /*17490*/  IMAD R6, R2, 0x2, R8 ;  /* 0x0000000202067824 */ /* 0x000fc800078e0208 */
[----:B------:R-:W-:Y:S01]  /*174a0*/  IMAD R11, R2, 0x2, R6 ;  /* 0x00000002020b7824 */ /* 0x000fe200078e0206 */
[----:B-1----:R-:W-:-:S04]  /*174b0*/  SHF.R.U32.HI R82, RZ, 0x7, R82 ;  /* 0x00000007ff527819 */ /* 0x002fc80000011652 */
[----:B------:R-:W-:-:S05]  /*174c0*/  SGXT.U32 R82, R82, 0x1 ;  /* 0x000000015252781a */ /* 0x000fca0000000000 */
[----:B------:R-:W-:Y:S02]  /*174d0*/  IMAD R25, R82, UR7, RZ ;  /* 0x0000000752197c24 */ /* 0x000fe4000f8e02ff */
[----:B0-----:R-:W-:Y:S01]  /*174e0*/  IMAD R10, R2, 0x2, R11 ;  /* 0x00000002020a7824 */ /* 0x001fe200078e020b */
[-C--:B---3--:R-:W-:Y:S02]  /*174f0*/  LEA R12, P3, R67, R5.reuse, 0x1 ;  /* 0x00000005430c7211 */ /* 0x088fe400078608ff */
[----:B----4-:R-:W-:-:S03]  /*17500*/  LEA R13, P5, R68, R5, 0x1 ;  /* 0x00000005440d7211 */ /* 0x010fc600078a08ff */
[----:B------:R-:W-:Y:S01]  /*17510*/  STL [R1+0x60c], R12 ;  /* 0x00060c0c01007387 */ /* 0x000fe20000100800 */
[----:B------:R-:W-:-:S03]  /*17520*/  LEA R14, P4, R69, R5, 0x1 ;  /* 0x00000005450e7211 */ /* 0x000fc600078808ff */
[----:B------:R0:W-:Y:S04]  /*17530*/  STL [R1+0x614], R13 ;  /* 0x0006140d01007387 */ /* 0x0001e80000100800 */
[----:B------:R1:W-:Y:S01]  /*17540*/  STL [R1+0x61c], R14 ;  /* 0x00061c0e01007387 */ /* 0x0003e20000100800 */
[-C--:B0-----:R-:W-:Y:S02]  /*17550*/  LEA R13, P0, R70, R5.reuse, 0x1 ;  /* 0x00000005460d7211 */ /* 0x081fe400078008ff */
[-C--:B-1----:R-:W-:Y:S02]  /*17560*/  LEA R14, P1, R71, R5.reuse, 0x1 ;  /* 0x00000005470e7211 */ /* 0x082fe400078208ff */
[----:B------:R-:W-:Y:S01]  /*17570*/  LEA R15, P2, R72, R5, 0x1 ;  /* 0x00000005480f7211 */ /* 0x000fe200078408ff */
[----:B------:R-:W-:Y:S01]  /*17580*/  STL [R1+0x624], R13 ;  /* 0x0006240d01007387 */ /* 0x000fe20000100800 */
[----:B------:R-:W-:-:S03]  /*17590*/  LEA.HI.X.SX32 R16, R68, R4, 0x1, P5 ;  /* 0x0000000444107211 */ /* 0x000fc600028f0eff */
[----:B------:R0:W-:Y:S04]  /*175a0*/  STL [R1+0x62c], R14 ;  /* 0x00062c0e01007387 */ /* 0x0001e80000100800 */
[----:B------:R1:W-:Y:S01]  /*175b0*/  STL [R1+0x634], R15 ;  /* 0x0006340f01007387 */ /* 0x0003e20000100800 */
[----:B0-----:R-:W-:Y:S02]  /*175c0*/  LEA.HI.X.SX32 R14, R67, R4, 0x1, P3 ;  /* 0x00000004430e7211 */ /* 0x001fe400018f0eff */
[----:B-1----:R-:W-:-:S03]  /*175d0*/  LEA R15, P3, R73, R5, 0x1 ;  /* 0x00000005490f7211 */ /* 0x002fc600078608ff */
[----:B------:R-:W-:Y:S04]  /*175e0*/  STL [R1+0x608], R14 ;  /* 0x0006080e01007387 */ /* 0x000fe80000100800 */
[----:B------:R0:W-:Y:S04]  /*175f0*/  STL [R1+0x63c], R15 ;  /* 0x00063c0f01007387 */ /* 0x0001e80000100800 */
[----:B------:R1:W-:Y:S01]  /*17600*/  STL [R1+0x610], R16 ;  /* 0x0006101001007387 */ /* 0x0003e20000100800 */
[----:B0-----:R-:W-:Y:S02]  /*17610*/  LEA R15, P5, R74, R5, 0x1 ;  /* 0x000000054a0f7211 */ /* 0x001fe400078a08ff */
[----:B-1----:R-:W-:-:S02]  /*17620*/  LEA.HI.X.SX32 R16, R69, R4, 0x1, P4 ;  /* 0x0000000445107211 */ /* 0x002fc400020f0eff */
        /* <DEDUP_REMOVED lines=18> */
[----:B--2---:R-:W-:-:S03]  /*17750*/  LEA R19, P3, R79, R5, 0x1 ;  /* 0x000000054f137211 */ /* 0x004fc600078608ff */
        /* <DEDUP_REMOVED lines=18> */
[----:B------:R-:W-:Y:S04]  /*17880*/  STL [R1+0x68c], R21 ;  /* 0x00068c1501007387 */ /* 0x000fe80000100800 */
[----:B------:R0:W-:Y:S01]  /*17890*/  STL [R1+0x660], R22 ;  /* 0x0006601601007387 */ /* 0x0001e20000100800 */
[----:B------:R-:W-:-:S03]  /*178a0*/  LEA.HI.X.SX32 R24, R80, R4, 0x1, P5 ;  /* 0x0000000450187211 */ /* 0x000fc600028f0eff */
[----:B------:R1:W-:Y:S01]  /*178b0*/  STL [R1+0x694], R23 ;  /* 0x0006941701007387 */ /* 0x0003e20000100800 */
[----:B0-----:R-:W-:Y:S02]  /*178c0*/  LEA.HI.X.SX32 R22, R79, R4, 0x1, P3 ;  /* 0x000000044f167211 */ /* 0x001fe400018f0eff */
[----:B-1----:R-:W-:-:S03]  /*178d0*/  LEA R23, P3, R9, R5, 0x1 ;  /* 0x0000000509177211 */ /* 0x002fc600078608ff */
[----:B------:R-:W-:Y:S01]  /*178e0*/  STL [R1+0x668], R22 ;  /* 0x0006681601007387 */ /* 0x000fe20000100800 */
[----:B------:R-:W-:-:S03]  /*178f0*/  LEA.HI.X.SX32 R26, R81, R4, 0x1, P4 ;  /* 0x00000004511a7211 */ /* 0x000fc600020f0eff */
[----:B------:R0:W-:Y:S04]  /*17900*/  STL [R1+0x69c], R23 ;  /* 0x00069c1701007387 */ /* 0x0001e80000100800 */
[----:B------:R1:W-:Y:S01]  /*17910*/  STL [R1+0x670], R24 ;  /* 0x0006701801007387 */ /* 0x0003e20000100800 */
[-C--:B0-----:R-:W-:Y:S02]  /*17920*/  LEA R23, P5, R8, R5.reuse, 0x1 ;  /* 0x0000000508177211 */ /* 0x081fe400078a08ff */
[----:B-1----:R-:W-:-:S03]  /*17930*/  LEA R24, P4, R6, R5, 0x1 ;  /* 0x0000000506187211 */ /* 0x002fc600078808ff */
[----:B------:R-:W-:Y:S01]  /*17940*/  STL [R1+0x6a4], R23 ;  /* 0x0006a41701007387 */ /* 0x000fe20000100800 */
[----:B------:R-:W-:-:S03]  /*17950*/  LEA.HI.X.SX32 R27, R3, R4, 0x1, P0 ;  /* 0x00000004031b7211 */ /* 0x000fc600000f0eff */
[----:B------:R0:W-:Y:S01]  /*17960*/  STL [R1+0x678], R26 ;  /* 0x0006781a01007387 */ /* 0x0001e20000100800 */
[----:B------:R-:W-:-:S03]  /*17970*/  LEA.HI.X.SX32 R7, R7, R4, 0x1, P2 ;  /* 0x0000000407077211 */ /* 0x000fc600010f0eff */
[----:B------:R1:W-:Y:S01]  /*17980*/  STL [R1+0x6ac], R24 ;  /* 0x0006ac1801007387 */ /* 0x0003e20000100800 */
[----:B------:R-:W-:-:S03]  /*17990*/  LEA.HI.X.SX32 R9, R9, R4, 0x1, P3 ;  /* 0x0000000409097211 */ /* 0x000fc600018f0eff */
[----:B------:R2:W5:Y:S01]  /*179a0*/  LDL.LU R3, [R1+0x114c] ;  /* 0x00114c0001037983 */ /* 0x0005620000300800 */
[-C--:B0-----:R-:W-:Y:S02]  /*179b0*/  LEA.HI.X.SX32 R26, R0, R4.reuse, 0x1, P1 ;  /* 0x00000004001a7211 */ /* 0x081fe400008f0eff */
[----:B-1----:R-:W-:Y:S01]  /*179c0*/  LEA R24, P0, R25, R5, 0x1 ;  /* 0x0000000519187211 */ /* 0x002fe200078008ff */
[----:B------:R-:W-:Y:S01]  /*179d0*/  STL [R1+0x680], R27 ;  /* 0x0006801b01007387 */ /* 0x000fe20000100800 */
[----:B------:R-:W-:-:S03]  /*179e0*/  LEA.HI.X.SX32 R8, R8, R4, 0x1, P5 ;  /* 0x0000000408087211 */ /* 0x000fc600028f0eff */
[----:B------:R-:W3:Y:S01]  /*179f0*/  LDL.LU R0, [R1+0x1148] ;  /* 0x0011480001007983 */ /* 0x000ee20000300800 */
[----:B------:R-:W-:-:S03]  /*17a00*/  LEA.HI.X.SX32 R6, R6, R4, 0x1, P4 ;  /* 0x0000000406067211 */ /* 0x000fc600020f0eff */
[----:B------:R-:W-:Y:S04]  /*17a10*/  STL [R1+0x7f0], R24 ;  /* 0x0007f01801007387 */ /* 0x000fe80000100800 */
[----:B------:R-:W-:Y:S04]  /*17a20*/  STL [R1+0x688], R26 ;  /* 0x0006881a01007387 */ /* 0x000fe80000100800 */
[----:B------:R-:W-:Y:S04]  /*17a30*/  STL [R1+0x690], R7 ;  /* 0x0006900701007387 */ /* 0x000fe80000100800 */
[----:B------:R0:W-:Y:S01]  /*17a40*/  STL [R1+0x698], R9 ;  /* 0x0006980901007387 */ /* 0x0001e20000100800 */
[----:B------:R-:W-:-:S03]  /*17a50*/  IMAD R12, R2, 0x2, R10 ;  /* 0x00000002020c7824 */ /* 0x000fc600078e020a */
[----:B------:R1:W-:Y:S01]  /*17a60*/  STL [R1+0x6a0], R8 ;  /* 0x0006a00801007387 */ /* 0x0003e20000100800 */
[----:B0-----:R-:W-:-:S03]  /*17a70*/  LEA R9, P1, R11, R5, 0x1 ;  /* 0x000000050b097211 */ /* 0x001fc600078208ff */
[----:B------:R-:W-:Y:S01]  /*17a80*/  STL [R1+0x6a8], R6 ;  /* 0x0006a80601007387 */ /* 0x000fe20000100800 */
[----:B-1----:R-:W-:-:S03]  /*17a90*/  LEA R8, P2, R10, R5, 0x1 ;  /* 0x000000050a087211 */ /* 0x002fc600078408ff */
[----:B------:R0:W-:Y:S01]  /*17aa0*/  STL [R1+0x6b4], R9 ;  /* 0x0006b40901007387 */ /* 0x0001e20000100800 */
[C---:B------:R-:W-:Y:S01]  /*17ab0*/  IMAD R13, R2.reuse, 0x2, R12 ;  /* 0x00000002020d7824 */ /* 0x040fe200078e020c */
[-C--:B------:R-:W-:Y:S02]  /*17ac0*/  LEA.HI.X.SX32 R11, R11, R4.reuse, 0x1, P1 ;  /* 0x000000040b0b7211 */ /* 0x080fe400008f0eff */
[----:B------:R1:W-:Y:S01]  /*17ad0*/  STL [R1+0x6bc], R8 ;  /* 0x0006bc0801007387 */ /* 0x0003e20000100800 */
[----:B------:R-:W-:Y:S01]  /*17ae0*/  IMAD R14, R2, 0x2, R13 ;  /* 0x00000002020e7824 */ /* 0x000fe200078e020d */
[-C--:B0-----:R-:W-:Y:S02]  /*17af0*/  LEA.HI.X.SX32 R9, R25, R4.reuse, 0x1, P0 ;  /* 0x0000000419097211 */ /* 0x081fe400000f0eff */
[----:B-1----:R-:W-:-:S03]  /*17b00*/  LEA.HI.X.SX32 R8, R10, R4, 0x1, P2 ;  /* 0x000000040a087211 */ /* 0x002fc600010f0eff */
[----:B------:R-:W-:Y:S04]  /*17b10*/  STL [R1+0x7ec], R9 ;  /* 0x0007ec0901007387 */ /* 0x000fe80000100800 */
[----:B------:R0:W-:Y:S01]  /*17b20*/  STL [R1+0x6b0], R11 ;  /* 0x0006b00b01007387 */ /* 0x0001e20000100800 */
[----:B------:R-:W-:-:S03]  /*17b30*/  LEA R10, P2, R14, R5, 0x1 ;  /* 0x000000050e0a7211 */ /* 0x000fc600078408ff */
[----:B------:R1:W-:Y:S01]  /*17b40*/  STL [R1+0x6b8], R8 ;  /* 0x0006b80801007387 */ /* 0x0003e20000100800 */
[-C--:B0-----:R-:W-:Y:S02]  /*17b50*/  LEA R11, P0, R12, R5.reuse, 0x1 ;  /* 0x000000050c0b7211 */ /* 0x081fe400078008ff */
[----:B-1----:R-:W-:-:S03]  /*17b60*/  LEA R8, P1, R13, R5, 0x1 ;  /* 0x000000050d087211 */ /* 0x002fc600078208ff */
[----:B------:R-:W-:Y:S01]  /*17b70*/  STL [R1+0x6c4], R11 ;  /* 0x0006c40b01007387 */ /* 0x000fe20000100800 */
[----:B------:R-:W-:-:S03]  /*17b80*/  IMAD R15, R2, 0x2, R14 ;  /* 0x00000002020f7824 */ /* 0x000fc600078e020e */
[----:B------:R0:W-:Y:S01]  /*17b90*/  STL [R1+0x6cc], R8 ;  /* 0x0006cc0801007387 */ /* 0x0001e20000100800 */
[----:B------:R-:W-:-:S03]  /*17ba0*/  IMAD R16, R2, 0x2, R15 ;  /* 0x0000000202107824 */ /* 0x000fc600078e020f */
[----:B------:R1:W-:Y:S01]  /*17bb0*/  STL [R1+0x6d4], R10 ;  /* 0x0006d40a01007387 */ /* 0x0003e20000100800 */
[-C--:B0-----:R-:W-:Y:S02]  /*17bc0*/  LEA.HI.X.SX32 R8, R12, R4.reuse, 0x1, P0 ;  /* 0x000000040c087211 */ /* 0x081fe400000f0eff */
[-C--:B------:R-:W-:Y:S02]  /*17bd0*/  LEA.HI.X.SX32 R12, R13, R4.reuse, 0x1, P1 ;  /* 0x000000040d0c7211 */ /* 0x080fe400008f0eff */
[----:B-1----:R-:W-:Y:S01]  /*17be0*/  LEA.HI.X.SX32 R10, R14, R4, 0x1, P2 ;  /* 0x000000040e0a7211 */ /* 0x002fe200010f0eff */
[----:B------:R-:W-:Y:S01]  /*17bf0*/  STL [R1+0x6c0], R8 ;  /* 0x0006c00801007387 */ /* 0x000fe20000100800 */
[C---:B------:R-:W-:Y:S01]  /*17c00*/  IMAD R17, R2.reuse, 0x2, R16 ;  /* 0x0000000202117824 */ /* 0x040fe200078e0210 */
[----:B------:R-:W-:Y:S02]  /*17c10*/  LEA R13, P0, R15, R5, 0x1 ;  /* 0x000000050f0d7211 */ /* 0x000fe400078008ff */
[----:B------:R0:W-:Y:S04]  /*17c20*/  STL [R1+0x6c8], R12 ;  /* 0x0006c80c01007387 */ /* 0x0001e80000100800 */
[----:B------:R1:W-:Y:S01]  /*17c30*/  STL [R1+0x6d0], R10 ;  /* 0x0006d00a01007387 */ /* 0x0003e20000100800 */
[----:B------:R-:W-:-:S03]  /*17c40*/  IMAD R18, R2, 0x2, R17 ;  /* 0x0000000202127824 */ /* 0x000fc600078e0211 */
[----:B------:R4:W-:Y:S01]  /*17c50*/  STL [R1+0x6dc], R13 ;  /* 0x0006dc0d01007387 */ /* 0x0009e20000100800 */
[-C--:B0-----:R-:W-:Y:S02]  /*17c60*/  LEA R12, P2, R17, R5.reuse, 0x1 ;  /* 0x00000005110c7211 */ /* 0x081fe400078408ff */
[----:B-1----:R-:W-:Y:S01]  /*17c70*/  LEA R10, P1, R16, R5, 0x1 ;  /* 0x00000005100a7211 */ /* 0x002fe200078208ff */
[----:B------:R-:W-:-:S04]  /*17c80*/  IMAD R19, R2, 0x2, R18 ;  /* 0x0000000202137824 */ /* 0x000fc800078e0212 */
[----:B------:R0:W-:Y:S01]  /*17c90*/  STL [R1+0x6e4], R10 ;  /* 0x0006e40a01007387 */ /* 0x0001e20000100800 */
[-C--:B----4-:R-:W-:Y:S01]  /*17ca0*/  LEA.HI.X.SX32 R13, R16, R4.reuse, 0x1, P1 ;  /* 0x00000004100d7211 */ /* 0x090fe200008f0eff */
[----:B------:R-:W-:Y:S02]  /*17cb0*/  IMAD R20, R2, 0x2, R19 ;  /* 0x0000000202147824 */ /* 0x000fe400078e0213 */
[----:B------:R1:W-:Y:S01]  /*17cc0*/  STL [R1+0x6ec], R12 ;  /* 0x0006ec0c01007387 */ /* 0x0003e20000100800 */
[-C--:B0-----:R-:W-:Y:S02]  /*17cd0*/  LEA.HI.X.SX32 R10, R15, R4.reuse, 0x1, P0 ;  /* 0x000000040f0a7211 */ /* 0x081fe400000f0eff */
[----:B-1----:R-:W-:-:S03]  /*17ce0*/  LEA.HI.X.SX32 R12, R17, R4, 0x1, P2 ;  /* 0x00000004110c7211 */ /* 0x002fc600010f0eff */
[----:B------:R-:W-:Y:S01]  /*17cf0*/  STL [R1+0x6d8], R10 ;  /* 0x0006d80a01007387 */ /* 0x000fe20000100800 */
[----:B------:R-:W-:-:S03]  /*17d00*/  LEA R14, P1, R19, R5, 0x1 ;  /* 0x00000005130e7211 */ /* 0x000fc600078208ff */
[----:B------:R0:W-:Y:S01]  /*17d10*/  STL [R1+0x6e0], R13 ;  /* 0x0006e00d01007387 */ /* 0x0001e20000100800 */
[----:B------:R-:W-:-:S03]  /*17d20*/  IMAD R21, R2, 0x2, R20 ;  /* 0x0000000202157824 */ /* 0x000fc600078e0214 */
[----:B------:R1:W-:Y:S01]  /*17d30*/  STL [R1+0x6e8], R12 ;  /* 0x0006e80c01007387 */ /* 0x0003e20000100800 */
[-C--:B0-----:R-:W-:Y:S02]  /*17d40*/  LEA R13, P0, R18, R5.reuse, 0x1 ;  /* 0x00000005120d7211 */ /* 0x081fe400078008ff */
[----:B-1----:R-:W-:-:S03]  /*17d50*/  LEA R12, P2, R20, R5, 0x1 ;  /* 0x00000005140c7211 */ /* 0x002fc600078408ff */
[----:B------:R-:W-:Y:S01]  /*17d60*/  STL [R1+0x6f4], R13 ;  /* 0x0006f40d01007387 */ /* 0x000fe20000100800 */
[----:B------:R-:W-:-:S03]  /*17d70*/  LEA.HI.X.SX32 R15, R19, R4, 0x1, P1 ;  /* 0x00000004130f7211 */ /* 0x000fc600008f0eff */
[----:B------:R0:W-:Y:S01]  /*17d80*/  STL [R1+0x6fc], R14 ;  /* 0x0006fc0e01007387 */ /* 0x0001e20000100800 */
[----:B------:R-:W-:-:S03]  /*17d90*/  IMAD R22, R2, 0x2, R21 ;  /* 0x0000000202167824 */ /* 0x000fc600078e0215 */
[----:B------:R1:W-:Y:S01]  /*17da0*/  STL [R1+0x704], R12 ;  /* 0x0007040c01007387 */ /* 0x0003e20000100800 */
[-C--:B0-----:R-:W-:Y:S02]  /*17db0*/  LEA.HI.X.SX32 R14, R18, R4.reuse, 0x1, P0 ;  /* 0x00000004120e7211 */ /* 0x081fe400000f0eff */
[----:B-1----:R-:W-:-:S03]  /*17dc0*/  LEA.HI.X.SX32 R12, R20, R4, 0x1, P2 ;  /* 0x00000004140c7211 */ /* 0x002fc600010f0eff */
[----:B------:R-:W-:Y:S01]  /*17dd0*/  STL [R1+0x6f0], R14 ;  /* 0x0006f00e01007387 */ /* 0x000fe20000100800 */
[----:B------:R-:W-:-:S03]  /*17de0*/  IMAD R23, R2, 0x2, R22 ;  /* 0x0000000202177824 */ /* 0x000fc600078e0216 */
[----:B------:R0:W-:Y:S01]  /*17df0*/  STL [R1+0x6f8], R15 ;  /* 0x0006f80f01007387 */ /* 0x0001e20000100800 */
[----:B------:R-:W-:-:S03]  /*17e00*/  IMAD R24, R2, 0x2, R23 ;  /* 0x0000000202187824 */ /* 0x000fc600078e0217 */
[----:B------:R1:W-:Y:S01]  /*17e10*/  STL [R1+0x700], R12 ;  /* 0x0007000c01007387 */ /* 0x0003e20000100800 */
[-C--:B------:R-:W-:Y:S02]  /*17e20*/  LEA R16, P2, R23, R5.reuse, 0x1 ;  /* 0x0000000517107211 */ /* 0x080fe400078408ff */
[-C--:B0-----:R-:W-:Y:S02]  /*17e30*/  LEA R15, P0, R21, R5.reuse, 0x1 ;  /* 0x00000005150f7211 */ /* 0x081fe400078008ff */
[----:B-1----:R-:W-:-:S03]  /*17e40*/  LEA R12, P1, R22, R5, 0x1 ;  /* 0x00000005160c7211 */ /* 0x002fc600078208ff */
[----:B------:R-:W-:Y:S01]  /*17e50*/  STL [R1+0x70c], R15 ;  /* 0x00070c0f01007387 */ /* 0x000fe20000100800 */
[----:B------:R-:W-:-:S03]  /*17e60*/  IMAD R7, R2, 0x2, R24 ;  /* 0x0000000202077824 */ /* 0x000fc600078e0218 */
[----:B------:R0:W-:Y:S01]  /*17e70*/  STL [R1+0x714], R12 ;  /* 0x0007140c01007387 */ /* 0x0001e20000100800 */
[-C--:B------:R-:W-:Y:S01]  /*17e80*/  LEA.HI.X.SX32 R17, R22, R4.reuse, 0x1, P1 ;  /* 0x0000000416117211 */ /* 0x080fe200008f0eff */
        /* <DEDUP_REMOVED lines=12> */
[----:B------:R-:W-:-:S03]  /*17f50*/  IMAD R11, R2, 0x2, R9 ;  /* 0x00000002020b7824 */ /* 0x000fc600078e0209 */
[----:B------:R0:W-:Y:S04]  /*17f60*/  STL [R1+0x72c], R18 ;  /* 0x00072c1201007387 */ /* 0x0001e80000100800 */
[----:B------:R1:W-:Y:S01]  /*17f70*/  STL [R1+0x734], R16 ;  /* 0x0007341001007387 */ /* 0x0003e20000100800 */
[----:B------:R-:W-:Y:S01]  /*17f80*/  IMAD R8, R2, 0x2, R11 ;  /* 0x0000000202087824 */ /* 0x000fe200078e020b */
[-C--:B0-----:R-:W-:Y:S02]  /*17f90*/  LEA.HI.X.SX32 R18, R24, R4.reuse, 0x1, P0 ;  /* 0x0000000418127211 */ /* 0x081fe400000f0eff */
[----:B-1----:R-:W-:-:S03]  /*17fa0*/  LEA.HI.X.SX32 R16, R7, R4, 0x1, P1 ;  /* 0x0000000407107211 */ /* 0x002fc600008f0eff */
[----:B------:R0:W-:Y:S01]  /*17fb0*/  STL [R1+0x720], R18 ;  /* 0x0007201201007387 */ /* 0x0001e20000100800 */
[----:B------:R-:W-:-:S03]  /*17fc0*/  LEA.HI.X.SX32 R7, R6, R4, 0x1, P2 ;  /* 0x0000000406077211 */ /* 0x000fc600010f0eff */
[----:B------:R1:W-:Y:S01]  /*17fd0*/  STL [R1+0x728], R16 ;  /* 0x0007281001007387 */ /* 0x0003e20000100800 */
[----:B------:R-:W-:-:S03]  /*17fe0*/  IMAD R25, R2, 0x2, R8 ;  /* 0x0000000202197824 */ /* 0x000fc600078e0208 */
[----:B------:R4:W-:Y:S01]  /*17ff0*/  STL [R1+0x730], R7 ;  /* 0x0007300701007387 */ /* 0x0009e20000100800 */
[-C--:B0-----:R-:W-:Y:S02]  /*18000*/  LEA R18, P1, R11, R5.reuse, 0x1 ;  /* 0x000000050b127211 */ /* 0x081fe400078208ff */
[-C--:B-1----:R-:W-:Y:S02]  /*18010*/  LEA R16, P0, R9, R5.reuse, 0x1 ;  /* 0x0000000509107211 */ /* 0x082fe400078008ff */
[----:B----4-:R-:W-:-:S03]  /*18020*/  LEA R7, P2, R8, R5, 0x1 ;  /* 0x0000000508077211 */ /* 0x010fc600078408ff */
[----:B------:R-:W-:Y:S01]  /*18030*/  STL [R1+0x73c], R16 ;  /* 0x00073c1001007387 */ /* 0x000fe20000100800 */
[----:B------:R-:W-:-:S03]  /*18040*/  IMAD R10, R2, 0x2, R25 ;  /* 0x00000002020a7824 */ /* 0x000fc600078e0219 */
[----:B------:R0:W-:Y:S04]  /*18050*/  STL [R1+0x744], R18 ;  /* 0x0007441201007387 */ /* 0x0001e80000100800 */
[----:B------:R1:W-:Y:S01]  /*18060*/  STL [R1+0x74c], R7 ;  /* 0x00074c0701007387 */ /* 0x0003e20000100800 */
[----:B------:R-:W-:Y:S01]  /*18070*/  IMAD R13, R2, 0x2, R10 ;  /* 0x00000002020d7824 */ /* 0x000fe200078e020a */
[-C--:B0-----:R-:W-:Y:S02]  /*18080*/  LEA.HI.X.SX32 R18, R9, R4.reuse, 0x1, P0 ;  /* 0x0000000409127211 */ /* 0x081fe400000f0eff */
[-C--:B------:R-:W-:Y:S02]  /*18090*/  LEA.HI.X.SX32 R9, R11, R4.reuse, 0x1, P1 ;  /* 0x000000040b097211 */ /* 0x080fe400008f0eff */
[----:B-1----:R-:W-:Y:S01]  /*180a0*/  LEA.HI.X.SX32 R7, R8, R4, 0x1, P2 ;  /* 0x0000000408077211 */ /* 0x002fe200010f0eff */
[----:B------:R-:W-:Y:S01]  /*180b0*/  STL [R1+0x738], R18 ;  /* 0x0007381201007387 */ /* 0x000fe20000100800 */
[----:B------:R-:W-:-:S03]  /*180c0*/  LEA R11, P0, R25, R5, 0x1 ;  /* 0x00000005190b7211 */ /* 0x000fc600078008ff */
[----:B------:R0:W-:Y:S01]  /*180d0*/  STL [R1+0x740], R9 ;  /* 0x0007400901007387 */ /* 0x0001e20000100800 */
[----:B------:R-:W-:-:S03]  /*180e0*/  IMAD R14, R2, 0x2, R13 ;  /* 0x00000002020e7824 */ /* 0x000fc600078e020d */
[----:B------:R1:W-:Y:S01]  /*180f0*/  STL [R1+0x748], R7 ;  /* 0x0007480701007387 */ /* 0x0003e20000100800 */
[----:B------:R-:W-:-:S03]  /*18100*/  IMAD R15, R2, 0x2, R14 ;  /* 0x00000002020f7824 */ /* 0x000fc600078e020e */
[----:B------:R-:W-:Y:S01]  /*18110*/  STL [R1+0x754], R11 ;  /* 0x0007540b01007387 */ /* 0x000fe20000100800 */
[-C--:B0-----:R-:W-:Y:S02]  /*18120*/  LEA R9, P2, R13, R5.reuse, 0x1 ;  /* 0x000000050d097211 */ /* 0x081fe400078408ff */
[----:B-1----:R-:W-:-:S05]  /*18130*/  LEA R7, P1, R10, R5, 0x1 ;  /* 0x000000050a077211 */ /* 0x002fca00078208ff */
[----:B------:R0:W-:Y:S01]  /*18140*/  STL [R1+0x75c], R7 ;  /* 0x00075c0701007387 */ /* 0x0001e20000100800 */
[----:B------:R-:W-:-:S03]  /*18150*/  LEA.HI.X.SX32 R10, R10, R4, 0x1, P1 ;  /* 0x000000040a0a7211 */ /* 0x000fc600008f0eff */
[----:B------:R1:W-:Y:S01]  /*18160*/  STL [R1+0x764], R9 ;  /* 0x0007640901007387 */ /* 0x0003e20000100800 */
[----:B------:R-:W-:Y:S01]  /*18170*/  IMAD R12, R2, 0x2, R15 ;  /* 0x00000002020c7824 */ /* 0x000fe200078e020f */
[-C--:B0-----:R-:W-:Y:S02]  /*18180*/  LEA.HI.X.SX32 R7, R25, R4.reuse, 0x1, P0 ;  /* 0x0000000419077211 */ /* 0x081fe400000f0eff */
[----:B-1----:R-:W-:-:S03]  /*18190*/  LEA.HI.X.SX32 R9, R13, R4, 0x1, P2 ;  /* 0x000000040d097211 */ /* 0x002fc600010f0eff */
[----:B------:R-:W-:Y:S01]  /*181a0*/  STL [R1+0x750], R7 ;  /* 0x0007500701007387 */ /* 0x000fe20000100800 */
[----:B------:R-:W-:-:S03]  /*181b0*/  LEA R13, P0, R14, R5, 0x1 ;  /* 0x000000050e0d7211 */ /* 0x000fc600078008ff */
[----:B------:R0:W-:Y:S01]  /*181c0*/  STL [R1+0x758], R10 ;  /* 0x0007580a01007387 */ /* 0x0001e20000100800 */
[----:B------:R-:W-:-:S03]  /*181d0*/  IMAD R17, R2, 0x2, R12 ;  /* 0x0000000202117824 */ /* 0x000fc600078e020c */
[----:B------:R1:W-:Y:S01]  /*181e0*/  STL [R1+0x760], R9 ;  /* 0x0007600901007387 */ /* 0x0003e20000100800 */
[----:B------:R-:W-:Y:S01]  /*181f0*/  IMAD R6, R2, 0x2, R17 ;  /* 0x0000000202067824 */ /* 0x000fe200078e0211 */
[CC--:B0-----:R-:W-:Y:S02]  /*18200*/  LEA R10, P2, R12.reuse, R5.reuse, 0x1 ;  /* 0x000000050c0a7211 */ /* 0x0c1fe400078408ff */
[----:B-1----:R-:W-:Y:S01]  /*18210*/  LEA R9, P1, R15, R5, 0x1 ;  /* 0x000000050f097211 */ /* 0x002fe200078208ff */
[----:B------:R-:W-:Y:S01]  /*18220*/  STL [R1+0x76c], R13 ;  /* 0x00076c0d01007387 */ /* 0x000fe20000100800 */
[----:B------:R-:W-:-:S03]  /*18230*/  LEA.HI.X.SX32 R12, R12, R4, 0x1, P2 ;  /* 0x000000040c0c7211 */ /* 0x000fc600010f0eff */
[----:B------:R0:W-:Y:S04]  /*18240*/  STL [R1+0x774], R9 ;  /* 0x0007740901007387 */ /* 0x0001e80000100800 */
[----:B------:R1:W-:Y:S01]  /*18250*/  STL [R1+0x77c], R10 ;  /* 0x00077c0a01007387 */ /* 0x0003e20000100800 */
[----:B------:R-:W-:Y:S01]  /*18260*/  IMAD R16, R2, 0x2, R6 ;  /* 0x0000000202107824 */ /* 0x000fe200078e0206 */
[-C--:B0-----:R-:W-:Y:S02]  /*18270*/  LEA.HI.X.SX32 R9, R14, R4.reuse, 0x1, P0 ;  /* 0x000000040e097211 */ /* 0x081fe400000f0eff */
[----:B-1----:R-:W-:-:S03]  /*18280*/  LEA.HI.X.SX32 R10, R15, R4, 0x1, P1 ;  /* 0x000000040f0a7211 */ /* 0x002fc600008f0eff */
[----:B------:R-:W-:Y:S01]  /*18290*/  STL [R1+0x768], R9 ;  /* 0x0007680901007387 */ /* 0x000fe20000100800 */
[----:B------:R-:W-:-:S03]  /*182a0*/  LEA R14, P2, R16, R5, 0x1 ;  /* 0x00000005100e7211 */ /* 0x000fc600078408ff */
[----:B------:R0:W-:Y:S04]  /*182b0*/  STL [R1+0x770], R10 ;  /* 0x0007700a01007387 */ /* 0x0001e80000100800 */
[----:B------:R1:W-:Y:S01]  /*182c0*/  STL [R1+0x778], R12 ;  /* 0x0007780c01007387 */ /* 0x0003e20000100800 */
[----:B------:R-:W-:Y:S01]  /*182d0*/  IMAD R8, R2, 0x2, R16 ;  /* 0x0000000202087824 */ /* 0x000fe200078e0210 */
[-C--:B0-----:R-:W-:Y:S02]  /*182e0*/  LEA R10, P0, R17, R5.reuse, 0x1 ;  /* 0x00000005110a7211 */ /* 0x081fe400078008ff */
[----:B-1----:R-:W-:-:S03]  /*182f0*/  LEA R12, P1, R6, R5, 0x1 ;  /* 0x00000005060c7211 */ /* 0x002fc600078208ff */
[----:B------:R-:W-:Y:S01]  /*18300*/  STL [R1+0x784], R10 ;  /* 0x0007840a01007387 */ /* 0x000fe20000100800 */
[----:B------:R-:W-:-:S03]  /*18310*/  IMAD R11, R2, 0x2, R8 ;  /* 0x00000002020b7824 */ /* 0x000fc600078e0208 */
[----:B------:R0:W-:Y:S04]  /*18320*/  STL [R1+0x78c], R12 ;  /* 0x00078c0c01007387 */ /* 0x0001e80000100800 */
[----:B------:R1:W-:Y:S01]  /*18330*/  STL [R1+0x794], R14 ;  /* 0x0007940e01007387 */ /* 0x0003e20000100800 */
[-C--:B0-----:R-:W-:Y:S02]  /*18340*/  LEA.HI.X.SX32 R12, R17, R4.reuse, 0x1, P0 ;  /* 0x00000004110c7211 */ /* 0x081fe400000f0eff */
[-C--:B-1----:R-:W-:Y:S02]  /*18350*/  LEA.HI.X.SX32 R14, R6, R4.reuse, 0x1, P1 ;  /* 0x00000004060e7211 */ /* 0x082fe400008f0eff */
[----:B------:R-:W-:Y:S01]  /*18360*/  LEA.HI.X.SX32 R6, R16, R4, 0x1, P2 ;  /* 0x0000000410067211 */ /* 0x000fe200010f0eff */
        /* <DEDUP_REMOVED lines=13> */
[----:B------:R-:W-:Y:S01]  /*18440*/  STL [R1+0x7ac], R15 ;  /* 0x0007ac0f01007387 */ /* 0x000fe20000100800 */
[-C--:B0-----:R-:W-:Y:S02]  /*18450*/  LEA.HI.X.SX32 R6, R8, R4.reuse, 0x1, P0 ;  /* 0x0000000408067211 */ /* 0x081fe400000f0eff */
[----:B------:R-:W-:-:S03]  /*18460*/  LEA.HI.X.SX32 R8, R11, R4, 0x1, P1 ;  /* 0x000000040b087211 */ /* 0x000fc600008f0eff */
[----:B------:R-:W-:Y:S01]  /*18470*/  STL [R1+0x798], R6 ;  /* 0x0007980601007387 */ /* 0x000fe20000100800 */
[----:B------:R-:W-:-:S03]  /*18480*/  LEA R11, P0, R13, R5, 0x1 ;  /* 0x000000050d0b7211 */ /* 0x000fc600078008ff */
[----:B------:R0:W-:Y:S01]  /*18490*/  STL [R1+0x7a0], R8 ;  /* 0x0007a00801007387 */ /* 0x0001e20000100800 */
[----:B------:R-:W-:-:S03]  /*184a0*/  IMAD R12, R2, 0x2, R10 ;  /* 0x00000002020c7824 */ /* 0x000fc600078e020a */
[----:B------:R1:W-:Y:S01]  /*184b0*/  STL [R1+0x7a8], R7 ;  /* 0x0007a80701007387 */ /* 0x0003e20000100800 */
[----:B------:R-:W-:Y:S01]  /*184c0*/  IMAD R14, R2, 0x2, R12 ;  /* 0x00000002020e7824 */ /* 0x000fe200078e020c */
[-C--:B0-----:R-:W-:Y:S02]  /*184d0*/  LEA R8, P2, R10, R5.reuse, 0x1 ;  /* 0x000000050a087211 */ /* 0x081fe400078408ff */
[----:B-1----:R-:W-:Y:S01]  /*184e0*/  LEA R7, P1, R9, R5, 0x1 ;  /* 0x0000000509077211 */ /* 0x002fe200078208ff */
[----:B------:R-:W-:Y:S04]  /*184f0*/  STL [R1+0x7b4], R11 ;  /* 0x0007b40b01007387 */ /* 0x000fe80000100800 */
[----:B------:R0:W-:Y:S01]  /*18500*/  STL [R1+0x7bc], R7 ;  /* 0x0007bc0701007387 */ /* 0x0001e20000100800 */
[----:B------:R-:W-:-:S03]  /*18510*/  IMAD R6, R2, 0x2, R14 ;  /* 0x0000000202067824 */ /* 0x000fc600078e020e */
[----:B------:R1:W-:Y:S01]  /*18520*/  STL [R1+0x7c4], R8 ;  /* 0x0007c40801007387 */ /* 0x0003e20000100800 */
[-C--:B0-----:R-:W-:Y:S02]  /*18530*/  LEA.HI.X.SX32 R7, R13, R4.reuse, 0x1, P0 ;  /* 0x000000040d077211 */ /* 0x081fe400000f0eff */
[----:B-1----:R-:W-:-:S03]  /*18540*/  LEA.HI.X.SX32 R8, R9, R4, 0x1, P1 ;  /* 0x0000000409087211 */ /* 0x002fc600008f0eff */
[----:B------:R0:W-:Y:S01]  /*18550*/  STL [R1+0x7b0], R7 ;  /* 0x0007b00701007387 */ /* 0x0001e20000100800 */
[----:B------:R-:W-:Y:S01]  /*18560*/  LEA.HI.X.SX32 R9, R10, R4, 0x1, P2 ;  /* 0x000000040a097211 */ /* 0x000fe200010f0eff */
[----:B------:R-:W-:Y:S02]  /*18570*/  IMAD R11, R2, 0x2, R6 ;  /* 0x00000002020b7824 */ /* 0x000fe400078e0206 */
[----:B------:R1:W-:Y:S01]  /*18580*/  STL [R1+0x7b8], R8 ;  /* 0x0007b80801007387 */ /* 0x0003e20000100800 */
[----:B------:R-:W-:-:S03]  /*18590*/  LEA R10, P1, R14, R5, 0x1 ;  /* 0x000000050e0a7211 */ /* 0x000fc600078208ff */
[----:B------:R4:W-:Y:S01]  /*185a0*/  STL [R1+0x7c0], R9 ;  /* 0x0007c00901007387 */ /* 0x0009e20000100800 */
[----:B0-----:R-:W-:Y:S01]  /*185b0*/  IMAD R7, R2, 0x2, R11 ;  /* 0x0000000202077824 */ /* 0x001fe200078e020b */
[-C--:B-1----:R-:W-:Y:S02]  /*185c0*/  LEA R8, P0, R12, R5.reuse, 0x1 ;  /* 0x000000050c087211 */ /* 0x082fe400078008ff */
[----:B----4-:R-:W-:-:S03]  /*185d0*/  LEA R9, P2, R6, R5, 0x1 ;  /* 0x0000000506097211 */ /* 0x010fc600078408ff */
[----:B------:R0:W-:Y:S01]  /*185e0*/  STL [R1+0x7cc], R8 ;  /* 0x0007cc0801007387 */ /* 0x0001e20000100800 */
[----:B------:R-:W-:-:S03]  /*185f0*/  LEA.HI.X.SX32 R12, R12, R4, 0x1, P0 ;  /* 0x000000040c0c7211 */ /* 0x000fc600000f0eff */
[----:B------:R1:W-:Y:S04]  /*18600*/  STL [R1+0x7d4], R10 ;  /* 0x0007d40a01007387 */ /* 0x0003e80000100800 */
[----:B------:R4:W-:Y:S01]  /*18610*/  STL [R1+0x7dc], R9 ;  /* 0x0007dc0901007387 */ /* 0x0009e20000100800 */
[----:B0-----:R-:W-:Y:S01]  /*18620*/  IMAD R8, R2, 0x2, R7 ;  /* 0x0000000202087824 */ /* 0x001fe200078e0207 */
[-C--:B-1----:R-:W-:Y:S02]  /*18630*/  LEA.HI.X.SX32 R10, R14, R4.reuse, 0x1, P1 ;  /* 0x000000040e0a7211 */ /* 0x082fe400008f0eff */
[----:B------:R0:W-:Y:S01]  /*18640*/  STL [R1+0x7c8], R12 ;  /* 0x0007c80c01007387 */ /* 0x0001e20000100800 */
[----:B----4-:R-:W-:Y:S01]  /*18650*/  LEA.HI.X.SX32 R9, R6, R4, 0x1, P2 ;  /* 0x0000000406097211 */ /* 0x010fe200010f0eff */
[----:B------:R-:W-:-:S02]  /*18660*/  IMAD R6, R2, 0x2, R8 ;  /* 0x0000000202067824 */ /* 0x000fc400078e0208 */
[----:B------:R1:W-:Y:S04]  /*18670*/  STL [R1+0x7d0], R10 ;  /* 0x0007d00a01007387 */ /* 0x0003e80000100800 */
[----:B------:R-:W4:Y:S01]  /*18680*/  LDL.LU R2, [R1+0x1144] ;  /* 0x0011440001027983 */ /* 0x000f220000300800 */
[----:B0-----:R-:W-:-:S03]  /*18690*/  LEA R12, P0, R11, R5, 0x1 ;  /* 0x000000050b0c7211 */ /* 0x001fc600078008ff */
[----:B------:R0:W-:Y:S01]  /*186a0*/  STL [R1+0x7d8], R9 ;  /* 0x0007d80901007387 */ /* 0x0001e20000100800 */
[----:B-1----:R-:W-:-:S03]  /*186b0*/  LEA R10, P2, R8, R5, 0x1 ;  /* 0x00000005080a7211 */ /* 0x002fc600078408ff */
[----:B------:R-:W-:Y:S01]  /*186c0*/  STL [R1+0x7e0], R12 ;  /* 0x0007e00c01007387 */ /* 0x000fe20000100800 */
[-C--:B0-----:R-:W-:Y:S02]  /*186d0*/  LEA R9, P1, R7, R5.reuse, 0x1 ;  /* 0x0000000507097211 */ /* 0x081fe400078208ff */
[----:B------:R-:W-:-:S03]  /*186e0*/  LEA R5, P3, R6, R5, 0x1 ;  /* 0x0000000506057211 */ /* 0x000fc600078608ff */
[----:B------:R0:W-:Y:S01]  /*186f0*/  STL [R1+0x7e4], R9 ;  /* 0x0007e40901007387 */ /* 0x0001e20000100800 */
[----:B------:R-:W-:-:S03]  /*18700*/  LEA.HI.X.SX32 R7, R7, R4, 0x1, P1 ;  /* 0x0000000407077211 */ /* 0x000fc600008f0eff */
[----:B------:R-:W-:Y:S04]  /*18710*/  STL [R1+0x7e8], R10 ;  /* 0x0007e80a01007387 */ /* 0x000fe80000100800 */
[----:B------:R1:W-:Y:S01]  /*18720*/  STL [R1+0x600], R5 ;  /* 0x0006000501007387 */ /* 0x0003e20000100800 */
[----:B0-----:R-:W-:-:S05]  /*18730*/  LEA.HI.X.SX32 R9, R11, R4, 0x1, P0 ;  /* 0x000000040b097211 */ /* 0x001fca00000f0eff */
[----:B------:R-:W-:Y:S01]  /*18740*/  STL [R1+0x5f0], R9 ;  /* 0x0005f00901007387 */ /* 0x000fe20000100800 */
[-C--:B-1----:R-:W-:Y:S02]  /*18750*/  LEA.HI.X.SX32 R5, R8, R4.reuse, 0x1, P2 ;  /* 0x0000000408057211 */ /* 0x082fe400010f0eff */
[----:B------:R-:W-:Y:S01]  /*18760*/  LEA.HI.X.SX32 R4, R6, R4, 0x1, P3 ;  /* 0x0000000406047211 */ /* 0x000fe200018f0eff */
[----:B------:R-:W-:Y:S04]  /*18770*/  STL [R1+0x5f8], R7 ;  /* 0x0005f80701007387 */ /* 0x000fe80000100800 */
[----:B------:R0:W-:Y:S04]  /*18780*/  STL [R1+0x5fc], R5 ;  /* 0x0005fc0501007387 */ /* 0x0001e80000100800 */
[----:B------:R1:W-:Y:S04]  /*18790*/  STL [R1+0x5f4], R4 ;  /* 0x0005f40401007387 */ /* 0x0003e80000100800 */
[----:B------:R-:W-:Y:S04]  /*187a0*/  STL [R1], RZ ;  /* 0x000000ff01007387 */ /* 0x000fe80000100800 */
[----:B------:R-:W-:Y:S04]  /*187b0*/  STL [R1+0x4], RZ ;  /* 0x000004ff01007387 */ /* 0x000fe80000100800 */
        /* <DEDUP_REMOVED lines=120> */
[----:B------:R-:W-:Y:S01]  /*18f40*/  STL [R1+0x1e8], RZ ;  /* 0x0001e8ff01007387 */ /* 0x000fe20000100800 */
[----:B0-----:R-:W-:-:S03]  /*18f50*/  LOP3.LUT R5, R82, 0x2, RZ, 0xfc, !PT ;  /* 0x0000000252057812 */ /* 0x001fc600078efcff */
[----:B------:R-:W-:Y:S01]  /*18f60*/  STL [R1+0x1ec], RZ ;  /* 0x0001ecff01007387 */ /* 0x000fe20000100800 */
[----:B-1----:R-:W-:-:S03]  /*18f70*/  LOP3.LUT R4, R82, 0x4, RZ, 0xfc, !PT ;  /* 0x0000000452047812 */ /* 0x002fc600078efcff */
[----:B------:R-:W-:Y:S01]  /*18f80*/  STL [R1+0x1f0], RZ ;  /* 0x0001f0ff01007387 */ /* 0x000fe20000100800 */
[----:B------:R-:W-:-:S03]  /*18f90*/  LOP3.LUT R6, R82, 0x6, RZ, 0xfc, !PT ;  /* 0x0000000652067812 */ /* 0x000fc600078efcff */
[----:B------:R-:W-:Y:S01]  /*18fa0*/  STL [R1+0x1f4], RZ ;  /* 0x0001f4ff01007387 */ /* 0x000fe20000100800 */
[C---:B------:R-:W-:Y:S02]  /*18fb0*/  LOP3.LUT R5, R82.reuse, 0x8, RZ, 0xfc, !PT ;  /* 0x0000000852057812 */ /* 0x040fe400078efcff */
[C---:B------:R-:W-:Y:S01]  /*18fc0*/  LOP3.LUT R4, R82.reuse, 0xa, RZ, 0xfc, !PT ;  /* 0x0000000a52047812 */ /* 0x040fe200078efcff */
[----:B------:R-:W-:Y:S01]  /*18fd0*/  STL [R1+0x1f8], RZ ;  /* 0x0001f8ff01007387 */ /* 0x000fe20000100800 */
[C---:B------:R-:W-:Y:S02]  /*18fe0*/  LOP3.LUT R6, R82.reuse, 0xc, RZ, 0xfc, !PT ;  /* 0x0000000c52067812 */ /* 0x040fe400078efcff */
[C---:B------:R-:W-:Y:S01]  /*18ff0*/  LOP3.LUT R5, R82.reuse, 0xe, RZ, 0xfc, !PT ;  /* 0x0000000e52057812 */ /* 0x040fe200078efcff */
[----:B------:R-:W-:Y:S01]  /*19000*/  STL [R1+0x1fc], RZ ;  /* 0x0001fcff01007387 */ /* 0x000fe20000100800 */
[C---:B------:R-:W-:Y:S02]  /*19010*/  LOP3.LUT R4, R82.reuse, 0x10, RZ, 0xfc, !PT ;  /* 0x0000001052047812 */ /* 0x040fe400078efcff */
[----:B------:R-:W-:-:S02]  /*19020*/  LOP3.LUT R6, R82, 0x12, RZ, 0xfc, !PT ;  /* 0x0000001252067812 */ /* 0x000fc400078efcff */
[C---:B------:R-:W-:Y:S02]  /*19030*/  LOP3.LUT R5, R82.reuse, 0x14, RZ, 0xfc, !PT ;  /* 0x0000001452057812 */ /* 0x040fe400078efcff */
[C---:B------:R-:W-:Y:S02]  /*19040*/  LOP3.LUT R4, R82.reuse, 0x16, RZ, 0xfc, !PT ;  /* 0x0000001652047812 */ /* 0x040fe400078efcff */
[C---:B------:R-:W-:Y:S02]  /*19050*/  LOP3.LUT R6, R82.reuse, 0x18, RZ, 0xfc, !PT ;  /* 0x0000001852067812 */ /* 0x040fe400078efcff */
[C---:B------:R-:W-:Y:S02]  /*19060*/  LOP3.LUT R5, R82.reuse, 0x1a, RZ, 0xfc, !PT ;  /* 0x0000001a52057812 */ /* 0x040fe400078efcff */
[C---:B------:R-:W-:Y:S02]  /*19070*/  LOP3.LUT R4, R82.reuse, 0x1c, RZ, 0xfc, !PT ;  /* 0x0000001c52047812 */ /* 0x040fe400078efcff */
[----:B------:R-:W-:-:S02]  /*19080*/  LOP3.LUT R6, R82, 0x1e, RZ, 0xfc, !PT ;  /* 0x0000001e52067812 */ /* 0x000fc400078efcff */
[C---:B------:R-:W-:Y:S02]  /*19090*/  LOP3.LUT R5, R82.reuse, 0x20, RZ, 0xfc, !PT ;  /* 0x0000002052057812 */ /* 0x040fe400078efcff */
[C---:B------:R-:W-:Y:S01]  /*190a0*/  LOP3.LUT R4, R82.reuse, 0x22, RZ, 0xfc, !PT ;  /* 0x0000002252047812 */ /* 0x040fe200078efcff */
[----:B------:R-:W-:Y:S01]  /*190b0*/  USHF.R.U32.HI UR10, URZ, 0x4, UR4 ;  /* 0x000000043f0a7899 */ /* 0x000fe20008011604 */
[C---:B------:R-:W-:Y:S02]  /*190c0*/  LOP3.LUT R6, R82.reuse, 0x24, RZ, 0xfc, !PT ;  /* 0x0000002452067812 */ /* 0x040fe400078efcff */
[C---:B------:R-:W-:Y:S02]  /*190d0*/  LOP3.LUT R5, R82.reuse, 0x26, RZ, 0xfc, !PT ;  /* 0x0000002652057812 */ /* 0x040fe400078efcff */
        /* <DEDUP_REMOVED lines=10> */
[----:B------:R-:W-:Y:S01]  /*19180*/  USGXT.U32 UR10, UR10, 0xe ;  /* 0x0000000e0a0a789a */ /* 0x000fe20008000000 */
        /* <DEDUP_REMOVED lines=8> */
[C---:B------:R-:W-:Y:S01]  /*19210*/  LOP3.LUT R4, R82.reuse, 0x4c, RZ, 0xfc, !PT ;  /* 0x0000004c52047812 */ /* 0x040fe200078efcff */
[----:B------:R-:W-:Y:S01]  /*19220*/  USHF.L.U32 UR7, UR7, 0x7, URZ ;  /* 0x0000000707077899 */ /* 0x000fe2000800063f */
[C---:B------:R-:W-:Y:S01]  /*19230*/  LOP3.LUT R6, R82.reuse, 0x4e, RZ, 0xfc, !PT ;  /* 0x0000004e52067812 */ /* 0x040fe200078efcff */
[----:B------:R-:W-:Y:S01]  /*19240*/  USHF.L.U32 UR58, UR58, 0x7, URZ ;  /* 0x000000073a3a7899 */ /* 0x000fe2000800063f */
[----:B------:R-:W-:-:S02]  /*19250*/  LOP3.LUT R5, R82, 0x50, RZ, 0xfc, !PT ;  /* 0x0000005052057812 */ /* 0x000fc400078efcff */
[C---:B------:R-:W-:Y:S01]  /*19260*/  LOP3.LUT R4, R82.reuse, 0x52, RZ, 0xfc, !PT ;  /* 0x0000005252047812 */ /* 0x040fe200078efcff */
[----:B------:R-:W-:Y:S01]  /*19270*/  UIADD3 UR14, UP0, UR10, 0x2, URZ ;  /* 0x000000020a0e7890 */ /* 0x000fe2000ff1e03f */
[C---:B------:R-:W-:Y:S02]  /*19280*/  LOP3.LUT R6, R82.reuse, 0x54, RZ, 0xfc, !PT ;  /* 0x0000005452067812 */ /* 0x040fe400078efcff */
[C---:B------:R-:W-:Y:S02]  /*19290*/  LOP3.LUT R5, R82.reuse, 0x56, RZ, 0xfc, !PT ;  /* 0x0000005652057812 */ /* 0x040fe400078efcff */
[C---:B------:R-:W-:Y:S02]  /*192a0*/  LOP3.LUT R4, R82.reuse, 0x58, RZ, 0xfc, !PT ;  /* 0x0000005852047812 */ /* 0x040fe400078efcff */
[C---:B------:R-:W-:Y:S02]  /*192b0*/  LOP3.LUT R6, R82.reuse, 0x5a, RZ, 0xfc, !PT ;  /* 0x0000005a52067812 */ /* 0x040fe400078efcff */
[----:B------:R-:W-:-:S02]  /*192c0*/  LOP3.LUT R5, R82, 0x5c, RZ, 0xfc, !PT ;  /* 0x0000005c52057812 */ /* 0x000fc400078efcff */
[C---:B------:R-:W-:Y:S01]  /*192d0*/  LOP3.LUT R4, R82.reuse, 0x5e, RZ, 0xfc, !PT ;  /* 0x0000005e52047812 */ /* 0x040fe200078efcff */
[----:B------:R-:W-:Y:S01]  /*192e0*/  UMOV UR6, URZ ;  /* 0x0000003f00067c82 */ /* 0x000fe20008000000 */
[C---:B------:R-:W-:Y:S02]  /*192f0*/  LOP3.LUT R6, R82.reuse, 0x60, RZ, 0xfc, !PT ;  /* 0x0000006052067812 */ /* 0x040fe400078efcff */
[C---:B------:R-:W-:Y:S02]  /*19300*/  LOP3.LUT R5, R82.reuse, 0x62, RZ, 0xfc, !PT ;  /* 0x0000006252057812 */ /* 0x040fe400078efcff */
[C---:B------:R-:W-:Y:S01]  /*19310*/  LOP3.LUT R4, R82.reuse, 0x64, RZ, 0xfc, !PT ;  /* 0x0000006452047812 */ /* 0x040fe200078efcff */
[----:B------:R-:W-:Y:S01]  /*19320*/  USHF.R.S32.HI UR8, URZ, 0x1f, UR7 ;  /* 0x0000001f3f087899 */ /* 0x000fe20008011407 */
[C---:B------:R-:W-:Y:S01]  /*19330*/  LOP3.LUT R6, R82.reuse, 0x66, RZ, 0xfc, !PT ;  /* 0x0000006652067812 */ /* 0x040fe200078efcff */
[----:B------:R-:W-:Y:S01]  /*19340*/  USHF.R.S32.HI UR9, URZ, 0x1f, UR58 ;  /* 0x0000001f3f097899 */ /* 0x000fe2000801143a */
[----:B------:R-:W-:-:S02]  /*19350*/  LOP3.LUT R5, R82, 0x68, RZ, 0xfc, !PT ;  /* 0x0000006852057812 */ /* 0x000fc400078efcff */
[C---:B------:R-:W-:Y:S01]  /*19360*/  LOP3.LUT R4, R82.reuse, 0x6a, RZ, 0xfc, !PT ;  /* 0x0000006a52047812 */ /* 0x040fe200078efcff */
[----:B------:R-:W-:Y:S01]  /*19370*/  UIADD3.X UR15, UR6, 0x40000040, URZ, UP0, !UPT ;  /* 0x40000040060f7890 */ /* 0x000fe200087fe43f */
[C---:B------:R-:W-:Y:S02]  /*19380*/  LOP3.LUT R6, R82.reuse, 0x6c, RZ, 0xfc, !PT ;  /* 0x0000006c52067812 */ /* 0x040fe400078efcff */
[C---:B------:R-:W-:Y:S02]  /*19390*/  LOP3.LUT R5, R82.reuse, 0x6e, RZ, 0xfc, !PT ;  /* 0x0000006e52057812 */ /* 0x040fe400078efcff */
[C---:B------:R-:W-:Y:S02]  /*193a0*/  LOP3.LUT R4, R82.reuse, 0x70, RZ, 0xfc, !PT ;  /* 0x0000007052047812 */ /* 0x040fe400078efcff */
[C---:B------:R-:W-:Y:S02]  /*193b0*/  LOP3.LUT R6, R82.reuse, 0x72, RZ, 0xfc, !PT ;  /* 0x0000007252067812 */ /* 0x040fe400078efcff */
[----:B------:R-:W-:-:S02]  /*193c0*/  LOP3.LUT R5, R82, 0x74, RZ, 0xfc, !PT ;  /* 0x0000007452057812 */ /* 0x000fc400078efcff */
[C---:B------:R-:W-:Y:S02]  /*193d0*/  LOP3.LUT R4, R82.reuse, 0x76, RZ, 0xfc, !PT ;  /* 0x0000007652047812 */ /* 0x040fe400078efcff */
[----:B------:R-:W-:Y:S02]  /*193e0*/  CS2R R24, SRZ ;  /* 0x0000000000187805 */ /* 0x000fe4000001ff00 */
[C---:B------:R-:W-:Y:S02]  /*193f0*/  LOP3.LUT R6, R82.reuse, 0x78, RZ, 0xfc, !PT ;  /* 0x0000007852067812 */ /* 0x040fe400078efcff */
[----:B------:R-:W-:Y:S02]  /*19400*/  CS2R R26, SRZ ;  /* 0x00000000001a7805 */ /* 0x000fe4000001ff00 */
[----:B------:R-:W-:Y:S02]  /*19410*/  LOP3.LUT R5, R82, 0x7a, RZ, 0xfc, !PT ;  /* 0x0000007a52057812 */ /* 0x000fe400078efcff */
[----:B------:R-:W-:-:S02]  /*19420*/  CS2R R28, SRZ ;  /* 0x00000000001c7805 */ /* 0x000fc4000001ff00 */
[----:B------:R-:W-:Y:S02]  /*19430*/  LOP3.LUT R4, R82, 0x7c, RZ, 0xfc, !PT ;  /* 0x0000007c52047812 */ /* 0x000fe400078efcff */
        /* <DEDUP_REMOVED lines=21> */
[----:B------:R-:W-:Y:S01]  /*19590*/  USHF.L.U32 UR5, UR7, 0x1, URZ ;  /* 0x0000000107057899 */ /* 0x000fe2000800063f */
[----:B------:R-:W-:Y:S01]  /*195a0*/  CS2R R72, SRZ ;  /* 0x0000000000487805 */ /* 0x000fe2000001ff00 */
[----:B------:R-:W-:Y:S01]  /*195b0*/  USHF.L.U32 UR6, UR58, 0x1, URZ ;  /* 0x000000013a067899 */ /* 0x000fe2000800063f */
[----:B------:R-:W-:-:S02]  /*195c0*/  CS2R R74, SRZ ;  /* 0x00000000004a7805 */ /* 0x000fc4000001ff00 */
[----:B------:R-:W-:Y:S02]  /*195d0*/  CS2R R76, SRZ ;  /* 0x00000000004c7805 */ /* 0x000fe4000001ff00 */
[----:B------:R-:W-:Y:S02]  /*195e0*/  CS2R R78, SRZ ;  /* 0x00000000004e7805 */ /* 0x000fe4000001ff00 */
[----:B------:R-:W-:Y:S02]  /*195f0*/  CS2R R80, SRZ ;  /* 0x0000000000507805 */ /* 0x000fe4000001ff00 */
[----:B------:R-:W-:Y:S02]  /*19600*/  CS2R R82, SRZ ;  /* 0x0000000000527805 */ /* 0x000fe4000001ff00 */
[----:B------:R-:W-:Y:S01]  /*19610*/  CS2R R84, SRZ ;  /* 0x0000000000547805 */ /* 0x000fe2000001ff00 */
[----:B------:R-:W-:Y:S01]  /*19620*/  IMAD.MOV.U32 R86, RZ, RZ, RZ ;  /* 0x000000ffff567224 */ /* 0x000fe200078e00ff */
[----:B------:R-:W-:-:S02]  /*19630*/  USHF.L.U64.HI UR7, UR7, 0x1, UR8 ;  /* 0x0000000107077899 */ /* 0x000fc40008010208 */
[----:B------:R-:W-:Y:S02]  /*19640*/  USHF.L.U64.HI UR58, UR58, 0x1, UR9 ;  /* 0x000000013a3a7899 */ /* 0x000fe40008010209 */
[----:B------:R-:W-:Y:S02]  /*19650*/  UIADD3.64 UR12, UR14, 0xffe, URZ ;  /* 0x00000ffe0e0c7897 */ /* 0x000fe4000fffe03f */
[----:B------:R-:W-:Y:S02]  /*19660*/  UIADD3.64 UR8, UR14, 0x1000, URZ ;  /* 0x000010000e087897 */ /* 0x000fe4000fffe03f */
[----:B------:R-:W-:Y:S01]  /*19670*/  UIADD3 UR61, UR4, 0x20000, URZ ;  /* 0x00020000043d7890 */ /* 0x000fe2000fffe03f */
[----:B------:R-:W-:Y:S01]  /*19680*/  UMOV UR59, URZ ;  /* 0x0000003f003b7c82 */ /* 0x000fe20008000000 */
[----:B------:R-:W-:Y:S02]  /*19690*/  UIADD3.64 UR18, UR14, 0x2, URZ ;  /* 0x000000020e127897 */ /* 0x000fe4000fffe03f */
[----:B------:R-:W-:-:S02]  /*196a0*/  UIADD3.64 UR22, UR14, 0x4, URZ ;  /* 0x000000040e167897 */ /* 0x000fc4000fffe03f */
[----:B------:R-:W-:Y:S02]  /*196b0*/  UIADD3.64 UR26, UR14, 0x7fe, URZ ;  /* 0x000007fe0e1a7897 */ /* 0x000fe4000fffe03f */
[----:B------:R-:W-:Y:S02]  /*196c0*/  UIADD3.64 UR30, UR14, 0x800, URZ ;  /* 0x000008000e1e7897 */ /* 0x000fe4000fffe03f */
[----:B------:R-:W-:Y:S02]  /*196d0*/  UIADD3.64 UR34, UR14, 0x802, URZ ;  /* 0x000008020e227897 */ /* 0x000fe4000fffe03f */
[----:B------:R-:W-:Y:S02]  /*196e0*/  UIADD3.64 UR38, UR14, 0x804, URZ ;  /* 0x000008040e267897 */ /* 0x000fe4000fffe03f */
[----:B------:R-:W-:Y:S02]  /*196f0*/  UIADD3.64 UR12, UR14, 0x1002, URZ ;  /* 0x000010020e0c7897 */ /* 0x000fe4000fffe03f */
[----:B------:R-:W-:-:S02]  /*19700*/  UIADD3.64 UR8, UR14, 0x1004, URZ ;  /* 0x000010040e087897 */ /* 0x000fc4000fffe03f */
[----:B------:R-:W-:Y:S02]  /*19710*/  UIADD3.64 UR42, UR14, 0x17fe, URZ ;  /* 0x000017fe0e2a7897 */ /* 0x000fe4000fffe03f */
[----:B------:R-:W-:Y:S01]  /*19720*/  UIADD3.64 UR46, UR14, 0x1800, URZ ;  /* 0x000018000e2e7897 */ /* 0x000fe2000fffe03f */
[----:B------:R-:W0:Y:S01]  /*19730*/  LDC R87, c[0x0][0x230] ;  /* 0x00008c00ff577b82 */ /* 0x000e220000000800 */
[C---:B----4-:R-:W-:Y:S02]  /*19740*/  LOP3.LUT R6, R2.reuse, 0x20, RZ, 0x3c, !PT ;  /* 0x0000002002067812 */ /* 0x050fe400078e3cff */
[----:B------:R-:W-:Y:S02]  /*19750*/  CS2R R88, SRZ ;  /* 0x0000000000587805 */ /* 0x000fe4000001ff00 */
[----:B------:R-:W-:Y:S02]  /*19760*/  LOP3.LUT R5, R2, 0x40, RZ, 0x3c, !PT ;  /* 0x0000004002057812 */ /* 0x000fe400078e3cff */
[----:B------:R-:W-:-:S02]  /*19770*/  CS2R R90, SRZ ;  /* 0x00000000005a7805 */ /* 0x000fc4000001ff00 */
[----:B------:R-:W-:Y:S01]  /*19780*/  CS2R R92, SRZ ;  /* 0x00000000005c7805 */ /* 0x000fe2000001ff00 */
[----:B------:R-:W-:Y:S01]  /*19790*/  STL [R1+0xd40], R6 ;  /* 0x000d400601007387 */ /* 0x000fe20000100800 */
[----:B------:R-:W-:Y:S02]  /*197a0*/  CS2R R94, SRZ ;  /* 0x00000000005e7805 */ /* 0x000fe4000001ff00 */
[----:B------:R-:W-:Y:S02]  /*197b0*/  CS2R R96, SRZ ;  /* 0x0000000000607805 */ /* 0x000fe4000001ff00 */
[----:B------:R-:W-:Y:S01]  /*197c0*/  CS2R R98, SRZ ;  /* 0x0000000000627805 */ /* 0x000fe2000001ff00 */
[----:B------:R3:W-:Y:S01]  /*197d0*/  STL [R1+0xd3c], R5 ;  /* 0x000d3c0501007387 */ /* 0x0007e20000100800 */
        /* <DEDUP_REMOVED lines=9> */
[----:B---3--:R-:W-:Y:S02]  /*19870*/  LOP3.LUT R5, R0, 0x40, RZ, 0x3c, !PT ;  /* 0x0000004000057812 */ /* 0x008fe400078e3cff */
[----:B------:R-:W-:Y:S02]  /*19880*/  CS2R R118, SRZ ;  /* 0x0000000000767805 */ /* 0x000fe4000001ff00 */
[----:B------:R-:W-:Y:S02]  /*19890*/  CS2R R120, SRZ ;  /* 0x0000000000787805 */ /* 0x000fe4000001ff00 */
[----:B------:R-:W-:Y:S01]  /*198a0*/  CS2R R122, SRZ ;  /* 0x00000000007a7805 */ /* 0x000fe2000001ff00 */
[----:B0-----:R-:W-:Y:S01]  /*198b0*/  VIADD R87, R87, 0x7f ;  /* 0x0000007f57577836 */ /* 0x001fe20000000000 */
[----:B------:R-:W-:-:S02]  /*198c0*/  CS2R R124, SRZ ;  /* 0x00000000007c7805 */ /* 0x000fc4000001ff00 */
[----:B------:R-:W-:Y:S02]  /*198d0*/  CS2R R126, SRZ ;  /* 0x00000000007e7805 */ /* 0x000fe4000001ff00 */
[----:B------:R-:W-:Y:S02]  /*198e0*/  CS2R R128, SRZ ;  /* 0x0000000000807805 */ /* 0x000fe4000001ff00 */
[----:B------:R-:W-:Y:S02]  /*198f0*/  CS2R R130, SRZ ;  /* 0x0000000000827805 */ /* 0x000fe4000001ff00 */
[----:B------:R-:W-:Y:S02]  /*19900*/  SHF.R.S32.HI R252, RZ, 0x1f, R87 ;  /* 0x0000001ffffc7819 */ /* 0x000fe40000011457 */
[----:B------:R-:W-:Y:S02]  /*19910*/  CS2R R132, SRZ ;  /* 0x0000000000847805 */ /* 0x000fe4000001ff00 */
[----:B------:R-:W-:-:S02]  /*19920*/  CS2R R134, SRZ ;  /* 0x0000000000867805 */ /* 0x000fc4000001ff00 */
[----:B------:R-:W-:Y:S02]  /*19930*/  CS2R R136, SRZ ;  /* 0x0000000000887805 */ /* 0x000fe4000001ff00 */
[----:B------:R-:W-:Y:S01]  /*19940*/  LEA.HI R252, R252, R87, RZ, 0x7 ;  /* 0x00000057fcfc7211 */ /* 0x000fe200078f38ff */
[----:B------:R-:W-:Y:S01]  /*19950*/  IMAD.MOV.U32 R87, RZ, RZ, RZ ;  /* 0x000000ffff577224 */ /* 0x000fe200078e00ff */
[----:B------:R-:W-:Y:S02]  /*19960*/  CS2R R138, SRZ ;  /* 0x00000000008a7805 */ /* 0x000fe4000001ff00 */
[----:B------:R-:W-:Y:S02]  /*19970*/  CS2R R140, SRZ ;  /* 0x00000000008c7805 */ /* 0x000fe4000001ff00 */
[----:B------:R-:W-:Y:S02]  /*19980*/  SHF.R.S32.HI R4, RZ, 0x7, R252 ;  /* 0x00000007ff047819 */ /* 0x000fe400000114fc */
[----:B------:R-:W-:-:S02]  /*19990*/  CS2R R142, SRZ ;  /* 0x00000000008e7805 */ /* 0x000fc4000001ff00 */
[----:B------:R-:W-:Y:S02]  /*199a0*/  LOP3.LUT R4, R2, 0x60, RZ, 0x3c, !PT ;  /* 0x0000006002047812 */ /* 0x000fe400078e3cff */
[----:B------:R-:W-:Y:S02]  /*199b0*/  CS2R R144, SRZ ;  /* 0x0000000000907805 */ /* 0x000fe4000001ff00 */
[----:B------:R-:W-:Y:S02]  /*199c0*/  CS2R R146, SRZ ;  /* 0x0000000000927805 */ /* 0x000fe4000001ff00 */
[----:B------:R-:W-:Y:S02]  /*199d0*/  CS2R R148, SRZ ;  /* 0x0000000000947805 */ /* 0x000fe4000001ff00 */
[----:B------:R-:W-:Y:S01]  /*199e0*/  CS2R R150, SRZ ;  /* 0x0000000000967805 */ /* 0x000fe2000001ff00 */
[----:B------:R0:W-:Y:S01]  /*199f0*/  STL [R1+0xd38], R4 ;  /* 0x000d380401007387 */ /* 0x0001e20000100800 */
[----:B------:R-:W-:Y:S01]  /*19a00*/  LOP3.LUT R6, R0, 0x20, RZ, 0x3c, !PT ;  /* 0x0000002000067812 */ /* 0x000fe200078e3cff */
[----:B------:R-:W-:-:S02]  /*19a10*/  UIADD3.64 UR50, UR14, 0x1802, URZ ;  /* 0x000018020e327897 */ /* 0x000fc4000fffe03f */
[----:B------:R-:W-:Y:S01]  /*19a20*/  UIADD3.64 UR54, UR14, 0x1804, URZ ;  /* 0x000018040e367897 */ /* 0x000fe2000fffe03f */
[----:B0-----:R-:W-:-:S05]  /*19a30*/  LOP3.LUT R4, R0, 0x60, RZ, 0x3c, !PT ;  /* 0x0000006000047812 */ /* 0x001fca00078e3cff */
[----:B------:R2:W-:Y:S04]  /*19a40*/  STL [R1+0xc14], R4 ;  /* 0x000c140401007387 */ /* 0x0005e80000100800 */
[----:B------:R2:W-:Y:S02]  /*19a50*/  STL [R1+0xc18], R5 ;  /* 0x000c180501007387 */ /* 0x0005e40000100800 */
.L_x_1:
[----:B------:R-:W-:Y:S01]  /*19a60*/  STL [R1+0x1498], R55 ;  /* 0x0014983701007387 */ /* 0x000fe20000100800 */
[----:B--2---:R-:W-:Y:S01]  /*19a70*/  MOV R4, UR51 ;  /* 0x0000003300047c02 */ /* 0x004fe20008000f00 */
[----:B------:R-:W-:Y:S02]  /*19a80*/  ULDC UR8, c[0x0][0x230] ;  /* 0x00008c0000087ab9 */ /* 0x000fe40000000800 */
        /* <DEDUP_REMOVED lines=51> */
[----:B-----5:R1:W-:Y:S01]  /*19dc0*/  STL [R1+0x1144], R3 ;  /* 0x0011440301007387 */ /* 0x0203e20000100800 */
[----:B0-----:R-:W-:Y:S01]  /*19dd0*/  MOV R25, UR55 ;  /* 0x0000003700197c02 */ /* 0x001fe20008000f00 */
[----:B------:R-:W0:Y:S01]  /*19de0*/  S2R R55, SR_TID.X ;  /* 0x0000000000377919 */ /* 0x000e220000002100 */
[----:B------:R-:W2:Y:S01]  /*19df0*/  S2R R39, SR_TID.X ;  /* 0x0000000000277919 */ /* 0x000ea20000002100 */
[----:B------:R-:W-:Y:S01]  /*19e00*/  UIMAD UR8, UR59, -0x80, UR8 ;  /* 0xffffff803b0878a4 */ /* 0x000fe2000f8e0208 */
[----:B-1----:R-:W-:-:S02]  /*19e10*/  MOV R3, UR47 ;  /* 0x0000002f00037c02 */ /* 0x002fc40008000f00 */
[----:B------:R-:W-:Y:S02]  /*19e20*/  PRMT R165, RZ, 0x7610, R165 ;  /* 0x00007610ffa57816 */ /* 0x000fe400000000a5 */
[----:B------:R-:W-:Y:S01]  /*19e30*/  PRMT R172, RZ, 0x7610, R172 ;  /* 0x00007610ffac7816 */ /* 0x000fe200000000ac */
[----:B------:R1:W-:Y:S01]  /*19e40*/  STL [R1+0xc34], R3 ;  /* 0x000c340301007387 */ /* 0x0003e20000100800 */
[----:B------:R-:W-:Y:S02]  /*19e50*/  PRMT R147, RZ, 0x7610, R147 ;  /* 0x00007610ff937816 */ /* 0x000fe40000000093 */
[----:B------:R-:W-:Y:S01]  /*19e60*/  PRMT R154, RZ, 0x7610, R154 ;  /* 0x00007610ff9a7816 */ /* 0x000fe2000000009a */
[----:B------:R3:W-:Y:S01]  /*19e70*/  STL [R1+0xc2c], R4 ;  /* 0x000c2c0401007387 */ /* 0x0007e20000100800 */
[----:B------:R-:W-:Y:S02]  /*19e80*/  PRMT R164, RZ, 0x7610, R164 ;  /* 0x00007610ffa47816 */ /* 0x000fe400000000a4 */
[----:B------:R-:W-:Y:S01]  /*19e90*/  PRMT R171, RZ, 0x7610, R171 ;  /* 0x00007610ffab7816 */ /* 0x000fe200000000ab */
[----:B------:R-:W4:Y:S01]  /*19ea0*/  LDL R5, [R1+0x5f4] ;  /* 0x0005f40001057983 */ /* 0x000f220000100800 */
[----:B------:R-:W-:-:S02]  /*19eb0*/  PRMT R49, RZ, 0x7610, R49 ;  /* 0x00007610ff317816 */ /* 0x000fc40000000031 */
[----:B-1----:R-:W-:Y:S02]  /*19ec0*/  MOV R3, UR50 ;  /* 0x0000003200037c02 */ /* 0x002fe40008000f00 */
[----:B------:R-:W-:Y:S01]  /*19ed0*/  PRMT R152, RZ, 0x7610, R152 ;  /* 0x00007610ff987816 */ /* 0x000fe20000000098 */
[----:B---3--:R-:W4:Y:S01]  /*19ee0*/  LDL R4, [R1+0x600] ;  /* 0x0006000001047983 */ /* 0x008f220000100800 */
[----:B------:R-:W-:Y:S02]  /*19ef0*/  PRMT R163, RZ, 0x7610, R163 ;  /* 0x00007610ffa37816 */ /* 0x000fe400000000a3 */
[----:B------:R-:W-:Y:S01]  /*19f00*/  PRMT R170, RZ, 0x7610, R170 ;  /* 0x00007610ffaa7816 */ /* 0x000fe200000000aa */
[----:B------:R1:W-:Y:S01]  /*19f10*/  STL [R1+0xc28], R3 ;  /* 0x000c280301007387 */ /* 0x0003e20000100800 */
[----:B------:R-:W-:Y:S02]  /*19f20*/  PRMT R46, RZ, 0x7610, R46 ;  /* 0x00007610ff2e7816 */ /* 0x000fe4000000002e */
[----:B------:R-:W-:Y:S01]  /*19f30*/  PRMT R23, RZ, 0x7610, R23 ;  /* 0x00007610ff177816 */ /* 0x000fe20000000017 */
[----:B------:R-:W3:Y:S01]  /*19f40*/  LDL R142, [R1+0x5fc] ;  /* 0x0005fc00018e7983 */ /* 0x000ee20000100800 */
[----:B------:R-:W-:-:S02]  /*19f50*/  PRMT R162, RZ, 0x7610, R162 ;  /* 0x00007610ffa27816 */ /* 0x000fc400000000a2 */
[----:B------:R-:W-:Y:S02]  /*19f60*/  PRMT R169, RZ, 0x7610, R169 ;  /* 0x00007610ffa97816 */ /* 0x000fe400000000a9 */
[----:B------:R-:W-:Y:S02]  /*19f70*/  PRMT R141, RZ, 0x7610, R141 ;  /* 0x00007610ff8d7816 */ /* 0x000fe4000000008d */
[----:B-1----:R-:W-:Y:S01]  /*19f80*/  MOV R3, UR54 ;  /* 0x0000003600037c02 */ /* 0x002fe20008000f00 */
[----:B------:R2:W-:Y:S01]  /*19f90*/  STL [R1+0xc24], R25 ;  /* 0x000c241901007387 */ /* 0x0005e20000100800 */
[----:B------:R-:W-:Y:S02]  /*19fa0*/  PRMT R21, RZ, 0x7610, R21 ;  /* 0x00007610ff157816 */ /* 0x000fe40000000015 */
[----:B------:R-:W-:Y:S01]  /*19fb0*/  PRMT R161, RZ, 0x7610, R161 ;  /* 0x00007610ffa17816 */ /* 0x000fe200000000a1 */
[----:B------:R1:W-:Y:S01]  /*19fc0*/  STL [R1+0xc20], R3 ;  /* 0x000c200301007387 */ /* 0x0003e20000100800 */
[----:B0-----:R-:W-:-:S02]  /*19fd0*/  SHF.R.U32.HI R55, RZ, 0x7, R55 ;  /* 0x00000007ff377819 */ /* 0x001fc40000011637 */
[----:B------:R-:W-:Y:S01]  /*19fe0*/  PRMT R168, RZ, 0x7610, R168 ;  /* 0x00007610ffa87816 */ /* 0x000fe200000000a8 */
[----:B------:R-:W3:Y:S01]  /*19ff0*/  LDL R133, [R1+0x5f0] ;  /* 0x0005f00001857983 */ /* 0x000ee20000100800 */
[----:B------:R-:W-:Y:S02]  /*1a000*/  PRMT R134, RZ, 0x7610, R134 ;  /* 0x00007610ff867816 */ /* 0x000fe40000000086 */
[----:B--2---:R-:W-:Y:S01]  /*1a010*/  SHF.R.U32.HI R25, RZ, 0x7, R39 ;  /* 0x00000007ff197819 */ /* 0x004fe20000011627 */
[----:B------:R-:W2:Y:S01]  /*1a020*/  LDL R145, [R1+0x7d0] ;  /* 0x0007d00001917983 */ /* 0x000ea20000100800 */
[----:B------:R-:W-:Y:S02]  /*1a030*/  PRMT R18, RZ, 0x7610, R18 ;  /* 0x00007610ff127816 */ /* 0x000fe40000000012 */
[----:B------:R-:W-:Y:S01]  /*1a040*/  PRMT R160, RZ, 0x7610, R160 ;  /* 0x00007610ffa07816 */ /* 0x000fe200000000a0 */
[----:B-1----:R-:W3:Y:S01]  /*1a050*/  LDL R3, [R1+0x7e8] ;  /* 0x0007e80001037983 */ /* 0x002ee20000100800 */
[----:B------:R-:W-:-:S02]  /*1a060*/  SGXT.U32 R55, R55, 0x1 ;  /* 0x000000013737781a */ /* 0x000fc40000000000 */
[----:B------:R-:W-:Y:S01]  /*1a070*/  SGXT.U32 R25, R25, 0x1 ;  /* 0x000000011919781a */ /* 0x000fe20000000000 */
[----:B------:R-:W2:Y:S01]  /*1a080*/  LDL R39, [R1+0x7e4] ;  /* 0x0007e40001277983 */ /* 0x000ea20000100800 */
[C---:B------:R-:W-:Y:S02]  /*1a090*/  LOP3.LUT R48, R55.reuse, 0x2, RZ, 0xfc, !PT ;  /* 0x0000000237307812 */ /* 0x040fe400078efcff */
[----:B------:R-:W-:Y:S01]  /*1a0a0*/  LOP3.LUT R55, R55, 0x4, RZ, 0xfc, !PT ;  /* 0x0000000437377812 */ /* 0x000fe200078efcff */
[----:B------:R-:W2:Y:S01]  /*1a0b0*/  LDL R146, [R1+0x628] ;  /* 0x0006280001927983 */ /* 0x000ea20000100800 */
[----:B------:R-:W-:Y:S02]  /*1a0c0*/  ISETP.GE.AND P0, PT, R48, UR8, PT ;  /* 0x0000000830007c0c */ /* 0x000fe4000bf06270 */
[----:B------:R-:W-:Y:S02]  /*1a0d0*/  LOP3.LUT R48, R25, 0x6, RZ, 0xfc, !PT ;  /* 0x0000000619307812 */ /* 0x000fe400078efcff */
[----:B------:R-:W-:-:S02]  /*1a0e0*/  ISETP.GE.AND P1, PT, R55, UR8, PT ;  /* 0x0000000837007c0c */ /* 0x000fc4000bf26270 */
[----:B------:R-:W-:Y:S01]  /*1a0f0*/  LOP3.LUT R25, R25, 0x8, RZ, 0xfc, !PT ;  /* 0x0000000819197812 */ /* 0x000fe200078efcff */
[----:B------:R-:W2:Y:S01]  /*1a100*/  LDL R55, [R1+0x5f8] ;  /* 0x0005f80001377983 */ /* 0x000ea20000100800 */
[----:B------:R-:W-:Y:S02]  /*1a110*/  PRMT R167, RZ, 0x7610, R167 ;  /* 0x00007610ffa77816 */ /* 0x000fe400000000a7 */
[----:B------:R-:W-:Y:S02]  /*1a120*/  ISETP.GE.AND P3, PT, R25, UR8, PT ;  /* 0x0000000819007c0c */ /* 0x000fe4000bf66270 */
[----:B------:R-:W0:Y:S01]  /*1a130*/  S2R R25, SR_TID.X ;  /* 0x0000000000197919 */ /* 0x000e220000002100 */
[----:B------:R-:W-:Y:S02]  /*1a140*/  ISETP.GE.AND P2, PT, R48, UR8, PT ;  /* 0x0000000830007c0c */ /* 0x000fe4000bf46270 */
[----:B------:R-:W-:Y:S01]  /*1a150*/  PRMT R143, RZ, 0x7610, R143 ;  /* 0x00007610ff8f7816 */ /* 0x000fe2000000008f */
[----:B------:R-:W2:Y:S01]  /*1a160*/  LDL R48, [R1+0x7e0] ;  /* 0x0007e00001307983 */ /* 0x000ea20000100800 */
[----:B------:R-:W-:-:S02]  /*1a170*/  PRMT R17, RZ, 0x7610, R17 ;  /* 0x00007610ff117816 */ /* 0x000fc40000000011 */
[----:B------:R-:W-:Y:S02]  /*1a180*/  PRMT R159, RZ, 0x7610, R159 ;  /* 0x00007610ff9f7816 */ /* 0x000fe4000000009f */
[----:B------:R-:W-:Y:S02]  /*1a190*/  PRMT R166, RZ, 0x7610, R166 ;  /* 0x00007610ffa67816 */ /* 0x000fe400000000a6 */
[----:B------:R-:W-:Y:S02]  /*1a1a0*/  PRMT R47, RZ, 0x7610, R47 ;  /* 0x00007610ff2f7816 */ /* 0x000fe4000000002f */
[----:B------:R-:W-:Y:S02]  /*1a1b0*/  PRMT R15, RZ, 0x7610, R15 ;  /* 0x00007610ff0f7816 */ /* 0x000fe4000000000f */
[----:B------:R-:W-:Y:S02]  /*1a1c0*/  PRMT R158, RZ, 0x7610, R158 ;  /* 0x00007610ff9e7816 */ /* 0x000fe4000000009e */
        /* <DEDUP_REMOVED lines=8> */
[--C-:B0-----:R-:W-:Y:S02]  /*1a250*/  SHF.R.U32.HI R136, RZ, 0x7, R25.reuse ;  /* 0x00000007ff887819 */ /* 0x101fe40000011619 */
[----:B------:R-:W-:Y:S02]  /*1a260*/  SHF.R.U32.HI R25, RZ, 0x7, R25 ;  /* 0x00000007ff197819 */ /* 0x000fe40000011619 */
[----:B------:R-:W-:Y:S02]  /*1a270*/  PRMT R50, RZ, 0x7610, R50 ;  /* 0x00007610ff327816 */ /* 0x000fe40000000032 */
[----:B------:R-:W-:Y:S02]  /*1a280*/  SGXT.U32 R25, R25, 0x1 ;  /* 0x000000011919781a */ /* 0x000fe40000000000 */
        /* <DEDUP_REMOVED lines=102> */
[----:B------:R-:W-:Y:S01]  /*1a8f0*/  PRMT R191, RZ, 0x7610, R191 ;  /* 0x00007610ffbf7816 */ /* 0x000fe200000000bf */
[----:B----4-:R3:W4:Y:S01]  /*1a900*/  @!P0 LDG.E.U16 R165, desc[UR56][R4.64] ;  /* 0x0000003804a58981 */ /* 0x010722000c1e1500 */
        /* <DEDUP_REMOVED lines=15> */
[----:B------:R-:W-:Y:S01]  /*1aa00*/  PRMT R175, RZ, 0x7610, R175 ;  /* 0x00007610ffaf7816 */ /* 0x000fe200000000af */
[----:B---3--:R-:W-:Y:S01]  /*1aa10*/  @!P1 IMAD.MOV.U32 R4, RZ, RZ, R3 ;  /* 0x000000ffff049224 */ /* 0x008fe200078e0003 */
[----:B------:R-:W-:Y:S02]  /*1aa20*/  LOP3.LUT R3, R25, 0xc, RZ, 0xfc, !PT ;  /* 0x0000000c19037812 */ /* 0x000fe400078efcff */
[----:B------:R-:W-:Y:S02]  /*1aa30*/  PRMT R174, RZ, 0x7610, R174 ;  /* 0x00007610ffae7816 */ /* 0x000fe400000000ae */
[----:B------:R-:W-:-:S02]  /*1aa40*/  ISETP.GE.AND P5, PT, R3, UR8, PT ;  /* 0x0000000803007c0c */ /* 0x000fc4000bfa6270 */
[----:B------:R-:W3:Y:S01]  /*1aa50*/  LDL R3, [R1+0x7dc] ;  /* 0x0007dc0001037983 */ /* 0x000ee20000100800 */
[----:B------:R-:W-:Y:S02]  /*1aa60*/  SGXT.U32 R136, R136, 0x1 ;  /* 0x000000018888781a */ /* 0x000fe40000000000 */
[----:B------:R-:W-:Y:S02]  /*1aa70*/  PRMT R173, RZ, 0x7610, R173 ;  /* 0x00007610ffad7816 */ /* 0x000fe400000000ad */
[----:B------:R-:W-:Y:S01]  /*1aa80*/  LOP3.LUT R136, R136, 0xa, RZ, 0xfc, !PT ;  /* 0x0000000a88887812 */ /* 0x000fe200078efcff */
[----:B------:R-:W-:Y:S01]  /*1aa90*/  @!P1 IMAD.MOV.U32 R5, RZ, RZ, R142 ;  /* 0x000000ffff059224 */ /* 0x000fe200078e008e */
[----:B------:R-:W-:Y:S01]  /*1aaa0*/  PRMT R149, RZ, 0x7610, R149 ;  /* 0x00007610ff957816 */ /* 0x000fe20000000095 */
[----:B------:R-:W4:Y:S01]  /*1aab0*/  LDL R142, [R1+0x7c8] ;  /* 0x0007c800018e7983 */ /* 0x000f220000100800 */
[----:B------:R-:W-:Y:S02]  /*1aac0*/  ISETP.GE.AND P4, PT, R136, UR8, PT ;  /* 0x0000000888007c0c */ /* 0x000fe4000bf86270 */
[----:B------:R-:W-:Y:S01]  /*1aad0*/  LOP3.LUT R136, R25, 0xe, RZ, 0xfc, !PT ;  /* 0x0000000e19887812 */ /* 0x000fe200078efcff */
[----:B------:R2:W4:Y:S01]  /*1aae0*/  @!P1 LDG.E.U16 R172, desc[UR56][R4.64] ;  /* 0x0000003804ac9981 */ /* 0x000522000c1e1500 */
[----:B------:R-:W-:-:S03]  /*1aaf0*/  MOV R151, UR46 ;  /* 0x0000002e00977c02 */ /* 0x000fc60008000f00 */
[----:B------:R-:W4:Y:S01]  /*1ab00*/  LDL R25, [R1+0x7d8] ;  /* 0x0007d80001197983 */ /* 0x000f220000100800 */
[----:B--2---:R-:W-:-:S03]  /*1ab10*/  @!P2 IMAD.MOV.U32 R4, RZ, RZ, R39 ;  /* 0x000000ffff04a224 */ /* 0x004fc600078e0027 */
[----:B------:R-:W2:Y:S01]  /*1ab20*/  LDL R39, [R1+0x7d4] ;  /* 0x0007d40001277983 */ /* 0x000ea20000100800 */
[----:B------:R-:W-:Y:S02]  /*1ab30*/  @!P2 IMAD.MOV.U32 R5, RZ, RZ, R55 ;  /* 0x000000ffff05a224 */ /* 0x000fe400078e0037 */
[----:B------:R-:W0:Y:S01]  /*1ab40*/  S2R R55, SR_TID.X ;  /* 0x0000000000377919 */ /* 0x000e220000002100 */
[----:B------:R-:W-:Y:S02]  /*1ab50*/  ISETP.GE.AND P6, PT, R136, UR8, PT ;  /* 0x0000000888007c0c */ /* 0x000fe4000bfc6270 */
[----:B------:R-:W2:Y:S04]  /*1ab60*/  LDL R136, [R1+0x7cc] ;  /* 0x0007cc0001887983 */ /* 0x000ea80000100800 */
[----:B------:R1:W2:Y:S02]  /*1ab70*/  @!P2 LDG.E.U16 R147, desc[UR56][R4.64] ;  /* 0x000000380493a981 */ /* 0x0002a4000c1e1500 */
[----:B-1----:R-:W-:Y:S01]  /*1ab80*/  @!P3 IMAD.MOV.U32 R4, RZ, RZ, R48 ;  /* 0x000000ffff04b224 */ /* 0x002fe200078e0030 */
[----:B0-----:R-:W-:-:S04]  /*1ab90*/  SHF.R.U32.HI R48, RZ, 0x7, R55 ;  /* 0x00000007ff307819 */ /* 0x001fc80000011637 */
[----:B------:R-:W-:-:S04]  /*1aba0*/  SGXT.U32 R48, R48, 0x1 ;  /* 0x000000013030781a */ /* 0x000fc80000000000 */
[----:B------:R-:W-:Y:S01]  /*1abb0*/  LOP3.LUT R55, R48, 0x10, RZ, 0xfc, !PT ;  /* 0x0000001030377812 */ /* 0x000fe200078efcff */
[----:B------:R-:W-:Y:S02]  /*1abc0*/  @!P3 IMAD.MOV.U32 R5, RZ, RZ, R133 ;  /* 0x000000ffff05b224 */ /* 0x000fe400078e0085 */
[----:B------:R-:W2:Y:S01]  /*1abd0*/  LDL R133, [R1+0x7c0] ;  /* 0x0007c00001857983 */ /* 0x000ea20000100800 */
[----:B------:R-:W-:-:S03]  /*1abe0*/  ISETP.GE.AND P1, PT, R55, UR8, PT ;  /* 0x0000000837007c0c */ /* 0x000fc6000bf26270 */
[----:B------:R-:W2:Y:S04]  /*1abf0*/  LDL R55, [R1+0x7c4] ;  /* 0x0007c40001377983 */ /* 0x000ea80000100800 */
[----:B------:R3:W2:Y:S01]  /*1ac00*/  @!P3 LDG.E.U16 R154, desc[UR56][R4.64] ;  /* 0x00000038049ab981 */ /* 0x0006a2000c1e1500 */
[----:B------:R-:W-:-:S04]  /*1ac10*/  LOP3.LUT R48, R48, 0x12, RZ, 0xfc, !PT ;  /* 0x0000001230307812 */ /* 0x000fc800078efcff */
[----:B------:R-:W-:Y:S02]  /*1ac20*/  ISETP.GE.AND P0, PT, R48, UR8, PT ;  /* 0x0000000830007c0c */ /* 0x000fe4000bf06270 */
[----:B------:R-:W0:Y:S01]  /*1ac30*/  S2R R48, SR_TID.X ;  /* 0x0000000000307919 */ /* 0x000e220000002100 */
[----:B---3--:R-:W-:Y:S02]  /*1ac40*/  @!P4 IMAD.MOV.U32 R4, RZ, RZ, R3 ;  /* 0x000000ffff04c224 */ /* 0x008fe400078e0003 */
[----:B------:R-:W3:Y:S01]  /*1ac50*/  LDL R3, [R1+0x7bc] ;  /* 0x0007bc0001037983 */ /* 0x000ee20000100800 */
[----:B----4-:R-:W-:-:S03]  /*1ac60*/  @!P4 IMAD.MOV.U32 R5, RZ, RZ, R25 ;  /* 0x000000ffff05c224 */ /* 0x010fc600078e0019 */
[----:B------:R-:W4:Y:S04]  /*1ac70*/  LDL R25, [R1+0x7b8] ;  /* 0x0007b80001197983 */ /* 0x000f280000100800 */
[----:B------:R2:W4:Y:S02]  /*1ac80*/  @!P4 LDG.E.U16 R164, desc[UR56][R4.64] ;  /* 0x0000003804a4c981 */ /* 0x000524000c1e1500 */
[----:B--2---:R-:W-:Y:S01]  /*1ac90*/  @!P5 IMAD.MOV.U32 R4, RZ, RZ, R39 ;  /* 0x000000ffff04d224 */ /* 0x004fe200078e0027 */
[--C-:B0-----:R-:W-:Y:S01]  /*1aca0*/  SHF.R.U32.HI R39, RZ, 0x7, R48.reuse ;  /* 0x00000007ff277819 */ /* 0x101fe20000011630 */
[----:B------:R-:W-:Y:S01]  /*1acb0*/  @!P5 IMAD.MOV.U32 R5, RZ, RZ, R145 ;  /* 0x000000ffff05d224 */ /* 0x000fe200078e0091 */
[----:B------:R-:W-:Y:S01]  /*1acc0*/  SHF.R.U32.HI R48, RZ, 0x7, R48 ;  /* 0x00000007ff307819 */ /* 0x000fe20000011630 */
[----:B------:R-:W2:Y:S01]  /*1acd0*/  LDL R145, [R1+0x7a8] ;  /* 0x0007a80001917983 */ /* 0x000ea20000100800 */
[----:B------:R-:W-:-:S02]  /*1ace0*/  SGXT.U32 R39, R39, 0x1 ;  /* 0x000000012727781a */ /* 0x000fc40000000000 */
[----:B------:R-:W-:Y:S01]  /*1acf0*/  SGXT.U32 R48, R48, 0x1 ;  /* 0x000000013030781a */ /* 0x000fe20000000000 */
[----:B------:R0:W2:Y:S02]  /*1ad00*/  @!P5 LDG.E.U16 R171, desc[UR56][R4.64] ;  /* 0x0000003804abd981 */ /* 0x0000a4000c1e1500 */
[----:B0-----:R-:W-:Y:S01]  /*1ad10*/  @!P6 IMAD.MOV.U32 R4, RZ, RZ, R136 ;  /* 0x000000ffff04e224 */ /* 0x001fe200078e0088 */
[----:B------:R-:W-:Y:S02]  /*1ad20*/  LOP3.LUT R136, R39, 0x14, RZ, 0xfc, !PT ;  /* 0x0000001427887812 */ /* 0x000fe400078efcff */
[----:B------:R-:W-:-:S04]  /*1ad30*/  LOP3.LUT R39, R48, 0x16, RZ, 0xfc, !PT ;  /* 0x0000001630277812 */ /* 0x000fc800078efcff */
[----:B------:R-:W-:Y:S02]  /*1ad40*/  ISETP.GE.AND P3, PT, R39, UR8, PT ;  /* 0x0000000827007c0c */ /* 0x000fe4000bf66270 */
[----:B------:R-:W2:Y:S01]  /*1ad50*/  LDL R39, [R1+0x7b4] ;  /* 0x0007b40001277983 */ /* 0x000ea20000100800 */
[----:B------:R-:W-:Y:S02]  /*1ad60*/  ISETP.GE.AND P2, PT, R136, UR8, PT ;  /* 0x0000000888007c0c */ /* 0x000fe4000bf46270 */
[----:B------:R-:W-:Y:S02]  /*1ad70*/  LOP3.LUT R136, R48, 0x18, RZ, 0xfc, !PT ;  /* 0x0000001830887812 */ /* 0x000fe400078efcff */
[----:B------:R-:W2:Y:S01]  /*1ad80*/  LDL R48, [R1+0x7b0] ;  /* 0x0007b00001307983 */ /* 0x000ea20000100800 */
[----:B------:R-:W-:Y:S01]  /*1ad90*/  @!P6 IMAD.MOV.U32 R5, RZ, RZ, R142 ;  /* 0x000000ffff05e224 */ /* 0x000fe200078e008e */
[----:B------:R-:W-:Y:S02]  /*1ada0*/  ISETP.GE.AND P4, PT, R136, UR8, PT ;  /* 0x0000000888007c0c */ /* 0x000fe4000bf86270 */
[----:B------:R-:W2:Y:S04]  /*1adb0*/  LDL R136, [R1+0x7ac] ;  /* 0x0007ac0001887983 */ /* 0x000ea80000100800 */
[----:B------:R0:W2:Y:S04]  /*1adc0*/  @!P6 LDG.E.U16 R49, desc[UR56][R4.64] ;  /* 0x000000380431e981 */ /* 0x0000a8000c1e1500 */
[----:B------:R-:W2:Y:S01]  /*1add0*/  LDL R142, [R1+0x7a0] ;  /* 0x0007a000018e7983 */ /* 0x000ea20000100800 */
[----:B0-----:R-:W-:-:S02]  /*1ade0*/  @!P1 IMAD.MOV.U32 R4, RZ, RZ, R55 ;  /* 0x000000ffff049224 */ /* 0x001fc400078e0037 */
[----:B------:R-:W-:-:S05]  /*1adf0*/  @!P1 IMAD.MOV.U32 R5, RZ, RZ, R133 ;  /* 0x000000ffff059224 */ /* 0x000fca00078e0085 */
[----:B------:R3:W2:Y:S01]  /*1ae00*/  @!P1 LDG.E.U16 R152, desc[UR56][R4.64] ;  /* 0x0000003804989981 */ /* 0x0006a2000c1e1500 */
[----:B------:R-:W0:Y:S01]  /*1ae10*/  S2R R55, SR_TID.X ;  /* 0x0000000000377919 */ /* 0x000e220000002100 */
[----:B---3--:R-:W-:Y:S02]  /*1ae20*/  @!P0 IMAD.MOV.U32 R4, RZ, RZ, R3 ;  /* 0x000000ffff048224 */ /* 0x008fe400078e0003 */
[----:B------:R-:W3:Y:S01]  /*1ae30*/  LDL R3, [R1+0x7a4] ;  /* 0x0007a40001037983 */ /* 0x000ee20000100800 */
[----:B0-----:R-:W-:-:S04]  /*1ae40*/  SHF.R.U32.HI R55, RZ, 0x7, R55 ;  /* 0x00000007ff377819 */ /* 0x001fc80000011637 */
[----:B------:R-:W-:Y:S01]  /*1ae50*/  SGXT.U32 R55, R55, 0x1 ;  /* 0x000000013737781a */ /* 0x000fe20000000000 */
[----:B----4-:R-:W-:-:S03]  /*1ae60*/  @!P0 IMAD.MOV.U32 R5, RZ, RZ, R25 ;  /* 0x000000ffff058224 */ /* 0x010fc600078e0019 */
[----:B------:R-:W-:-:S04]  /*1ae70*/  LOP3.LUT R25, R55, 0x1a, RZ, 0xfc, !PT ;  /* 0x0000001a37197812 */ /* 0x000fc800078efcff */
[----:B------:R-:W-:Y:S01]  /*1ae80*/  ISETP.GE.AND P1, PT, R25, UR8, PT ;  /* 0x0000000819007c0c */ /* 0x000fe2000bf26270 */
[----:B------:R2:W4:Y:S01]  /*1ae90*/  @!P0 LDG.E.U16 R163, desc[UR56][R4.64] ;  /* 0x0000003804a38981 */ /* 0x000522000c1e1500 */
[----:B------:R-:W-:-:S03]  /*1aea0*/  LOP3.LUT R133, R55, 0x1c, RZ, 0xfc, !PT ;  /* 0x0000001c37857812 */ /* 0x000fc600078efcff */
[----:B------:R-:W4:Y:S04]  /*1aeb0*/  LDL R25, [R1+0x79c] ;  /* 0x00079c0001197983 */ /* 0x000f280000100800 */
[----:B------:R-:W4:Y:S01]  /*1aec0*/  LDL R55, [R1+0x798] ;  /* 0x0007980001377983 */ /* 0x000f220000100800 */
[----:B--2---:R-:W-:Y:S02]  /*1aed0*/  @!P2 IMAD.MOV.U32 R4, RZ, RZ, R39 ;  /* 0x000000ffff04a224 */ /* 0x004fe400078e0027 */
[----:B------:R-:W0:Y:S01]  /*1aee0*/  S2R R39, SR_TID.X ;  /* 0x0000000000277919 */ /* 0x000e220000002100 */
[----:B------:R-:W-:Y:S02]  /*1aef0*/  @!P2 IMAD.MOV.U32 R5, RZ, RZ, R48 ;  /* 0x000000ffff05a224 */ /* 0x000fe400078e0030 */
[----:B------:R-:W2:Y:S04]  /*1af00*/  LDL R48, [R1+0x794] ;  /* 0x0007940001307983 */ /* 0x000ea80000100800 */
[----:B------:R1:W2:Y:S01]  /*1af10*/  @!P2 LDG.E.U16 R170, desc[UR56][R4.64] ;  /* 0x0000003804aaa981 */ /* 0x0002a2000c1e1500 */
[----:B------:R-:W-:-:S03]  /*1af20*/  ISETP.GE.AND P0, PT, R133, UR8, PT ;  /* 0x0000000885007c0c */ /* 0x000fc6000bf06270 */
[----:B------:R-:W2:Y:S01]  /*1af30*/  LDL R133, [R1+0x790] ;  /* 0x0007900001857983 */ /* 0x000ea20000100800 */
[----:B-1----:R-:W-:Y:S02]  /*1af40*/  @!P3 IMAD.MOV.U32 R4, RZ, RZ, R136 ;  /* 0x000000ffff04b224 */ /* 0x002fe400078e0088 */
[----:B------:R-:W-:Y:S02]  /*1af50*/  @!P3 IMAD.MOV.U32 R5, RZ, RZ, R145 ;  /* 0x000000ffff05b224 */ /* 0x000fe400078e0091 */
[----:B------:R-:W2:Y:S04]  /*1af60*/  LDL R145, [R1+0x780] ;  /* 0x0007800001917983 */ /* 0x000ea80000100800 */
[----:B------:R3:W2:Y:S01]  /*1af70*/  @!P3 LDG.E.U16 R46, desc[UR56][R4.64] ;  /* 0x00000038042eb981 */ /* 0x0006a2000c1e1500 */
[----:B0-----:R-:W-:-:S02]  /*1af80*/  SHF.R.U32.HI R136, RZ, 0x7, R39 ;  /* 0x00000007ff887819 */ /* 0x001fc40000011627 */
[----:B------:R-:W-:-:S04]  /*1af90*/  SHF.R.U32.HI R39, RZ, 0x7, R39 ;  /* 0x00000007ff277819 */ /* 0x000fc80000011627 */
[----:B------:R-:W-:Y:S01]  /*1afa0*/  SGXT.U32 R39, R39, 0x1 ;  /* 0x000000012727781a */ /* 0x000fe20000000000 */
[----:B---3--:R-:W-:-:S03]  /*1afb0*/  @!P4 IMAD.MOV.U32 R4, RZ, RZ, R3 ;  /* 0x000000ffff04c224 */ /* 0x008fc600078e0003 */
[----:B------:R-:W-:-:S04]  /*1afc0*/  LOP3.LUT R3, R39, 0x20, RZ, 0xfc, !PT ;  /* 0x0000002027037812 */ /* 0x000fc800078efcff */
[----:B------:R-:W-:Y:S02]  /*1afd0*/  ISETP.GE.AND P3, PT, R3, UR8, PT ;  /* 0x0000000803007c0c */ /* 0x000fe4000bf66270 */
[----:B------:R-:W3:Y:S01]  /*1afe0*/  LDL R3, [R1+0x78c] ;  /* 0x00078c0001037983 */ /* 0x000ee20000100800 */
[----:B------:R-:W-:-:S04]  /*1aff0*/  SGXT.U32 R136, R136, 0x1 ;  /* 0x000000018888781a */ /* 0x000fc80000000000 */
[----:B------:R-:W-:-:S04]  /*1b000*/  LOP3.LUT R136, R136, 0x1e, RZ, 0xfc, !PT ;  /* 0x0000001e88887812 */ /* 0x000fc800078efcff */
[----:B------:R-:W-:Y:S02]  /*1b010*/  ISETP.GE.AND P2, PT, R136, UR8, PT ;  /* 0x0000000888007c0c */ /* 0x000fe4000bf46270 */
[----:B------:R-:W-:Y:S02]  /*1b020*/  LOP3.LUT R136, R39, 0x22, RZ, 0xfc, !PT ;  /* 0x0000002227887812 */ /* 0x000fe400078efcff */
[----:B------:R-:W3:Y:S01]  /*1b030*/  LDL R39, [R1+0x788] ;  /* 0x0007880001277983 */ /* 0x000ee20000100800 */
[----:B------:R-:W-:-:S03]  /*1b040*/  @!P4 IMAD.MOV.U32 R5, RZ, RZ, R142 ;  /* 0x000000ffff05c224 */ /* 0x000fc600078e008e */
[----:B------:R-:W3:Y:S04]  /*1b050*/  LDL R142, [R1+0x778] ;  /* 0x00077800018e7983 */ /* 0x000ee80000100800 */
[----:B------:R4:W3:Y:S01]  /*1b060*/  @!P4 LDG.E.U16 R23, desc[UR56][R4.64] ;  /* 0x000000380417c981 */ /* 0x0008e2000c1e1500 */
[----:B------:R-:W-:-:S03]  /*1b070*/  ISETP.GE.AND P4, PT, R136, UR8, PT ;  /* 0x0000000888007c0c */ /* 0x000fc6000bf86270 */
[----:B------:R-:W3:Y:S01]  /*1b080*/  LDL R136, [R1+0x77c] ;  /* 0x00077c0001887983 */ /* 0x000ee20000100800 */
[----:B----4-:R-:W-:-:S03]  /*1b090*/  @!P1 IMAD.MOV.U32 R4, RZ, RZ, R25 ;  /* 0x000000ffff049224 */ /* 0x010fc600078e0019 */
[----:B------:R-:W4:Y:S01]  /*1b0a0*/  LDL R25, [R1+0x784] ;  /* 0x0007840001197983 */ /* 0x000f220000100800 */
[----:B------:R-:W-:Y:S02]  /*1b0b0*/  @!P1 IMAD.MOV.U32 R5, RZ, RZ, R55 ;  /* 0x000000ffff059224 */ /* 0x000fe400078e0037 */
[----:B------:R-:W0:Y:S03]  /*1b0c0*/  S2R R55, SR_TID.X ;  /* 0x0000000000377919 */ /* 0x000e260000002100 */
[----:B------:R2:W4:Y:S02]  /*1b0d0*/  @!P1 LDG.E.U16 R162, desc[UR56][R4.64] ;  /* 0x0000003804a29981 */ /* 0x000524000c1e1500 */
[----:B--2---:R-:W-:Y:S01]  /*1b0e0*/  @!P0 IMAD.MOV.U32 R4, RZ, RZ, R48 ;  /* 0x000000ffff048224 */ /* 0x004fe200078e0030 */
        /* <DEDUP_REMOVED lines=8> */
[----:B------:R-:W-:Y:S01]  /*1b170*/  LOP3.LUT R48, R48, 0x26, RZ, 0xfc, !PT ;  /* 0x0000002630307812 */ /* 0x000fe200078efcff */
[----:B---3--:R-:W-:Y:S02]  /*1b180*/  @!P2 IMAD.MOV.U32 R4, RZ, RZ, R3 ;  /* 0x000000ffff04a224 */ /* 0x008fe400078e0003 */
[----:B------:R-:W3:Y:S01]  /*1b190*/  LDL R3, [R1+0x76c] ;  /* 0x00076c0001037983 */ /* 0x000ee20000100800 */
[----:B------:R-:W-:Y:S02]  /*1b1a0*/  ISETP.GE.AND P0, PT, R48, UR8, PT ;  /* 0x0000000830007c0c */ /* 0x000fe4000bf06270 */
[----:B------:R-:W0:Y:S01]  /*1b1b0*/  S2R R48, SR_TID.X ;  /* 0x0000000000307919 */ /* 0x000e220000002100 */
[----:B------:R-:W-:-:S02]  /*1b1c0*/  @!P2 IMAD.MOV.U32 R5, RZ, RZ, R39 ;  /* 0x000000ffff05a224 */ /* 0x000fc400078e0027 */
[----:B------:R-:W3:Y:S04]  /*1b1d0*/  LDL R39, [R1+0x768] ;  /* 0x0007680001277983 */ /* 0x000ee80000100800 */
[----:B------:R1:W3:Y:S02]  /*1b1e0*/  @!P2 LDG.E.U16 R141, desc[UR56][R4.64] ;  /* 0x00000038048da981 */ /* 0x0002e4000c1e1500 */
[----:B-1----:R-:W-:Y:S02]  /*1b1f0*/  @!P3 IMAD.MOV.U32 R5, RZ, RZ, R145 ;  /* 0x000000ffff05b224 */ /* 0x002fe400078e0091 */
[----:B------:R-:W3:Y:S01]  /*1b200*/  LDL R145, [R1+0x758] ;  /* 0x0007580001917983 */ /* 0x000ee20000100800 */
[----:B----4-:R-:W-:Y:S01]  /*1b210*/  @!P3 IMAD.MOV.U32 R4, RZ, RZ, R25 ;  /* 0x000000ffff04b224 */ /* 0x010fe200078e0019 */
[----:B0-----:R-:W-:-:S04]  /*1b220*/  SHF.R.U32.HI R25, RZ, 0x7, R48 ;  /* 0x00000007ff197819 */ /* 0x001fc80000011630 */
[----:B------:R0:W4:Y:S01]  /*1b230*/  @!P3 LDG.E.U16 R21, desc[UR56][R4.64] ;  /* 0x000000380415b981 */ /* 0x000122000c1e1500 */
[----:B------:R-:W-:Y:S02]  /*1b240*/  SHF.R.U32.HI R48, RZ, 0x7, R48 ;  /* 0x00000007ff307819 */ /* 0x000fe40000011630 */
[----:B------:R-:W-:Y:S02]  /*1b250*/  SGXT.U32 R25, R25, 0x1 ;  /* 0x000000011919781a */ /* 0x000fe40000000000 */
[----:B------:R-:W-:Y:S01]  /*1b260*/  SGXT.U32 R48, R48, 0x1 ;  /* 0x000000013030781a */ /* 0x000fe20000000000 */
[----:B0-----:R-:W-:Y:S01]  /*1b270*/  @!P4 IMAD.MOV.U32 R4, RZ, RZ, R136 ;  /* 0x000000ffff04c224 */ /* 0x001fe200078e0088 */
[----:B------:R-:W-:Y:S02]  /*1b280*/  LOP3.LUT R136, R25, 0x28, RZ, 0xfc, !PT ;  /* 0x0000002819887812 */ /* 0x000fe400078efcff */
[----:B------:R-:W-:-:S04]  /*1b290*/  LOP3.LUT R25, R48, 0x2a, RZ, 0xfc, !PT ;  /* 0x0000002a30197812 */ /* 0x000fc800078efcff */
[----:B------:R-:W-:Y:S02]  /*1b2a0*/  ISETP.GE.AND P3, PT, R25, UR8, PT ;  /* 0x0000000819007c0c */ /* 0x000fe4000bf66270 */
[----:B------:R-:W4:Y:S01]  /*1b2b0*/  LDL R25, [R1+0x764] ;  /* 0x0007640001197983 */ /* 0x000f220000100800 */
[----:B------:R-:W-:Y:S02]  /*1b2c0*/  ISETP.GE.AND P2, PT, R136, UR8, PT ;  /* 0x0000000888007c0c */ /* 0x000fe4000bf46270 */
[----:B------:R-:W-:Y:S02]  /*1b2d0*/  LOP3.LUT R136, R48, 0x2c, RZ, 0xfc, !PT ;  /* 0x0000002c30887812 */ /* 0x000fe400078efcff */
[----:B------:R-:W4:Y:S01]  /*1b2e0*/  LDL R48, [R1+0x760] ;  /* 0x0007600001307983 */ /* 0x000f220000100800 */
[----:B------:R-:W-:-:S03]  /*1b2f0*/  @!P4 IMAD.MOV.U32 R5, RZ, RZ, R142 ;  /* 0x000000ffff05c224 */ /* 0x000fc600078e008e */
[----:B------:R-:W4:Y:S04]  /*1b300*/  LDL R142, [R1+0x750] ;  /* 0x00075000018e7983 */ /* 0x000f280000100800 */
[----:B------:R2:W4:Y:S01]  /*1b310*/  @!P4 LDG.E.U16 R161, desc[UR56][R4.64] ;  /* 0x0000003804a1c981 */ /* 0x000522000c1e1500 */
[----:B------:R-:W-:-:S03]  /*1b320*/  ISETP.GE.AND P4, PT, R136, UR8, PT ;  /* 0x0000000888007c0c */ /* 0x000fc6000bf86270 */
[----:B------:R-:W4:Y:S01]  /*1b330*/  LDL R136, [R1+0x75c] ;  /* 0x00075c0001887983 */ /* 0x000f220000100800 */
[----:B--2---:R-:W-:Y:S02]  /*1b340*/  @!P1 IMAD.MOV.U32 R5, RZ, RZ, R133 ;  /* 0x000000ffff059224 */ /* 0x004fe400078e0085 */
[----:B------:R-:W-:-:S05]  /*1b350*/  @!P1 IMAD.MOV.U32 R4, RZ, RZ, R55 ;  /* 0x000000ffff049224 */ /* 0x000fca00078e0037 */
[----:B------:R3:W2:Y:S01]  /*1b360*/  @!P1 LDG.E.U16 R168, desc[UR56][R4.64] ;  /* 0x0000003804a89981 */ /* 0x0006a2000c1e1500 */
[----:B------:R-:W0:Y:S01]  /*1b370*/  S2R R55, SR_TID.X ;  /* 0x0000000000377919 */ /* 0x000e220000002100 */
[----:B---3--:R-:W-:Y:S02]  /*1b380*/  @!P0 IMAD.MOV.U32 R4, RZ, RZ, R3 ;  /* 0x000000ffff048224 */ /* 0x008fe400078e0003 */
[----:B------:R-:W3:Y:S01]  /*1b390*/  LDL R3, [R1+0x754] ;  /* 0x0007540001037983 */ /* 0x000ee20000100800 */
[----:B0-----:R-:W-:-:S04]  /*1b3a0*/  SHF.R.U32.HI R55, RZ, 0x7, R55 ;  /* 0x00000007ff377819 */ /* 0x001fc80000011637 */
[----:B------:R-:W-:Y:S01]  /*1b3b0*/  SGXT.U32 R55, R55, 0x1 ;  /* 0x000000013737781a */ /* 0x000fe20000000000 */
[----:B------:R-:W-:-:S03]  /*1b3c0*/  @!P0 IMAD.MOV.U32 R5, RZ, RZ, R39 ;  /* 0x000000ffff058224 */ /* 0x000fc600078e0027 */
[----:B------:R-:W-:-:S04]  /*1b3d0*/  LOP3.LUT R39, R55, 0x2e, RZ, 0xfc, !PT ;  /* 0x0000002e37277812 */ /* 0x000fc800078efcff */
[----:B------:R-:W-:Y:S01]  /*1b3e0*/  ISETP.GE.AND P1, PT, R39, UR8, PT ;  /* 0x0000000827007c0c */ /* 0x000fe2000bf26270 */
[----:B------:R4:W2:Y:S04]  /*1b3f0*/  @!P0 LDG.E.U16 R134, desc[UR56][R4.64] ;  /* 0x0000003804868981 */ /* 0x0008a8000c1e1500 */
[----:B------:R-:W2:Y:S01]  /*1b400*/  LDL R39, [R1+0x74c] ;  /* 0x00074c0001277983 */ /* 0x000ea20000100800 */
[----:B------:R-:W-:-:S03]  /*1b410*/  LOP3.LUT R133, R55, 0x30, RZ, 0xfc, !PT ;  /* 0x0000003037857812 */ /* 0x000fc600078efcff */
[----:B------:R-:W2:Y:S01]  /*1b420*/  LDL R55, [R1+0x748] ;  /* 0x0007480001377983 */ /* 0x000ea20000100800 */
[----:B----4-:R-:W-:Y:S02]  /*1b430*/  @!P2 IMAD.MOV.U32 R4, RZ, RZ, R25 ;  /* 0x000000ffff04a224 */ /* 0x010fe400078e0019 */
[----:B------:R-:W0:Y:S01]  /*1b440*/  S2R R25, SR_TID.X ;  /* 0x0000000000197919 */ /* 0x000e220000002100 */
[----:B------:R-:W-:Y:S02]  /*1b450*/  @!P2 IMAD.MOV.U32 R5, RZ, RZ, R48 ;  /* 0x000000ffff05a224 */ /* 0x000fe400078e0030 */
[----:B------:R-:W4:Y:S04]  /*1b460*/  LDL R48, [R1+0x744] ;  /* 0x0007440001307983 */ /* 0x000f280000100800 */
[----:B------:R1:W4:Y:S01]  /*1b470*/  @!P2 LDG.E.U16 R18, desc[UR56][R4.64] ;  /* 0x000000380412a981 */ /* 0x000322000c1e1500 */
[----:B------:R-:W-:-:S03]  /*1b480*/  ISETP.GE.AND P0, PT, R133, UR8, PT ;  /* 0x0000000885007c0c */ /* 0x000fc6000bf06270 */
[----:B------:R-:W4:Y:S01]  /*1b490*/  LDL R133, [R1+0x740] ;  /* 0x0007400001857983 */ /* 0x000f220000100800 */
[----:B-1----:R-:W-:Y:S02]  /*1b4a0*/  @!P3 IMAD.MOV.U32 R4, RZ, RZ, R136 ;  /* 0x000000ffff04b224 */ /* 0x002fe400078e0088 */
[----:B------:R-:W-:Y:S02]  /*1b4b0*/  @!P3 IMAD.MOV.U32 R5, RZ, RZ, R145 ;  /* 0x000000ffff05b224 */ /* 0x000fe400078e0091 */
[----:B------:R-:W4:Y:S04]  /*1b4c0*/  LDL R145, [R1+0x730] ;  /* 0x0007300001917983 */ /* 0x000f280000100800 */
[----:B------:R3:W4:Y:S01]  /*1b4d0*/  @!P3 LDG.E.U16 R160, desc[UR56][R4.64] ;  /* 0x0000003804a0b981 */ /* 0x000722000c1e1500 */
[----:B0-----:R-:W-:-:S02]  /*1b4e0*/  SHF.R.U32.HI R136, RZ, 0x7, R25 ;  /* 0x00000007ff887819 */ /* 0x001fc40000011619 */
[----:B------:R-:W-:-:S04]  /*1b4f0*/  SHF.R.U32.HI R25, RZ, 0x7, R25 ;  /* 0x00000007ff197819 */ /* 0x000fc80000011619 */
[----:B------:R-:W-:Y:S02]  /*1b500*/  SGXT.U32 R25, R25, 0x1 ;  /* 0x000000011919781a */ /* 0x000fe40000000000 */
[----:B------:R-:W-:-:S04]  /*1b510*/  SGXT.U32 R136, R136, 0x1 ;  /* 0x000000018888781a */ /* 0x000fc80000000000 */
[----:B------:R-:W-:-:S04]  /*1b520*/  LOP3.LUT R136, R136, 0x32, RZ, 0xfc, !PT ;  /* 0x0000003288887812 */ /* 0x000fc800078efcff */
[----:B------:R-:W-:Y:S02]  /*1b530*/  ISETP.GE.AND P2, PT, R136, UR8, PT ;  /* 0x0000000888007c0c */ /* 0x000fe4000bf46270 */
[C---:B------:R-:W-:Y:S01]  /*1b540*/  LOP3.LUT R136, R25.reuse, 0x36, RZ, 0xfc, !PT ;  /* 0x0000003619887812 */ /* 0x040fe200078efcff */
[----:B---3--:R-:W-:Y:S01]  /*1b550*/  @!P4 IMAD.MOV.U32 R4, RZ, RZ, R3 ;  /* 0x000000ffff04c224 */ /* 0x008fe200078e0003 */
[----:B------:R-:W-:Y:S02]  /*1b560*/  LOP3.LUT R3, R25, 0x34, RZ, 0xfc, !PT ;  /* 0x0000003419037812 */ /* 0x000fe400078efcff */
[----:B------:R-:W3:Y:S02]  /*1b570*/  LDL R25, [R1+0x738] ;  /* 0x0007380001197983 */ /* 0x000ee40000100800 */
[----:B------:R-:W-:Y:S02]  /*1b580*/  ISETP.GE.AND P3, PT, R3, UR8, PT ;  /* 0x0000000803007c0c */ /* 0x000fe4000bf66270 */
[----:B------:R-:W3:Y:S01]  /*1b590*/  LDL R3, [R1+0x73c] ;  /* 0x00073c0001037983 */ /* 0x000ee20000100800 */
[----:B------:R-:W-:-:S03]  /*1b5a0*/  @!P4 IMAD.MOV.U32 R5, RZ, RZ, R142 ;  /* 0x000000ffff05c224 */ /* 0x000fc600078e008e */
[----:B------:R-:W3:Y:S04]  /*1b5b0*/  LDL R142, [R1+0x728] ;  /* 0x00072800018e7983 */ /* 0x000ee80000100800 */
[----:B------:R2:W3:Y:S01]  /*1b5c0*/  @!P4 LDG.E.U16 R167, desc[UR56][R4.64] ;  /* 0x0000003804a7c981 */ /* 0x0004e2000c1e1500 */
[----:B------:R-:W-:-:S03]  /*1b5d0*/  ISETP.GE.AND P4, PT, R136, UR8, PT ;  /* 0x0000000888007c0c */ /* 0x000fc6000bf86270 */
[----:B------:R-:W3:Y:S01]  /*1b5e0*/  LDL R136, [R1+0x72c] ;  /* 0x00072c0001887983 */ /* 0x000ee20000100800 */
[----:B--2---:R-:W-:-:S03]  /*1b5f0*/  @!P1 IMAD.MOV.U32 R4, RZ, RZ, R39 ;  /* 0x000000ffff049224 */ /* 0x004fc600078e0027 */
[----:B------:R-:W2:Y:S01]  /*1b600*/  LDL R39, [R1+0x734] ;  /* 0x0007340001277983 */ /* 0x000ea20000100800 */
[----:B------:R-:W-:Y:S02]  /*1b610*/  @!P1 IMAD.MOV.U32 R5, RZ, RZ, R55 ;  /* 0x000000ffff059224 */ /* 0x000fe400078e0037 */
[----:B------:R-:W0:Y:S03]  /*1b620*/  S2R R55, SR_TID.X ;  /* 0x0000000000377919 */ /* 0x000e260000002100 */
[----:B------:R4:W2:Y:S02]  /*1b630*/  @!P1 LDG.E.U16 R143, desc[UR56][R4.64] ;  /* 0x00000038048f9981 */ /* 0x0008a4000c1e1500 */
[----:B----4-:R-:W-:Y:S01]  /*1b640*/  @!P0 IMAD.MOV.U32 R4, RZ, RZ, R48 ;  /* 0x000000ffff048224 */ /* 0x010fe200078e0030 */
[----:B0-----:R-:W-:-:S04]  /*1b650*/  SHF.R.U32.HI R48, RZ, 0x7, R55 ;  /* 0x00000007ff307819 */ /* 0x001fc80000011637 */
[----:B------:R-:W-:-:S04]  /*1b660*/  SGXT.U32 R48, R48, 0x1 ;  /* 0x000000013030781a */ /* 0x000fc80000000000 */
[----:B------:R-:W-:-:S04]  /*1b670*/  LOP3.LUT R55, R48, 0x38, RZ, 0xfc, !PT ;  /* 0x0000003830377812 */ /* 0x000fc800078efcff */
[----:B------:R-:W-:Y:S02]  /*1b680*/  ISETP.GE.AND P1, PT, R55, UR8, PT ;  /* 0x0000000837007c0c */ /* 0x000fe4000bf26270 */
[----:B------:R-:W4:Y:S01]  /*1b690*/  LDL R55, [R1+0x724] ;  /* 0x0007240001377983 */ /* 0x000f220000100800 */
[----:B------:R-:W-:-:S03]  /*1b6a0*/  @!P0 IMAD.MOV.U32 R5, RZ, RZ, R133 ;  /* 0x000000ffff058224 */ /* 0x000fc600078e0085 */
[----:B------:R-:W4:Y:S04]  /*1b6b0*/  LDL R133, [R1+0x720] ;  /* 0x0007200001857983 */ /* 0x000f280000100800 */
[----:B------:R3:W4:Y:S01]  /*1b6c0*/  @!P0 LDG.E.U16 R17, desc[UR56][R4.64] ;  /* 0x0000003804118981 */ /* 0x000722000c1e1500 */
[----:B------:R-:W-:-:S04]  /*1b6d0*/  LOP3.LUT R48, R48, 0x3a, RZ, 0xfc, !PT ;  /* 0x0000003a30307812 */ /* 0x000fc800078efcff */
[----:B------:R-:W-:Y:S02]  /*1b6e0*/  ISETP.GE.AND P0, PT, R48, UR8, PT ;  /* 0x0000000830007c0c */ /* 0x000fe4000bf06270 */
[----:B------:R-:W0:Y:S01]  /*1b6f0*/  S2R R48, SR_TID.X ;  /* 0x0000000000307919 */ /* 0x000e220000002100 */
[----:B---3--:R-:W-:Y:S02]  /*1b700*/  @!P2 IMAD.MOV.U32 R4, RZ, RZ, R3 ;  /* 0x000000ffff04a224 */ /* 0x008fe400078e0003 */
[----:B------:R-:W3:Y:S01]  /*1b710*/  LDL R3, [R1+0x71c] ;  /* 0x00071c0001037983 */ /* 0x000ee20000100800 */
[----:B------:R-:W-:-:S03]  /*1b720*/  @!P2 IMAD.MOV.U32 R5, RZ, RZ, R25 ;  /* 0x000000ffff05a224 */ /* 0x000fc600078e0019 */
[----:B------:R-:W3:Y:S04]  /*1b730*/  LDL R25, [R1+0x718] ;  /* 0x0007180001197983 */ /* 0x000ee80000100800 */
[----:B------:R2:W3:Y:S02]  /*1b740*/  @!P2 LDG.E.U16 R159, desc[UR56][R4.64] ;  /* 0x00000038049fa981 */ /* 0x0004e4000c1e1500 */
[----:B--2---:R-:W-:Y:S01]  /*1b750*/  @!P3 IMAD.MOV.U32 R4, RZ, RZ, R39 ;  /* 0x000000ffff04b224 */ /* 0x004fe200078e0027 */
[--C-:B0-----:R-:W-:Y:S01]  /*1b760*/  SHF.R.U32.HI R39, RZ, 0x7, R48.reuse ;  /* 0x00000007ff277819 */ /* 0x101fe20000011630 */
[----:B------:R-:W-:Y:S01]  /*1b770*/  @!P3 IMAD.MOV.U32 R5, RZ, RZ, R145 ;  /* 0x000000ffff05b224 */ /* 0x000fe200078e0091 */
[----:B------:R-:W-:Y:S01]  /*1b780*/  SHF.R.U32.HI R48, RZ, 0x7, R48 ;  /* 0x00000007ff307819 */ /* 0x000fe20000011630 */
[----:B------:R-:W2:Y:S01]  /*1b790*/  LDL R145, [R1+0x708] ;  /* 0x0007080001917983 */ /* 0x000ea20000100800 */
[----:B------:R-:W-:-:S03]  /*1b7a0*/  SGXT.U32 R39, R39, 0x1 ;  /* 0x000000012727781a */ /* 0x000fc60000000000 */
[----:B------:R0:W2:Y:S01]  /*1b7b0*/  @!P3 LDG.E.U16 R166, desc[UR56][R4.64] ;  /* 0x0000003804a6b981 */ /* 0x0000a2000c1e1500 */
[----:B------:R-:W-:Y:S01]  /*1b7c0*/  SGXT.U32 R48, R48, 0x1 ;  /* 0x000000013030781a */ /* 0x000fe20000000000 */
[----:B0-----:R-:W-:Y:S01]  /*1b7d0*/  @!P4 IMAD.MOV.U32 R4, RZ, RZ, R136 ;  /* 0x000000ffff04c224 */ /* 0x001fe200078e0088 */
[----:B------:R-:W-:Y:S02]  /*1b7e0*/  LOP3.LUT R136, R39, 0x3c, RZ, 0xfc, !PT ;  /* 0x0000003c27887812 */ /* 0x000fe400078efcff */
[----:B------:R-:W-:Y:S02]  /*1b7f0*/  LOP3.LUT R39, R48, 0x3e, RZ, 0xfc, !PT ;  /* 0x0000003e30277812 */ /* 0x000fe400078efcff */
[----:B------:R-:W-:Y:S02]  /*1b800*/  ISETP.GE.AND P2, PT, R136, UR8, PT ;  /* 0x0000000888007c0c */ /* 0x000fe4000bf46270 */
[----:B------:R-:W-:Y:S02]  /*1b810*/  LOP3.LUT R136, R48, 0x40, RZ, 0xfc, !PT ;  /* 0x0000004030887812 */ /* 0x000fe400078efcff */
[----:B------:R-:W2:Y:S01]  /*1b820*/  LDL R48, [R1+0x710] ;  /* 0x0007100001307983 */ /* 0x000ea20000100800 */
[----:B------:R-:W-:-:S03]  /*1b830*/  ISETP.GE.AND P3, PT, R39, UR8, PT ;  /* 0x0000000827007c0c */ /* 0x000fc6000bf66270 */
[----:B------:R-:W2:Y:S01]  /*1b840*/  LDL R39, [R1+0x714] ;  /* 0x0007140001277983 */ /* 0x000ea20000100800 */
[----:B------:R-:W-:-:S03]  /*1b850*/  @!P4 IMAD.MOV.U32 R5, RZ, RZ, R142 ;  /* 0x000000ffff05c224 */ /* 0x000fc600078e008e */
[----:B------:R-:W2:Y:S04]  /*1b860*/  LDL R142, [R1+0x700] ;  /* 0x00070000018e7983 */ /* 0x000ea80000100800 */
[----:B------:R4:W2:Y:S01]  /*1b870*/  @!P4 LDG.E.U16 R47, desc[UR56][R4.64] ;  /* 0x00000038042fc981 */ /* 0x0008a2000c1e1500 */
[----:B------:R-:W-:-:S03]  /*1b880*/  ISETP.GE.AND P4, PT, R136, UR8, PT ;  /* 0x0000000888007c0c */ /* 0x000fc6000bf86270 */
[----:B------:R-:W2:Y:S01]  /*1b890*/  LDL R136, [R1+0x70c] ;  /* 0x00070c0001887983 */ /* 0x000ea20000100800 */
[----:B----4-:R-:W-:Y:S02]  /*1b8a0*/  @!P1 IMAD.MOV.U32 R4, RZ, RZ, R55 ;  /* 0x000000ffff049224 */ /* 0x010fe400078e0037 */
[----:B------:R-:W0:Y:S01]  /*1b8b0*/  S2R R55, SR_TID.X ;  /* 0x0000000000377919 */ /* 0x000e220000002100 */
[----:B------:R-:W-:-:S05]  /*1b8c0*/  @!P1 IMAD.MOV.U32 R5, RZ, RZ, R133 ;  /* 0x000000ffff059224 */ /* 0x000fca00078e0085 */
[----:B------:R3:W4:Y:S01]  /*1b8d0*/  @!P1 LDG.E.U16 R15, desc[UR56][R4.64] ;  /* 0x00000038040f9981 */ /* 0x000722000c1e1500 */
[----:B0-----:R-:W-:-:S04]  /*1b8e0*/  SHF.R.U32.HI R55, RZ, 0x7, R55 ;  /* 0x00000007ff377819 */ /* 0x001fc80000011637 */
[----:B------:R-:W-:Y:S01]  /*1b8f0*/  SGXT.U32 R55, R55, 0x1 ;  /* 0x000000013737781a */ /* 0x000fe20000000000 */
[----:B---3--:R-:W-:Y:S02]  /*1b900*/  @!P0 IMAD.MOV.U32 R4, RZ, RZ, R3 ;  /* 0x000000ffff048224 */ /* 0x008fe400078e0003 */
[----:B------:R-:W3:Y:S01]  /*1b910*/  LDL R3, [R1+0x704] ;  /* 0x0007040001037983 */ /* 0x000ee20000100800 */
[----:B------:R-:W-:Y:S01]  /*1b920*/  @!P0 IMAD.MOV.U32 R5, RZ, RZ, R25 ;  /* 0x000000ffff058224 */ /* 0x000fe200078e0019 */
[----:B------:R-:W-:-:S04]  /*1b930*/  LOP3.LUT R25, R55, 0x42, RZ, 0xfc, !PT ;  /* 0x0000004237197812 */ /* 0x000fc800078efcff */
[----:B------:R-:W-:Y:S01]  /*1b940*/  ISETP.GE.AND P1, PT, R25, UR8, PT ;  /* 0x0000000819007c0c */ /* 0x000fe2000bf26270 */
[----:B------:R2:W4:Y:S04]  /*1b950*/  @!P0 LDG.E.U16 R158, desc[UR56][R4.64] ;  /* 0x00000038049e8981 */ /* 0x000528000c1e1500 */
[----:B------:R-:W4:Y:S01]  /*1b960*/  LDL R25, [R1+0x6fc] ;  /* 0x0006fc0001197983 */ /* 0x000f220000100800 */
[----:B------:R-:W-:-:S03]  /*1b970*/  LOP3.LUT R133, R55, 0x44, RZ, 0xfc, !PT ;  /* 0x0000004437857812 */ /* 0x000fc600078efcff */
[----:B------:R-:W4:Y:S01]  /*1b980*/  LDL R55, [R1+0x6f8] ;  /* 0x0006f80001377983 */ /* 0x000f220000100800 */
[----:B------:R-:W-:-:S03]  /*1b990*/  ISETP.GE.AND P0, PT, R133, UR8, PT ;  /* 0x0000000885007c0c */ /* 0x000fc6000bf06270 */
[----:B------:R-:W4:Y:S01]  /*1b9a0*/  LDL R133, [R1+0x6f0] ;  /* 0x0006f00001857983 */ /* 0x000f220000100800 */
[----:B--2---:R-:W-:-:S03]  /*1b9b0*/  @!P2 IMAD.MOV.U32 R5, RZ, RZ, R48 ;  /* 0x000000ffff05a224 */ /* 0x004fc600078e0030 */
[----:B------:R-:W2:Y:S01]  /*1b9c0*/  LDL R48, [R1+0x6f4] ;  /* 0x0006f40001307983 */ /* 0x000ea20000100800 */
[----:B------:R-:W-:Y:S02]  /*1b9d0*/  @!P2 IMAD.MOV.U32 R4, RZ, RZ, R39 ;  /* 0x000000ffff04a224 */ /* 0x000fe400078e0027 */
[----:B------:R-:W0:Y:S03]  /*1b9e0*/  S2R R39, SR_TID.X ;  /* 0x0000000000277919 */ /* 0x000e260000002100 */
[----:B------:R1:W2:Y:S02]  /*1b9f0*/  @!P2 LDG.E.U16 R52, desc[UR56][R4.64] ;  /* 0x000000380434a981 */ /* 0x0002a4000c1e1500 */
[----:B-1----:R-:W-:Y:S02]  /*1ba00*/  @!P3 IMAD.MOV.U32 R4, RZ, RZ, R136 ;  /* 0x000000ffff04b224 */ /* 0x002fe400078e0088 */
[----:B------:R-:W-:-:S02]  /*1ba10*/  @!P3 IMAD.MOV.U32 R5, RZ, RZ, R145 ;  /* 0x000000ffff05b224 */ /* 0x000fc400078e0091 */
[----:B------:R-:W2:Y:S04]  /*1ba20*/  LDL R145, [R1+0x6e0] ;  /* 0x0006e00001917983 */ /* 0x000ea80000100800 */
[----:B------:R1:W2:Y:S01]  /*1ba30*/  @!P3 LDG.E.U16 R44, desc[UR56][R4.64] ;  /* 0x00000038042cb981 */ /* 0x0002a2000c1e1500 */
[--C-:B0-----:R-:W-:Y:S02]  /*1ba40*/  SHF.R.U32.HI R136, RZ, 0x7, R39.reuse ;  /* 0x00000007ff887819 */ /* 0x101fe40000011627 */
[----:B------:R-:W-:Y:S02]  /*1ba50*/  SHF.R.U32.HI R39, RZ, 0x7, R39 ;  /* 0x00000007ff277819 */ /* 0x000fe40000011627 */
[----:B------:R-:W-:Y:S02]  /*1ba60*/  SGXT.U32 R136, R136, 0x1 ;  /* 0x000000018888781a */ /* 0x000fe40000000000 */
[----:B------:R-:W-:-:S02]  /*1ba70*/  SGXT.U32 R39, R39, 0x1 ;  /* 0x000000012727781a */ /* 0x000fc40000000000 */
[----:B------:R-:W-:-:S04]  /*1ba80*/  LOP3.LUT R136, R136, 0x46, RZ, 0xfc, !PT ;  /* 0x0000004688887812 */ /* 0x000fc800078efcff */
[----:B------:R-:W-:Y:S02]  /*1ba90*/  ISETP.GE.AND P2, PT, R136, UR8, PT ;  /* 0x0000000888007c0c */ /* 0x000fe4000bf46270 */
[C---:B------:R-:W-:Y:S01]  /*1baa0*/  LOP3.LUT R136, R39.reuse, 0x4a, RZ, 0xfc, !PT ;  /* 0x0000004a27887812 */ /* 0x040fe200078efcff */
[----:B-1----:R-:W-:Y:S02]  /*1bab0*/  @!P4 IMAD.MOV.U32 R5, RZ, RZ, R142 ;  /* 0x000000ffff05c224 */ /* 0x002fe400078e008e */
[----:B------:R-:W2:Y:S01]  /*1bac0*/  LDL R142, [R1+0x6d8] ;  /* 0x0006d800018e7983 */ /* 0x000ea20000100800 */
[----:B---3--:R-:W-:Y:S01]  /*1bad0*/  @!P4 IMAD.MOV.U32 R4, RZ, RZ, R3 ;  /* 0x000000ffff04c224 */ /* 0x008fe200078e0003 */
[----:B------:R-:W-:Y:S02]  /*1bae0*/  LOP3.LUT R3, R39, 0x48, RZ, 0xfc, !PT ;  /* 0x0000004827037812 */ /* 0x000fe400078efcff */
[----:B------:R-:W3:Y:S02]  /*1baf0*/  LDL R39, [R1+0x6e8] ;  /* 0x0006e80001277983 */ /* 0x000ee40000100800 */
[----:B------:R-:W-:-:S02]  /*1bb00*/  ISETP.GE.AND P3, PT, R3, UR8, PT ;  /* 0x0000000803007c0c */ /* 0x000fc4000bf66270 */
        /* <DEDUP_REMOVED lines=12> */
[C---:B------:R-:W-:Y:S01]  /*1bbd0*/  LOP3.LUT R55, R48.reuse, 0x4c, RZ, 0xfc, !PT ;  /* 0x0000004c30377812 */ /* 0x040fe200078efcff */
[----:B------:R-:W-:Y:S01]  /*1bbe0*/  @!P0 IMAD.MOV.U32 R5, RZ, RZ, R133 ;  /* 0x000000ffff058224 */ /* 0x000fe200078e0085 */
[----:B------:R-:W-:Y:S01]  /*1bbf0*/  LOP3.LUT R48, R48, 0x4e, RZ, 0xfc, !PT ;  /* 0x0000004e30307812 */ /* 0x000fe200078efcff */
[----:B------:R-:W2:Y:S01]  /*1bc00*/  LDL R133, [R1+0x6d0] ;  /* 0x0006d00001857983 */ /* 0x000ea20000100800 */
[----:B------:R-:W-:-:S03]  /*1bc10*/  ISETP.GE.AND P1, PT, R55, UR8, PT ;  /* 0x0000000837007c0c */ /* 0x000fc6000bf26270 */
[----:B------:R-:W2:Y:S04]  /*1bc20*/  LDL R55, [R1+0x6d4] ;  /* 0x0006d40001377983 */ /* 0x000ea80000100800 */
[----:B------:R3:W2:Y:S01]  /*1bc30*/  @!P0 LDG.E.U16 R53, desc[UR56][R4.64] ;  /* 0x0000003804358981 */ /* 0x0006a2000c1e1500 */
[----:B------:R-:W-:-:S03]  /*1bc40*/  ISETP.GE.AND P0, PT, R48, UR8, PT ;  /* 0x0000000830007c0c */ /* 0x000fc6000bf06270 */
[----:B------:R-:W2:Y:S01]  /*1bc50*/  LDL R48, [R1+0x6c8] ;  /* 0x0006c80001307983 */ /* 0x000ea20000100800 */
[----:B---3--:R-:W-:Y:S02]  /*1bc60*/  @!P2 IMAD.MOV.U32 R5, RZ, RZ, R39 ;  /* 0x000000ffff05a224 */ /* 0x008fe400078e0027 */
[----:B------:R-:W0:Y:S01]  /*1bc70*/  S2R R39, SR_TID.X ;  /* 0x0000000000277919 */ /* 0x000e220000002100 */
[----:B------:R-:W-:Y:S02]  /*1bc80*/  @!P2 IMAD.MOV.U32 R4, RZ, RZ, R3 ;  /* 0x000000ffff04a224 */ /* 0x000fe400078e0003 */
[----:B------:R-:W3:Y:S04]  /*1bc90*/  LDL R3, [R1+0x6cc] ;  /* 0x0006cc0001037983 */ /* 0x000ee80000100800 */
[----:B------:R4:W3:Y:S02]  /*1bca0*/  @!P2 LDG.E.U16 R45, desc[UR56][R4.64] ;  /* 0x00000038042da981 */ /* 0x0008e4000c1e1500 */
[----:B----4-:R-:W-:-:S02]  /*1bcb0*/  @!P3 IMAD.MOV.U32 R4, RZ, RZ, R25 ;  /* 0x000000ffff04b224 */ /* 0x010fc400078e0019 */
[----:B------:R-:W-:Y:S02]  /*1bcc0*/  @!P3 IMAD.MOV.U32 R5, RZ, RZ, R145 ;  /* 0x000000ffff05b224 */ /* 0x000fe400078e0091 */
[----:B------:R-:W4:Y:S04]  /*1bcd0*/  LDL R145, [R1+0x6a8] ;  /* 0x0006a80001917983 */ /* 0x000f280000100800 */
[----:B------:R1:W4:Y:S01]  /*1bce0*/  @!P3 LDG.E.U16 R13, desc[UR56][R4.64] ;  /* 0x00000038040db981 */ /* 0x000322000c1e1500 */
[--C-:B0-----:R-:W-:Y:S02]  /*1bcf0*/  SHF.R.U32.HI R25, RZ, 0x7, R39.reuse ;  /* 0x00000007ff197819 */ /* 0x101fe40000011627 */
[----:B------:R-:W-:Y:S02]  /*1bd00*/  SHF.R.U32.HI R39, RZ, 0x7, R39 ;  /* 0x00000007ff277819 */ /* 0x000fe40000011627 */
[----:B------:R-:W-:Y:S01]  /*1bd10*/  SGXT.U32 R25, R25, 0x1 ;  /* 0x000000011919781a */ /* 0x000fe20000000000 */
[----:B-1----:R-:W-:Y:S01]  /*1bd20*/  @!P4 IMAD.MOV.U32 R4, RZ, RZ, R136 ;  /* 0x000000ffff04c224 */ /* 0x002fe200078e0088 */
[----:B------:R-:W-:-:S02]  /*1bd30*/  SGXT.U32 R39, R39, 0x1 ;  /* 0x000000012727781a */ /* 0x000fc40000000000 */
[----:B------:R-:W-:Y:S02]  /*1bd40*/  LOP3.LUT R136, R25, 0x50, RZ, 0xfc, !PT ;  /* 0x0000005019887812 */ /* 0x000fe400078efcff */
[C---:B------:R-:W-:Y:S02]  /*1bd50*/  LOP3.LUT R25, R39.reuse, 0x52, RZ, 0xfc, !PT ;  /* 0x0000005227197812 */ /* 0x040fe400078efcff */
[----:B------:R-:W-:Y:S02]  /*1bd60*/  ISETP.GE.AND P2, PT, R136, UR8, PT ;  /* 0x0000000888007c0c */ /* 0x000fe4000bf46270 */
[----:B------:R-:W-:Y:S02]  /*1bd70*/  LOP3.LUT R136, R39, 0x54, RZ, 0xfc, !PT ;  /* 0x0000005427887812 */ /* 0x000fe400078efcff */
[----:B------:R-:W4:Y:S01]  /*1bd80*/  LDL R39, [R1+0x6c0] ;  /* 0x0006c00001277983 */ /* 0x000f220000100800 */
[----:B------:R-:W-:Y:S01]  /*1bd90*/  ISETP.GE.AND P3, PT, R25, UR8, PT ;  /* 0x0000000819007c0c */ /* 0x000fe2000bf66270 */
[----:B------:R-:W-:-:S02]  /*1bda0*/  @!P4 IMAD.MOV.U32 R5, RZ, RZ, R142 ;  /* 0x000000ffff05c224 */ /* 0x000fc400078e008e */
[----:B------:R-:W4:Y:S04]  /*1bdb0*/  LDL R25, [R1+0x6c4] ;  /* 0x0006c40001197983 */ /* 0x000f280000100800 */
[----:B------:R2:W4:Y:S01]  /*1bdc0*/  @!P4 LDG.E.U16 R156, desc[UR56][R4.64] ;  /* 0x00000038049cc981 */ /* 0x000522000c1e1500 */
[----:B------:R-:W-:-:S03]  /*1bdd0*/  ISETP.GE.AND P4, PT, R136, UR8, PT ;  /* 0x0000000888007c0c */ /* 0x000fc6000bf86270 */
[----:B------:R-:W4:Y:S01]  /*1bde0*/  LDL R136, [R1+0x6b8] ;  /* 0x0006b80001887983 */ /* 0x000f220000100800 */
[----:B--2---:R-:W-:-:S03]  /*1bdf0*/  @!P1 IMAD.MOV.U32 R5, RZ, RZ, R133 ;  /* 0x000000ffff059224 */ /* 0x004fc600078e0085 */
[----:B------:R-:W2:Y:S01]  /*1be00*/  LDL R133, [R1+0x6bc] ;  /* 0x0006bc0001857983 */ /* 0x000ea20000100800 */
[----:B------:R-:W-:-:S05]  /*1be10*/  @!P1 IMAD.MOV.U32 R4, RZ, RZ, R55 ;  /* 0x000000ffff049224 */ /* 0x000fca00078e0037 */
[----:B------:R0:W2:Y:S02]  /*1be20*/  @!P1 LDG.E.U16 R50, desc[UR56][R4.64] ;  /* 0x0000003804329981 */ /* 0x0000a4000c1e1500 */
[----:B0-----:R-:W-:Y:S02]  /*1be30*/  @!P0 IMAD.MOV.U32 R5, RZ, RZ, R48 ;  /* 0x000000ffff058224 */ /* 0x001fe400078e0030 */
[----:B------:R-:W2:Y:S01]  /*1be40*/  LDL R48, [R1+0x6b0] ;  /* 0x0006b00001307983 */ /* 0x000ea20000100800 */
[----:B------:R-:W0:Y:S02]  /*1be50*/  S2R R55, SR_TID.X ;  /* 0x0000000000377919 */ /* 0x000e240000002100 */
[----:B0-----:R-:W-:-:S04]  /*1be60*/  SHF.R.U32.HI R55, RZ, 0x7, R55 ;  /* 0x00000007ff377819 */ /* 0x001fc80000011637 */
[----:B------:R-:W-:-:S04]  /*1be70*/  SGXT.U32 R55, R55, 0x1 ;  /* 0x000000013737781a */ /* 0x000fc80000000000 */
[----:B------:R-:W-:Y:S01]  /*1be80*/  LOP3.LUT R142, R55, 0x56, RZ, 0xfc, !PT ;  /* 0x00000056378e7812 */ /* 0x000fe200078efcff */
[----:B---3--:R-:W-:Y:S02]  /*1be90*/  @!P0 IMAD.MOV.U32 R4, RZ, RZ, R3 ;  /* 0x000000ffff048224 */ /* 0x008fe400078e0003 */
[----:B------:R-:W3:Y:S04]  /*1bea0*/  LDL R3, [R1+0x6b4] ;  /* 0x0006b40001037983 */ /* 0x000ee80000100800 */
[----:B------:R4:W3:Y:S01]  /*1beb0*/  @!P0 LDG.E.U16 R139, desc[UR56][R4.64] ;  /* 0x00000038048b8981 */ /* 0x0008e2000c1e1500 */
[----:B------:R-:W-:-:S03]  /*1bec0*/  ISETP.GE.AND P0, PT, R142, UR8, PT ;  /* 0x000000088e007c0c */ /* 0x000fc6000bf06270 */
[----:B------:R-:W3:Y:S01]  /*1bed0*/  LDL R142, [R1+0x6ac] ;  /* 0x0006ac00018e7983 */ /* 0x000ee20000100800 */
[----:B----4-:R-:W-:-:S03]  /*1bee0*/  @!P2 IMAD.MOV.U32 R5, RZ, RZ, R39 ;  /* 0x000000ffff05a224 */ /* 0x010fc600078e0027 */
[----:B------:R-:W4:Y:S01]  /*1bef0*/  LDL R39, [R1+0x6a0] ;  /* 0x0006a00001277983 */ /* 0x000f220000100800 */
[----:B------:R-:W-:-:S03]  /*1bf00*/  @!P2 IMAD.MOV.U32 R4, RZ, RZ, R25 ;  /* 0x000000ffff04a224 */ /* 0x000fc600078e0019 */
[----:B------:R-:W4:Y:S04]  /*1bf10*/  LDL R25, [R1+0x6a4] ;  /* 0x0006a40001197983 */ /* 0x000f280000100800 */
[----:B------:R2:W4:Y:S02]  /*1bf20*/  @!P2 LDG.E.U16 R12, desc[UR56][R4.64] ;  /* 0x00000038040ca981 */ /* 0x000524000c1e1500 */
[----:B--2---:R-:W-:Y:S02]  /*1bf30*/  @!P3 IMAD.MOV.U32 R4, RZ, RZ, R133 ;  /* 0x000000ffff04b224 */ /* 0x004fe400078e0085 */
[----:B------:R-:W-:Y:S01]  /*1bf40*/  @!P3 IMAD.MOV.U32 R5, RZ, RZ, R136 ;  /* 0x000000ffff05b224 */ /* 0x000fe200078e0088 */
[----:B------:R-:W-:Y:S01]  /*1bf50*/  LOP3.LUT R55, R55, 0x58, RZ, 0xfc, !PT ;  /* 0x0000005837377812 */ /* 0x000fe200078efcff */
[----:B------:R-:W2:Y:S04]  /*1bf60*/  LDL R136, [R1+0x698] ;  /* 0x0006980001887983 */ /* 0x000ea80000100800 */
[----:B------:R0:W2:Y:S04]  /*1bf70*/  @!P3 LDG.E.U16 R155, desc[UR56][R4.64] ;  /* 0x00000038049bb981 */ /* 0x0000a8000c1e1500 */
[----:B------:R-:W2:Y:S01]  /*1bf80*/  LDL R133, [R1+0x690] ;  /* 0x0006900001857983 */ /* 0x000ea20000100800 */
[----:B0-----:R-:W-:-:S03]  /*1bf90*/  @!P4 IMAD.MOV.U32 R5, RZ, RZ, R48 ;  /* 0x000000ffff05c224 */ /* 0x001fc600078e0030 */
[----:B------:R-:W2:Y:S01]  /*1bfa0*/  LDL R48, [R1+0x69c] ;  /* 0x00069c0001307983 */ /* 0x000ea20000100800 */
[----:B------:R-:W-:Y:S02]  /*1bfb0*/  ISETP.GE.AND P1, PT, R55, UR8, PT ;  /* 0x0000000837007c0c */ /* 0x000fe4000bf26270 */
[----:B------:R-:W0:Y:S02]  /*1bfc0*/  S2R R55, SR_TID.X ;  /* 0x0000000000377919 */ /* 0x000e240000002100 */
[----:B0-----:R-:W-:-:S04]  /*1bfd0*/  SHF.R.U32.HI R55, RZ, 0x7, R55 ;  /* 0x00000007ff377819 */ /* 0x001fc80000011637 */
[----:B------:R-:W-:Y:S01]  /*1bfe0*/  SGXT.U32 R55, R55, 0x1 ;  /* 0x000000013737781a */ /* 0x000fe20000000000 */
[----:B---3--:R-:W-:-:S03]  /*1bff0*/  @!P4 IMAD.MOV.U32 R4, RZ, RZ, R3 ;  /* 0x000000ffff04c224 */ /* 0x008fc600078e0003 */
[----:B------:R-:W-:-:S04]  /*1c000*/  LOP3.LUT R3, R55, 0x5a, RZ, 0xfc, !PT ;  /* 0x0000005a37037812 */ /* 0x000fc800078efcff */
[----:B------:R-:W-:Y:S01]  /*1c010*/  ISETP.GE.AND P2, PT, R3, UR8, PT ;  /* 0x0000000803007c0c */ /* 0x000fe2000bf46270 */
[----:B------:R0:W3:Y:S04]  /*1c020*/  @!P4 LDG.E.U16 R51, desc[UR56][R4.64] ;  /* 0x000000380433c981 */ /* 0x0000e8000c1e1500 */
[----:B------:R-:W3:Y:S01]  /*1c030*/  LDL R3, [R1+0x694] ;  /* 0x0006940001037983 */ /* 0x000ee20000100800 */
[----:B0-----:R-:W-:Y:S02]  /*1c040*/  @!P0 IMAD.MOV.U32 R4, RZ, RZ, R142 ;  /* 0x000000ffff048224 */ /* 0x001fe400078e008e */
[----:B------:R-:W-:Y:S01]  /*1c050*/  @!P0 IMAD.MOV.U32 R5, RZ, RZ, R145 ;  /* 0x000000ffff058224 */ /* 0x000fe200078e0091 */
[----:B------:R-:W0:Y:S04]  /*1c060*/  S2R R55, SR_TID.X ;  /* 0x0000000000377919 */ /* 0x000e280000002100 */
[----:B------:R4:W3:Y:S04]  /*1c070*/  @!P0 LDG.E.U16 R42, desc[UR56][R4.64] ;  /* 0x00000038042a8981 */ /* 0x0008e8000c1e1500 */
[----:B------:R-:W3:Y:S01]  /*1c080*/  LDL R145, [R1+0x650] ;  /* 0x0006500001917983 */ /* 0x000ee20000100800 */
[----:B----4-:R-:W-:-:S03]  /*1c090*/  @!P1 IMAD.MOV.U32 R5, RZ, RZ, R39 ;  /* 0x000000ffff059224 */ /* 0x010fc600078e0027 */
[----:B------:R-:W4:Y:S01]  /*1c0a0*/  LDL R39, [R1+0x688] ;  /* 0x0006880001277983 */ /* 0x000f220000100800 */
[----:B------:R-:W-:-:S03]  /*1c0b0*/  @!P1 IMAD.MOV.U32 R4, RZ, RZ, R25 ;  /* 0x000000ffff049224 */ /* 0x000fc600078e0019 */
[----:B------:R-:W4:Y:S04]  /*1c0c0*/  LDL R25, [R1+0x68c] ;  /* 0x00068c0001197983 */ /* 0x000f280000100800 */
[----:B------:R2:W4:Y:S01]  /*1c0d0*/  @!P1 LDG.E.U16 R11, desc[UR56][R4.64] ;  /* 0x00000038040b9981 */ /* 0x000522000c1e1500 */
[----:B0-----:R-:W-:Y:S01]  /*1c0e0*/  SHF.R.U32.HI R55, RZ, 0x7, R55 ;  /* 0x00000007ff377819 */ /* 0x001fe20000011637 */
[----:B--2---:R-:W-:Y:S02]  /*1c0f0*/  @!P2 IMAD.MOV.U32 R4, RZ, RZ, R48 ;  /* 0x000000ffff04a224 */ /* 0x004fe400078e0030 */
[----:B------:R-:W2:Y:S01]  /*1c100*/  LDL R48, [R1+0x684] ;  /* 0x0006840001307983 */ /* 0x000ea20000100800 */
[----:B------:R-:W-:Y:S01]  /*1c110*/  @!P2 IMAD.MOV.U32 R5, RZ, RZ, R136 ;  /* 0x000000ffff05a224 */ /* 0x000fe200078e0088 */
[----:B------:R-:W-:-:S02]  /*1c120*/  SGXT.U32 R55, R55, 0x1 ;  /* 0x000000013737781a */ /* 0x000fc40000000000 */
[----:B------:R-:W2:Y:S02]  /*1c130*/  LDL R136, [R1+0x680] ;  /* 0x0006800001887983 */ /* 0x000ea40000100800 */
[----:B------:R-:W-:Y:S02]  /*1c140*/  LOP3.LUT R142, R55, 0x5c, RZ, 0xfc, !PT ;  /* 0x0000005c378e7812 */ /* 0x000fe400078efcff */
[----:B------:R-:W0:Y:S02]  /*1c150*/  S2R R55, SR_TID.X ;  /* 0x0000000000377919 */ /* 0x000e240000002100 */
[----:B------:R-:W-:Y:S01]  /*1c160*/  ISETP.GE.AND P0, PT, R142, UR8, PT ;  /* 0x000000088e007c0c */ /* 0x000fe2000bf06270 */
[----:B------:R1:W2:-:S12]  /*1c170*/  @!P2 LDG.E.U16 R153, desc[UR56][R4.64] ;  /* 0x000000380499a981 */ /* 0x000298000c1e1500 */
[----:B-1----:R-:W-:Y:S02]  /*1c180*/  @!P0 IMAD.MOV.U32 R5, RZ, RZ, R133 ;  /* 0x000000ffff058224 */ /* 0x002fe400078e0085 */
[----:B------:R-:W2:Y:S01]  /*1c190*/  LDL R133, [R1+0x678] ;  /* 0x0006780001857983 */ /* 0x000ea20000100800 */
[----:B0-----:R-:W-:-:S04]  /*1c1a0*/  SHF.R.U32.HI R55, RZ, 0x7, R55 ;  /* 0x00000007ff377819 */ /* 0x001fc80000011637 */
[----:B------:R-:W-:-:S04]  /*1c1b0*/  SGXT.U32 R55, R55, 0x1 ;  /* 0x000000013737781a */ /* 0x000fc80000000000 */
[----:B------:R-:W-:-:S04]  /*1c1c0*/  LOP3.LUT R142, R55, 0x5e, RZ, 0xfc, !PT ;  /* 0x0000005e378e7812 */ /* 0x000fc800078efcff */
[----:B------:R-:W-:Y:S01]  /*1c1d0*/  ISETP.GE.AND P1, PT, R142, UR8, PT ;  /* 0x000000088e007c0c */ /* 0x000fe2000bf26270 */
[----:B------:R-:W0:Y:S01]  /*1c1e0*/  S2R R55, SR_TID.X ;  /* 0x0000000000377919 */ /* 0x000e220000002100 */
[----:B---3--:R-:W-:Y:S02]  /*1c1f0*/  @!P0 IMAD.MOV.U32 R4, RZ, RZ, R3 ;  /* 0x000000ffff048224 */ /* 0x008fe400078e0003 */
[----:B------:R-:W3:Y:S04]  /*1c200*/  LDL R3, [R1+0x67c] ;  /* 0x00067c0001037983 */ /* 0x000ee80000100800 */
[----:B------:R4:W3:Y:S05]  /*1c210*/  @!P0 LDG.E.U16 R250, desc[UR56][R4.64] ;  /* 0x0000003804fa8981 */ /* 0x0008ea000c1e1500 */
[----:B----4-:R-:W-:-:S02]  /*1c220*/  @!P1 IMAD.MOV.U32 R5, RZ, RZ, R39 ;  /* 0x000000ffff059224 */ /* 0x010fc400078e0027 */
[----:B------:R-:W4:Y:S01]  /*1c230*/  LDL R39, [R1+0x670] ;  /* 0x0006700001277983 */ /* 0x000f220000100800 */
[----:B0-----:R-:W-:-:S04]  /*1c240*/  SHF.R.U32.HI R55, RZ, 0x7, R55 ;  /* 0x00000007ff377819 */ /* 0x001fc80000011637 */
[----:B------:R-:W-:-:S04]  /*1c250*/  SGXT.U32 R55, R55, 0x1 ;  /* 0x000000013737781a */ /* 0x000fc80000000000 */
[----:B------:R-:W-:Y:S02]  /*1c260*/  LOP3.LUT R142, R55, 0x60, RZ, 0xfc, !PT ;  /* 0x00000060378e7812 */ /* 0x000fe400078efcff */
[----:B------:R-:W0:Y:S02]  /*1c270*/  S2R R55, SR_TID.X ;  /* 0x0000000000377919 */ /* 0x000e240000002100 */
[----:B------:R-:W-:Y:S02]  /*1c280*/  ISETP.GE.AND P0, PT, R142, UR8, PT ;  /* 0x000000088e007c0c */ /* 0x000fe4000bf06270 */
[----:B0-----:R-:W-:-:S04]  /*1c290*/  SHF.R.U32.HI R55, RZ, 0x7, R55 ;  /* 0x00000007ff377819 */ /* 0x001fc80000011637 */
[----:B------:R-:W-:-:S04]  /*1c2a0*/  SGXT.U32 R55, R55, 0x1 ;  /* 0x000000013737781a */ /* 0x000fc80000000000 */
[----:B------:R-:W-:Y:S02]  /*1c2b0*/  LOP3.LUT R142, R55, 0x62, RZ, 0xfc, !PT ;  /* 0x00000062378e7812 */ /* 0x000fe400078efcff */
[----:B------:R-:W0:Y:S01]  /*1c2c0*/  S2R R55, SR_TID.X ;  /* 0x0000000000377919 */ /* 0x000e220000002100 */
[----:B------:R-:W-:Y:S02]  /*1c2d0*/  @!P1 IMAD.MOV.U32 R4, RZ, RZ, R25 ;  /* 0x000000ffff049224 */ /* 0x000fe400078e0019 */
[----:B------:R-:W4:Y:S04]  /*1c2e0*/  LDL R25, [R1+0x674] ;  /* 0x0006740001197983 */ /* 0x000f280000100800 */
[----:B------:R2:W4:Y:S01]  /*1c2f0*/  @!P1 LDG.E.U16 R43, desc[UR56][R4.64] ;  /* 0x00000038042b9981 */ /* 0x000522000c1e1500 */
[----:B------:R-:W-:Y:S01]  /*1c300*/  ISETP.GE.AND P1, PT, R142, UR8, PT ;  /* 0x000000088e007c0c */ /* 0x000fe2000bf26270 */
[----:B--2---:R-:W-:-:S02]  /*1c310*/  @!P0 IMAD.MOV.U32 R4, RZ, RZ, R48 ;  /* 0x000000ffff048224 */ /* 0x004fc400078e0030 */
[----:B------:R-:W1:Y:S01]  /*1c320*/  S2R R48, SR_TID.X ;  /* 0x0000000000307919 */ /* 0x000e620000002100 */
[----:B0-----:R-:W-:-:S04]  /*1c330*/  SHF.R.U32.HI R55, RZ, 0x7, R55 ;  /* 0x00000007ff377819 */ /* 0x001fc80000011637 */
[----:B------:R-:W-:-:S04]  /*1c340*/  SGXT.U32 R55, R55, 0x1 ;  /* 0x000000013737781a */ /* 0x000fc80000000000 */
[----:B------:R-:W-:Y:S02]  /*1c350*/  LOP3.LUT R142, R55, 0x64, RZ, 0xfc, !PT ;  /* 0x00000064378e7812 */ /* 0x000fe400078efcff */
[----:B------:R-:W2:Y:S01]  /*1c360*/  LDL R55, [R1+0x66c] ;  /* 0x00066c0001377983 */ /* 0x000ea20000100800 */
[----:B------:R-:W-:-:S03]  /*1c370*/  @!P0 IMAD.MOV.U32 R5, RZ, RZ, R136 ;  /* 0x000000ffff058224 */ /* 0x000fc600078e0088 */
[----:B------:R-:W2:Y:S04]  /*1c380*/  LDL R136, [R1+0x668] ;  /* 0x0006680001887983 */ /* 0x000ea80000100800 */
[----:B------:R0:W2:Y:S01]  /*1c390*/  @!P0 LDG.E.U16 R10, desc[UR56][R4.64] ;  /* 0x00000038040a8981 */ /* 0x0000a2000c1e1500 */
[----:B-1----:R-:W-:-:S04]  /*1c3a0*/  SHF.R.U32.HI R48, RZ, 0x7, R48 ;  /* 0x00000007ff307819 */ /* 0x002fc80000011630 */
[----:B------:R-:W-:Y:S02]  /*1c3b0*/  SGXT.U32 R48, R48, 0x1 ;  /* 0x000000013030781a */ /* 0x000fe40000000000 */
[----:B------:R-:W-:Y:S02]  /*1c3c0*/  ISETP.GE.AND P0, PT, R142, UR8, PT ;  /* 0x000000088e007c0c */ /* 0x000fe4000bf06270 */
[----:B------:R-:W-:Y:S02]  /*1c3d0*/  LOP3.LUT R142, R48, 0x66, RZ, 0xfc, !PT ;  /* 0x00000066308e7812 */ /* 0x000fe400078efcff */
[----:B------:R-:W1:Y:S01]  /*1c3e0*/  S2R R48, SR_TID.X ;  /* 0x0000000000307919 */ /* 0x000e620000002100 */
[----:B0-----:R-:W-:Y:S02]  /*1c3f0*/  @!P1 IMAD.MOV.U32 R5, RZ, RZ, R133 ;  /* 0x000000ffff059224 */ /* 0x001fe400078e0085 */
[----:B------:R-:W2:Y:S01]  /*1c400*/  LDL R133, [R1+0x660] ;  /* 0x0006600001857983 */ /* 0x000ea20000100800 */
[----:B---3--:R-:W-:-:S03]  /*1c410*/  @!P1 IMAD.MOV.U32 R4, RZ, RZ, R3 ;  /* 0x000000ffff049224 */ /* 0x008fc600078e0003 */
[----:B------:R-:W3:Y:S04]  /*1c420*/  LDL R3, [R1+0x664] ;  /* 0x0006640001037983 */ /* 0x000ee80000100800 */
[----:B------:R4:W3:Y:S01]  /*1c430*/  @!P1 LDG.E.U16 R22, desc[UR56][R4.64] ;  /* 0x0000003804169981 */ /* 0x0008e2000c1e1500 */
[----:B------:R-:W-:Y:S02]  /*1c440*/  ISETP.GE.AND P1, PT, R142, UR8, PT ;  /* 0x000000088e007c0c */ /* 0x000fe4000bf26270 */
[----:B-1----:R-:W-:Y:S02]  /*1c450*/  SHF.R.U32.HI R142, RZ, 0x7, R48 ;  /* 0x00000007ff8e7819 */ /* 0x002fe40000011630 */
[----:B------:R-:W3:Y:S01]  /*1c460*/  LDL R48, [R1+0x658] ;  /* 0x0006580001307983 */ /* 0x000ee20000100800 */
[----:B----4-:R-:W-:-:S03]  /*1c470*/  @!P0 IMAD.MOV.U32 R5, RZ, RZ, R39 ;  /* 0x000000ffff058224 */ /* 0x010fc600078e0027 */
[----:B------:R-:W4:Y:S01]  /*1c480*/  LDL R39, [R1+0x65c] ;  /* 0x00065c0001277983 */ /* 0x000f220000100800 */
[----:B------:R-:W-:Y:S02]  /*1c490*/  @!P0 IMAD.MOV.U32 R4, RZ, RZ, R25 ;  /* 0x000000ffff048224 */ /* 0x000fe400078e0019 */
[----:B------:R-:W0:Y:S03]  /*1c4a0*/  S2R R25, SR_TID.X ;  /* 0x0000000000197919 */ /* 0x000e260000002100 */
[----:B------:R2:W4:Y:S02]  /*1c4b0*/  @!P0 LDG.E.U16 R246, desc[UR56][R4.64] ;  /* 0x0000003804f68981 */ /* 0x000524000c1e1500 */
[----:B--2---:R-:W-:Y:S02]  /*1c4c0*/  @!P1 IMAD.MOV.U32 R4, RZ, RZ, R55 ;  /* 0x000000ffff049224 */ /* 0x004fe400078e0037 */
[----:B------:R-:W1:Y:S01]  /*1c4d0*/  S2R R55, SR_TID.X ;  /* 0x0000000000377919 */ /* 0x000e620000002100 */
[----:B0-----:R-:W-:Y:S01]  /*1c4e0*/  SHF.R.U32.HI R25, RZ, 0x7, R25 ;  /* 0x00000007ff197819 */ /* 0x001fe20000011619 */
[----:B------:R-:W-:-:S03]  /*1c4f0*/  @!P1 IMAD.MOV.U32 R5, RZ, RZ, R136 ;  /* 0x000000ffff059224 */ /* 0x000fc600078e0088 */
[----:B------:R-:W-:Y:S02]  /*1c500*/  SGXT.U32 R25, R25, 0x1 ;  /* 0x000000011919781a */ /* 0x000fe40000000000 */
[----:B------:R0:W2:Y:S02]  /*1c510*/  @!P1 LDG.E.U16 R40, desc[UR56][R4.64] ;  /* 0x0000003804289981 */ /* 0x0000a4000c1e1500 */
[----:B------:R-:W-:-:S04]  /*1c520*/  LOP3.LUT R25, R25, 0x6a, RZ, 0xfc, !PT ;  /* 0x0000006a19197812 */ /* 0x000fc800078efcff */
[----:B------:R-:W-:Y:S02]  /*1c530*/  ISETP.GE.AND P1, PT, R25, UR8, PT ;  /* 0x0000000819007c0c */ /* 0x000fe4000bf26270 */
[----:B------:R-:W2:Y:S01]  /*1c540*/  LDL R25, [R1+0x654] ;  /* 0x0006540001197983 */ /* 0x000ea20000100800 */
[----:B------:R-:W-:-:S04]  /*1c550*/  SGXT.U32 R142, R142, 0x1 ;  /* 0x000000018e8e781a */ /* 0x000fc80000000000 */
[----:B------:R-:W-:Y:S02]  /*1c560*/  LOP3.LUT R142, R142, 0x68, RZ, 0xfc, !PT ;  /* 0x000000688e8e7812 */ /* 0x000fe400078efcff */
[----:B-1----:R-:W-:-:S04]  /*1c570*/  SHF.R.U32.HI R55, RZ, 0x7, R55 ;  /* 0x00000007ff377819 */ /* 0x002fc80000011637 */
[----:B------:R-:W-:-:S04]  /*1c580*/  SGXT.U32 R55, R55, 0x1 ;  /* 0x000000013737781a */ /* 0x000fc80000000000 */
[----:B------:R-:W-:Y:S02]  /*1c590*/  LOP3.LUT R136, R55, 0x6c, RZ, 0xfc, !PT ;  /* 0x0000006c37887812 */ /* 0x000fe400078efcff */
[----:B------:R-:W1:Y:S01]  /*1c5a0*/  S2R R55, SR_TID.X ;  /* 0x0000000000377919 */ /* 0x000e620000002100 */
[----:B------:R-:W-:-:S13]  /*1c5b0*/  ISETP.GE.AND P0, PT, R142, UR8, PT ;  /* 0x000000088e007c0c */ /* 0x000fda000bf06270 */
[----:B0-----:R-:W-:Y:S02]  /*1c5c0*/  @!P0 IMAD.MOV.U32 R5, RZ, RZ, R133 ;  /* 0x000000ffff058224 */ /* 0x001fe400078e0085 */
[----:B------:R-:W2:Y:S01]  /*1c5d0*/  LDL R133, [R1+0x648] ;  /* 0x0006480001857983 */ /* 0x000ea20000100800 */
[----:B-1----:R-:W-:-:S04]  /*1c5e0*/  SHF.R.U32.HI R55, RZ, 0x7, R55 ;  /* 0x00000007ff377819 */ /* 0x002fc80000011637 */
[----:B------:R-:W-:Y:S01]  /*1c5f0*/  SGXT.U32 R55, R55, 0x1 ;  /* 0x000000013737781a */ /* 0x000fe20000000000 */
[----:B---3--:R-:W-:Y:S02]  /*1c600*/  @!P0 IMAD.MOV.U32 R4, RZ, RZ, R3 ;  /* 0x000000ffff048224 */ /* 0x008fe400078e0003 */
[----:B------:R-:W3:Y:S04]  /*1c610*/  LDL R3, [R1+0x64c] ;  /* 0x00064c0001037983 */ /* 0x000ee80000100800 */
[----:B------:R0:W3:Y:S02]  /*1c620*/  @!P0 LDG.E.U16 R9, desc[UR56][R4.64] ;  /* 0x0000003804098981 */ /* 0x0000e4000c1e1500 */
[----:B0-----:R-:W-:Y:S02]  /*1c630*/  @!P1 IMAD.MOV.U32 R5, RZ, RZ, R48 ;  /* 0x000000ffff059224 */ /* 0x001fe400078e0030 */
[----:B------:R-:W0:Y:S01]  /*1c640*/  S2R R48, SR_TID.X ;  /* 0x0000000000307919 */ /* 0x000e220000002100 */
[----:B------:R-:W-:-:S02]  /*1c650*/  ISETP.GE.AND P0, PT, R136, UR8, PT ;  /* 0x0000000888007c0c */ /* 0x000fc4000bf06270 */
[----:B------:R-:W3:Y:S01]  /*1c660*/  LDL R136, [R1+0x640] ;  /* 0x0006400001887983 */ /* 0x000ee20000100800 */
[----:B----4-:R-:W-:Y:S01]  /*1c670*/  @!P1 IMAD.MOV.U32 R4, RZ, RZ, R39 ;  /* 0x000000ffff049224 */ /* 0x010fe200078e0027 */
[----:B------:R-:W-:Y:S02]  /*1c680*/  LOP3.LUT R39, R55, 0x6e, RZ, 0xfc, !PT ;  /* 0x0000006e37277812 */ /* 0x000fe400078efcff */
[----:B------:R-:W4:Y:S04]  /*1c690*/  LDL R55, [R1+0x644] ;  /* 0x0006440001377983 */ /* 0x000f280000100800 */
[----:B------:R1:W4:Y:S01]  /*1c6a0*/  @!P1 LDG.E.U16 R20, desc[UR56][R4.64] ;  /* 0x0000003804149981 */ /* 0x000322000c1e1500 */
[----:B------:R-:W-:-:S03]  /*1c6b0*/  ISETP.GE.AND P1, PT, R39, UR8, PT ;  /* 0x0000000827007c0c */ /* 0x000fc6000bf26270 */
[----:B------:R-:W4:Y:S01]  /*1c6c0*/  LDL R39, [R1+0x63c] ;  /* 0x00063c0001277983 */ /* 0x000f220000100800 */
[----:B0-----:R-:W-:-:S03]  /*1c6d0*/  SHF.R.U32.HI R142, RZ, 0x7, R48 ;  /* 0x00000007ff8e7819 */ /* 0x001fc60000011630 */
[----:B------:R-:W4:Y:S01]  /*1c6e0*/  LDL R48, [R1+0x638] ;  /* 0x0006380001307983 */ /* 0x000f220000100800 */
[----:B------:R-:W-:Y:S01]  /*1c6f0*/  SGXT.U32 R142, R142, 0x1 ;  /* 0x000000018e8e781a */ /* 0x000fe20000000000 */
[----:B-1----:R-:W-:Y:S02]  /*1c700*/  @!P0 IMAD.MOV.U32 R5, RZ, RZ, R145 ;  /* 0x000000ffff058224 */ /* 0x002fe400078e0091 */
[----:B------:R-:W4:Y:S01]  /*1c710*/  LDL R145, [R1+0x62c] ;  /* 0x00062c0001917983 */ /* 0x000f220000100800 */
[----:B------:R-:W-:Y:S01]  /*1c720*/  LOP3.LUT R142, R142, 0x70, RZ, 0xfc, !PT ;  /* 0x000000708e8e7812 */ /* 0x000fe200078efcff */
[----:B--2---:R-:W-:Y:S02]  /*1c730*/  @!P0 IMAD.MOV.U32 R4, RZ, RZ, R25 ;  /* 0x000000ffff048224 */ /* 0x004fe400078e0019 */
[----:B------:R-:W0:Y:S03]  /*1c740*/  S2R R25, SR_TID.X ;  /* 0x0000000000197919 */ /* 0x000e260000002100 */
[----:B------:R1:W2:Y:S01]  /*1c750*/  @!P0 LDG.E.U16 R243, desc[UR56][R4.64] ;  /* 0x0000003804f38981 */ /* 0x0002a2000c1e1500 */
[----:B------:R-:W-:-:S02]  /*1c760*/  ISETP.GE.AND P0, PT, R142, UR8, PT ;  /* 0x000000088e007c0c */ /* 0x000fc4000bf06270 */
[----:B0-----:R-:W-:Y:S02]  /*1c770*/  SHF.R.U32.HI R142, RZ, 0x7, R25 ;  /* 0x00000007ff8e7819 */ /* 0x001fe40000011619 */
[----:B------:R-:W2:Y:S02]  /*1c780*/  LDL R25, [R1+0x630] ;  /* 0x0006300001197983 */ /* 0x000ea40000100800 */
[----:B------:R-:W-:Y:S01]  /*1c790*/  SGXT.U32 R142, R142, 0x1 ;  /* 0x000000018e8e781a */ /* 0x000fe20000000000 */
[----:B-1----:R-:W-:-:S03]  /*1c7a0*/  @!P1 IMAD.MOV.U32 R5, RZ, RZ, R133 ;  /* 0x000000ffff059224 */ /* 0x002fc600078e0085 */
[----:B------:R-:W-:Y:S01]  /*1c7b0*/  LOP3.LUT R142, R142, 0x72, RZ, 0xfc, !PT ;  /* 0x000000728e8e7812 */ /* 0x000fe200078efcff */
        /* <DEDUP_REMOVED lines=9> */
[----:B0-----:R-:W-:Y:S02]  /*1c850*/  @!P0 IMAD.MOV.U32 R5, RZ, RZ, R136 ;  /* 0x000000ffff058224 */ /* 0x001fe400078e0088 */
[----:B----4-:R-:W-:Y:S02]  /*1c860*/  @!P0 IMAD.MOV.U32 R4, RZ, RZ, R55 ;  /* 0x000000ffff048224 */ /* 0x010fe400078e0037 */
[----:B------:R-:W0:Y:S03]  /*1c870*/  S2R R55, SR_TID.X ;  /* 0x0000000000377919 */ /* 0x000e260000002100 */
[----:B------:R1:W4:Y:S02]  /*1c880*/  @!P0 LDG.E.U16 R8, desc[UR56][R4.64] ;  /* 0x0000003804088981 */ /* 0x000324000c1e1500 */
[----:B-1----:R-:W-:-:S02]  /*1c890*/  @!P1 IMAD.MOV.U32 R4, RZ, RZ, R39 ;  /* 0x000000ffff049224 */ /* 0x002fc400078e0027 */
[----:B------:R-:W4:Y:S01]  /*1c8a0*/  LDL R39, [R1+0x624] ;  /* 0x0006240001277983 */ /* 0x000f220000100800 */
[----:B------:R-:W-:-:S03]  /*1c8b0*/  @!P1 IMAD.MOV.U32 R5, RZ, RZ, R48 ;  /* 0x000000ffff059224 */ /* 0x000fc600078e0030 */
[----:B------:R-:W4:Y:S01]  /*1c8c0*/  LDL R48, [R1+0x620] ;  /* 0x0006200001307983 */ /* 0x000f220000100800 */
[----:B------:R-:W-:-:S03]  /*1c8d0*/  ISETP.GE.AND P0, PT, R133, UR8, PT ;  /* 0x0000000885007c0c */ /* 0x000fc6000bf06270 */
[----:B------:R2:W4:Y:S01]  /*1c8e0*/  @!P1 LDG.E.U16 R19, desc[UR56][R4.64] ;  /* 0x0000003804139981 */ /* 0x000522000c1e1500 */
[----:B0-----:R-:W-:-:S04]  /*1c8f0*/  SHF.R.U32.HI R55, RZ, 0x7, R55 ;  /* 0x00000007ff377819 */ /* 0x001fc80000011637 */
[----:B------:R-:W-:-:S04]  /*1c900*/  SGXT.U32 R55, R55, 0x1 ;  /* 0x000000013737781a */ /* 0x000fc80000000000 */
[----:B------:R-:W-:-:S04]  /*1c910*/  LOP3.LUT R133, R55, 0x76, RZ, 0xfc, !PT ;  /* 0x0000007637857812 */ /* 0x000fc800078efcff */
[----:B------:R-:W-:Y:S02]  /*1c920*/  ISETP.GE.AND P1, PT, R133, UR8, PT ;  /* 0x0000000885007c0c */ /* 0x000fe4000bf26270 */
[----:B------:R-:W4:Y:S01]  /*1c930*/  LDL R133, [R1+0x61c] ;  /* 0x00061c0001857983 */ /* 0x000f220000100800 */
[----:B------:R-:W0:Y:S01]  /*1c940*/  S2R R55, SR_TID.X ;  /* 0x0000000000377919 */ /* 0x000e220000002100 */
[----:B------:R-:W1:Y:S01]  /*1c950*/  S2R R136, SR_TID.X ;  /* 0x0000000000887919 */ /* 0x000e620000002100 */
[----:B0-----:R-:W-:-:S04]  /*1c960*/  SHF.R.U32.HI R55, RZ, 0x7, R55 ;  /* 0x00000007ff377819 */ /* 0x001fc80000011637 */
[----:B------:R-:W-:Y:S02]  /*1c970*/  SGXT.U32 R55, R55, 0x1 ;  /* 0x000000013737781a */ /* 0x000fe40000000000 */
[--C-:B-1----:R-:W-:Y:S02]  /*1c980*/  SHF.R.U32.HI R150, RZ, 0x7, R136.reuse ;  /* 0x00000007ff967819 */ /* 0x102fe40000011688 */
[----:B------:R-:W-:Y:S02]  /*1c990*/  SHF.R.U32.HI R136, RZ, 0x7, R136 ;  /* 0x00000007ff887819 */ /* 0x000fe40000011688 */
[----:B------:R-:W-:Y:S02]  /*1c9a0*/  SGXT.U32 R150, R150, 0x1 ;  /* 0x000000019696781a */ /* 0x000fe40000000000 */
[----:B------:R-:W-:Y:S01]  /*1c9b0*/  SGXT.U32 R136, R136, 0x1 ;  /* 0x000000018888781a */ /* 0x000fe20000000000 */
[----:B--2---:R-:W-:Y:S02]  /*1c9c0*/  @!P0 IMAD.MOV.U32 R5, RZ, RZ, R25 ;  /* 0x000000ffff058224 */ /* 0x004fe400078e0019 */
[----:B------:R-:W2:Y:S01]  /*1c9d0*/  LDL R25, [R1+0x614] ;  /* 0x0006140001197983 */ /* 0x000ea20000100800 */
[----:B---3--:R-:W-:Y:S01]  /*1c9e0*/  @!P0 IMAD.MOV.U32 R4, RZ, RZ, R3 ;  /* 0x000000ffff048224 */ /* 0x008fe200078e0003 */
[----:B------:R-:W-:-:S02]  /*1c9f0*/  LOP3.LUT R3, R55, 0x78, RZ, 0xfc, !PT ;  /* 0x0000007837037812 */ /* 0x000fc400078efcff */
[----:B------:R-:W3:Y:S04]  /*1ca00*/  LDL R55, [R1+0x610] ;  /* 0x0006100001377983 */ /* 0x000ee80000100800 */
[----:B------:R0:W3:Y:S01]  /*1ca10*/  @!P0 LDG.E.U16 R239, desc[UR56][R4.64] ;  /* 0x0000003804ef8981 */ /* 0x0000e2000c1e1500 */
[----:B------:R-:W-:Y:S02]  /*1ca20*/  ISETP.GE.AND P0, PT, R3, UR8, PT ;  /* 0x0000000803007c0c */ /* 0x000fe4000bf06270 */
[----:B------:R-:W-:Y:S01]  /*1ca30*/  LOP3.LUT R3, R150, 0x7a, RZ, 0xfc, !PT ;  /* 0x0000007a96037812 */ /* 0x000fe200078efcff */
[----:B0-----:R-:W-:Y:S02]  /*1ca40*/  @!P1 IMAD.MOV.U32 R4, RZ, RZ, R145 ;  /* 0x000000ffff049224 */ /* 0x001fe400078e0091 */
[----:B------:R-:W-:-:S05]  /*1ca50*/  @!P1 IMAD.MOV.U32 R5, RZ, RZ, R146 ;  /* 0x000000ffff059224 */ /* 0x000fca00078e0092 */
[----:B------:R4:W3:Y:S01]  /*1ca60*/  @!P1 LDG.E.U16 R38, desc[UR56][R4.64] ;  /* 0x0000003804269981 */ /* 0x0008e2000c1e1500 */
[----:B------:R-:W-:Y:S02]  /*1ca70*/  ISETP.GE.AND P1, PT, R3, UR8, PT ;  /* 0x0000000803007c0c */ /* 0x000fe4000bf26270 */
[----:B------:R-:W-:Y:S02]  /*1ca80*/  LOP3.LUT R3, R136, 0x7c, RZ, 0xfc, !PT ;  /* 0x0000007c88037812 */ /* 0x000fe400078efcff */
[----:B------:R-:W3:Y:S01]  /*1ca90*/  LDL R136, [R1+0x608] ;  /* 0x0006080001887983 */ /* 0x000ee20000100800 */
[----:B----4-:R-:W-:Y:S02]  /*1caa0*/  @!P0 IMAD.MOV.U32 R4, RZ, RZ, R39 ;  /* 0x000000ffff048224 */ /* 0x010fe400078e0027 */
[----:B------:R-:W0:Y:S01]  /*1cab0*/  S2R R39, SR_TID.X ;  /* 0x0000000000277919 */ /* 0x000e220000002100 */
[----:B------:R-:W-:Y:S02]  /*1cac0*/  @!P0 IMAD.MOV.U32 R5, RZ, RZ, R48 ;  /* 0x000000ffff058224 */ /* 0x000fe400078e0030 */
[----:B------:R-:W4:Y:S04]  /*1cad0*/  LDL R48, [R1+0x60c] ;  /* 0x00060c0001307983 */ /* 0x000f280000100800 */
[----:B------:R1:W4:Y:S01]  /*1cae0*/  @!P0 LDG.E.U16 R7, desc[UR56][R4.64] ;  /* 0x0000003804078981 */ /* 0x000322000c1e1500 */
[----:B------:R-:W-:-:S03]  /*1caf0*/  ISETP.GE.AND P0, PT, R3, UR8, PT ;  /* 0x0000000803007c0c */ /* 0x000fc6000bf06270 */
[----:B------:R-:W4:Y:S01]  /*1cb00*/  LDL.LU R3, [R1+0x7ec] ;  /* 0x0007ec0001037983 */ /* 0x000f220000300800 */
[----:B-1----:R-:W-:Y:S02]  /*1cb10*/  @!P1 IMAD.MOV.U32 R5, RZ, RZ, R142 ;  /* 0x000000ffff059224 */ /* 0x002fe400078e008e */
[----:B------:R-:W-:Y:S02]  /*1cb20*/  @!P1 IMAD.MOV.U32 R4, RZ, RZ, R133 ;  /* 0x000000ffff049224 */ /* 0x000fe400078e0085 */
[----:B------:R-:W4:Y:S01]  /*1cb30*/  LDL R133, [R1+0x7f0] ;  /* 0x0007f00001857983 */ /* 0x000f220000100800 */
[----:B0-----:R-:W-:-:S03]  /*1cb40*/  SHF.R.U32.HI R39, RZ, 0x7, R39 ;  /* 0x00000007ff277819 */ /* 0x001fc60000011627 */
[----:B------:R2:W4:Y:S01]  /*1cb50*/  @!P1 LDG.E.U16 R16, desc[UR56][R4.64] ;  /* 0x0000003804109981 */ /* 0x000522000c1e1500 */
[----:B------:R-:W-:-:S04]  /*1cb60*/  SGXT.U32 R39, R39, 0x1 ;  /* 0x000000012727781a */ /* 0x000fc80000000000 */
[----:B------:R-:W-:-:S04]  /*1cb70*/  LOP3.LUT R39, R39, 0x7e, RZ, 0xfc, !PT ;  /* 0x0000007e27277812 */ /* 0x000fc800078efcff */
[----:B------:R-:W-:Y:S02]  /*1cb80*/  ISETP.GE.AND P1, PT, R39, UR8, PT ;  /* 0x0000000827007c0c */ /* 0x000fe4000bf26270 */
[----:B------:R-:W4:Y:S01]  /*1cb90*/  LDL R39, [R1+0xc10] ;  /* 0x000c100001277983 */ /* 0x000f220000100800 */
[----:B--2---:R-:W-:Y:S02]  /*1cba0*/  @!P0 IMAD.MOV.U32 R4, RZ, RZ, R25 ;  /* 0x000000ffff048224 */ /* 0x004fe400078e0019 */
[----:B------:R-:W0:Y:S01]  /*1cbb0*/  S2R R25, SR_TID.X ;  /* 0x0000000000197919 */ /* 0x000e220000002100 */
[----:B---3--:R-:W-:Y:S02]  /*1cbc0*/  @!P0 IMAD.MOV.U32 R5, RZ, RZ, R55 ;  /* 0x000000ffff058224 */ /* 0x008fe400078e0037 */
[----:B------:R-:W2:Y:S04]  /*1cbd0*/  LDL R55, [R1+0x7fc] ;  /* 0x0007fc0001377983 */ /* 0x000ea80000100800 */
[----:B------:R0:W3:Y:S02]  /*1cbe0*/  @!P0 LDG.E.U16 R236, desc[UR56][R4.64] ;  /* 0x0000003804ec8981 */ /* 0x0000e4000c1e1500 */
[----:B0-----:R-:W-:-:S04]  /*1cbf0*/  SHF.R.U32.HI R4, RZ, 0x7, R25 ;  /* 0x00000007ff047819 */ /* 0x001fc80000011619 */
[----:B------:R-:W-:-:S04]  /*1cc00*/  SGXT.U32 R4, R4, 0x1 ;  /* 0x000000010404781a */ /* 0x000fc80000000000 */
[----:B------:R-:W-:Y:S01]  /*1cc10*/  ISETP.GE.AND P0, PT, R4, UR8, PT ;  /* 0x0000000804007c0c */ /* 0x000fe2000bf06270 */
[----:B------:R-:W-:Y:S01]  /*1cc20*/  @!P1 IMAD.MOV.U32 R5, RZ, RZ, R136 ;  /* 0x000000ffff059224 */ /* 0x000fe200078e0088 */
[----:B------:R-:W-:Y:S02]  /*1cc30*/  LOP3.LUT R136, R25, 0x7f, RZ, 0xc0, !PT ;  /* 0x0000007f19887812 */ /* 0x000fe400078ec0ff */
[----:B------:R-:W3:Y:S01]  /*1cc40*/  LDL R25, [R1+0xc04] ;  /* 0x000c040001197983 */ /* 0x000ee20000100800 */
[----:B----4-:R-:W-:-:S03]  /*1cc50*/  @!P1 IMAD.MOV.U32 R4, RZ, RZ, R48 ;  /* 0x000000ffff049224 */ /* 0x010fc600078e0030 */
[----:B------:R-:W4:Y:S04]  /*1cc60*/  LDL R48, [R1+0x5e8] ;  /* 0x0005e80001307983 */ /* 0x000f280000100800 */
[----:B------:R0:W4:Y:S01]  /*1cc70*/  @!P1 LDG.E.U16 R36, desc[UR56][R4.64] ;  /* 0x0000003804249981 */ /* 0x000122000c1e1500 */
[----:B------:R-:W-:-:S03]  /*1cc80*/  ISETP.GE.AND P1, PT, R136, UR8, PT ;  /* 0x0000000888007c0c */ /* 0x000fc6000bf26270 */
[----:B------:R-:W4:Y:S01]  /*1cc90*/  LDL R136, [R1+0xbec] ;  /* 0x000bec0001887983 */ /* 0x000f220000100800 */
[----:B0-----:R-:W-:Y:S02]  /*1cca0*/  @!P0 IMAD.MOV.U32 R5, RZ, RZ, R3 ;  /* 0x000000ffff058224 */ /* 0x001fe400078e0003 */
[----:B------:R-:W-:Y:S02]  /*1ccb0*/  @!P0 IMAD.MOV.U32 R4, RZ, RZ, R133 ;  /* 0x000000ffff048224 */ /* 0x000fe400078e0085 */
[----:B------:R-:W4:Y:S04]  /*1ccc0*/  LDL R133, [R1+0xbf0] ;  /* 0x000bf00001857983 */ /* 0x000f280000100800 */
[----:B------:R0:W-:Y:S04]  /*1ccd0*/  STL [R1+0x1148], R3 ;  /* 0x0011480301007387 */ /* 0x0001e80000100800 */
[----:B------:R-:W4:Y:S04]  /*1cce0*/  LDL R150, [R1+0xbcc] ;  /* 0x000bcc0001967983 */ /* 0x000f280000100800 */
[----:B------:R-:W4:Y:S04]  /*1ccf0*/  LDL R146, [R1+0xbd0] ;  /* 0x000bd00001927983 */ /* 0x000f280000100800 */
[----:B------:R1:W4:Y:S01]  /*1cd00*/  @!P0 LDG.E.U16 R6, desc[UR56][R4.64] ;  /* 0x0000003804068981 */ /* 0x000322000c1e1500 */
[----:B------:R-:W-:Y:S01]  /*1cd10*/  BAR.SYNC.DEFER_BLOCKING 0x0 ;  /* 0x0000000000007b1d */ /* 0x000fe20000010000 */
[----:B-1----:R-:W-:-:S05]  /*1cd20*/  @!P1 IMAD.MOV.U32 R4, RZ, RZ, R39 ;  /* 0x000000ffff049224 */ /* 0x002fca00078e0027 */
[----:B------:R-:W4:Y:S04]  /*1cd30*/  LDL R39, [R1+0xbb0] ;  /* 0x000bb00001277983 */ /* 0x000f280000100800 */
[----:B------:R-:W4:Y:S04]  /*1cd40*/  LDL R145, [R1+0xb8c] ;  /* 0x000b8c0001917983 */ /* 0x000f280000100800 */
[----:B------:R-:W4:Y:S01]  /*1cd50*/  LDL R142, [R1+0xb90] ;  /* 0x000b9000018e7983 */ /* 0x000f220000100800 */
[----:B--2---:R-:W-:-:S03]  /*1cd60*/  @!P1 IMAD.MOV.U32 R5, RZ, RZ, R55 ;  /* 0x000000ffff059224 */ /* 0x004fc600078e0037 */
[----:B------:R-:W2:Y:S04]  /*1cd70*/  LDL R55, [R1+0xbac] ;  /* 0x000bac0001377983 */ /* 0x000ea80000100800 */
[----:B------:R3:W2:Y:S02]  /*1cd80*/  @!P1 LDG.E.U16 R37, desc[UR56][R4.64] ;  /* 0x0000003804259981 */ /* 0x0006a4000c1e1500 */
[----:B---3--:R-:W-:Y:S02]  /*1cd90*/  @!P1 IMAD.MOV.U32 R4, RZ, RZ, R25 ;  /* 0x000000ffff049224 */ /* 0x008fe400078e0019 */
[----:B------:R-:W3:Y:S01]  /*1cda0*/  LDL R25, [R1+0xb70] ;  /* 0x000b700001197983 */ /* 0x000ee20000100800 */
[----:B----4-:R-:W-:-:S03]  /*1cdb0*/  @!P1 IMAD.MOV.U32 R5, RZ, RZ, R48 ;  /* 0x000000ffff059224 */ /* 0x010fc600078e0030 */
[----:B------:R-:W4:Y:S04]  /*1cdc0*/  LDL R48, [R1+0xb6c] ;  /* 0x000b6c0001307983 */ /* 0x000f280000100800 */
[----:B------:R1:W4:Y:S02]  /*1cdd0*/  @!P1 LDG.E.U16 R34, desc[UR56][R4.64] ;  /* 0x0000003804229981 */ /* 0x000324000c1e1500 */
[----:B-1----:R-:W-:Y:S02]  /*1cde0*/  @!P1 IMAD.MOV.U32 R5, RZ, RZ, R136 ;  /* 0x000000ffff059224 */ /* 0x002fe400078e0088 */
[----:B------:R-:W4:Y:S01]  /*1cdf0*/  LDL R136, [R1+0xb4c] ;  /* 0x000b4c0001887983 */ /* 0x000f220000100800 */
[----:B------:R-:W-:-:S03]  /*1ce00*/  @!P1 IMAD.MOV.U32 R4, RZ, RZ, R133 ;  /* 0x000000ffff049224 */ /* 0x000fc600078e0085 */
[----:B------:R-:W4:Y:S04]  /*1ce10*/  LDL R133, [R1+0xb50] ;  /* 0x000b500001857983 */ /* 0x000f280000100800 */
[----:B------:R1:W4:Y:S02]  /*1ce20*/  @!P1 LDG.E.U16 R35, desc[UR56][R4.64] ;  /* 0x0000003804239981 */ /* 0x000324000c1e1500 */
[----:B-1----:R-:W-:Y:S02]  /*1ce30*/  @!P1 IMAD.MOV.U32 R4, RZ, RZ, R146 ;  /* 0x000000ffff049224 */ /* 0x002fe400078e0092 */
[----:B------:R-:W-:Y:S01]  /*1ce40*/  @!P1 IMAD.MOV.U32 R5, RZ, RZ, R150 ;  /* 0x000000ffff059224 */ /* 0x000fe200078e0096 */
[----:B------:R-:W4:Y:S04]  /*1ce50*/  LDL R146, [R1+0xaf0] ;  /* 0x000af00001927983 */ /* 0x000f280000100800 */
[----:B------:R1:W4:Y:S04]  /*1ce60*/  @!P1 LDG.E.U16 R32, desc[UR56][R4.64] ;  /* 0x0000003804209981 */ /* 0x000328000c1e1500 */
[----:B------:R-:W4:Y:S01]  /*1ce70*/  LDL R150, [R1+0xaec] ;  /* 0x000aec0001967983 */ /* 0x000f220000100800 */
[----:B-1----:R-:W-:-:S03]  /*1ce80*/  @!P1 IMAD.MOV.U32 R4, RZ, RZ, R39 ;  /* 0x000000ffff049224 */ /* 0x002fc600078e0027 */
[----:B------:R-:W4:Y:S01]  /*1ce90*/  LDL R39, [R1+0xb30] ;  /* 0x000b300001277983 */ /* 0x000f220000100800 */
[----:B--2---:R-:W-:-:S03]  /*1cea0*/  @!P1 IMAD.MOV.U32 R5, RZ, RZ, R55 ;  /* 0x000000ffff059224 */ /* 0x004fc600078e0037 */
[----:B------:R-:W2:Y:S04]  /*1ceb0*/  LDL R55, [R1+0xb2c] ;  /* 0x000b2c0001377983 */ /* 0x000ea80000100800 */
[----:B------:R1:W2:Y:S02]  /*1cec0*/  @!P1 LDG.E.U16 R33, desc[UR56][R4.64] ;  /* 0x0000003804219981 */ /* 0x0002a4000c1e1500 */
[----:B-1----:R-:W-:Y:S02]  /*1ced0*/  @!P1 IMAD.MOV.U32 R4, RZ, RZ, R142 ;  /* 0x000000ffff049224 */ /* 0x002fe400078e008e */
[----:B------:R-:W-:Y:S01]  /*1cee0*/  @!P1 IMAD.MOV.U32 R5, RZ, RZ, R145 ;  /* 0x000000ffff059224 */ /* 0x000fe200078e0091 */
[----:B------:R-:W2:Y:S04]  /*1cef0*/  LDL R142, [R1+0xab0] ;  /* 0x000ab000018e7983 */ /* 0x000ea80000100800 */
[----:B------:R3:W2:Y:S04]  /*1cf00*/  @!P1 LDG.E.U16 R30, desc[UR56][R4.64] ;  /* 0x00000038041e9981 */ /* 0x0006a8000c1e1500 */
[----:B------:R-:W2:Y:S01]  /*1cf10*/  LDL R145, [R1+0xaac] ;  /* 0x000aac0001917983 */ /* 0x000ea20000100800 */
[----:B---3--:R-:W-:-:S03]  /*1cf20*/  @!P1 IMAD.MOV.U32 R4, RZ, RZ, R25 ;  /* 0x000000ffff049224 */ /* 0x008fc600078e0019 */
        /* <DEDUP_REMOVED lines=51> */
[----:B0-----:R-:W-:Y:S01]  /*1d260*/  PRMT R3, RZ, 0x7610, R3 ;  /* 0x00007610ff037816 */ /* 0x001fe20000000003 */
[----:B--2---:R-:W-:-:S02]  /*1d270*/  @!P1 IMAD.MOV.U32 R5, RZ, RZ, R55 ;  /* 0x000000ffff059224 */ /* 0x004fc400078e0037 */
[----:B------:R-:W2:Y:S04]  /*1d280*/  LDL R55, [R1+0x98c] ;  /* 0x00098c0001377983 */ /* 0x000ea80000100800 */
[----:B------:R0:W2:Y:S02]  /*1d290*/  @!P1 LDG.E.U16 R137, desc[UR56][R4.64] ;  /* 0x0000003804899981 */ /* 0x0000a4000c1e1500 */
[----:B0-----:R-:W-:Y:S02]  /*1d2a0*/  @!P1 IMAD.MOV.U32 R4, RZ, RZ, R146 ;  /* 0x000000ffff049224 */ /* 0x001fe400078e0092 */
        /* <DEDUP_REMOVED lines=9> */
[----:B0-----:R-:W-:Y:S02]  /*1d340*/  @!P1 IMAD.MOV.U32 R4, RZ, RZ, R142 ;  /* 0x000000ffff049224 */ /* 0x001fe400078e008e */
[----:B------:R-:W-:Y:S01]  /*1d350*/  @!P1 IMAD.MOV.U32 R5, RZ, RZ, R145 ;  /* 0x000000ffff059224 */ /* 0x000fe200078e0091 */
[----:B------:R-:W4:Y:S04]  /*1d360*/  LDL R142, [R1+0x8f0] ;  /* 0x0008f000018e7983 */ /* 0x000f280000100800 */
[----:B------:R0:W4:Y:S04]  /*1d370*/  @!P1 LDG.E.U16 R131, desc[UR56][R4.64] ;  /* 0x0000003804839981 */ /* 0x000128000c1e1500 */
[----:B------:R-:W4:Y:S01]  /*1d380*/  LDL R145, [R1+0x8ec] ;  /* 0x0008ec0001917983 */ /* 0x000f220000100800 */
[----:B0-----:R-:W-:-:S03]  /*1d390*/  @!P1 IMAD.MOV.U32 R5, RZ, RZ, R136 ;  /* 0x000000ffff059224 */ /* 0x001fc600078e0088 */
[----:B------:R-:W4:Y:S01]  /*1d3a0*/  LDL R136, [R1+0x94c] ;  /* 0x00094c0001887983 */ /* 0x000f220000100800 */
[----:B------:R-:W-:-:S03]  /*1d3b0*/  @!P1 IMAD.MOV.U32 R4, RZ, RZ, R133 ;  /* 0x000000ffff049224 */ /* 0x000fc600078e0085 */
[----:B------:R-:W4:Y:S04]  /*1d3c0*/  LDL R133, [R1+0x950] ;  /* 0x0009500001857983 */ /* 0x000f280000100800 */
[----:B------:R0:W4:Y:S02]  /*1d3d0*/  @!P1 LDG.E.U16 R3, desc[UR56][R4.64] ;  /* 0x0000003804039981 */ /* 0x000124000c1e1500 */
[----:B0-----:R-:W-:Y:S02]  /*1d3e0*/  @!P1 IMAD.MOV.U32 R4, RZ, RZ, R39 ;  /* 0x000000ffff049224 */ /* 0x001fe400078e0027 */
        /* <DEDUP_REMOVED lines=9> */
[----:B0-----:R-:W-:Y:S02]  /*1d480*/  @!P1 IMAD.MOV.U32 R5, RZ, RZ, R136 ;  /* 0x000000ffff059224 */ /* 0x001fe400078e0088 */
[----:B------:R-:W4:Y:S01]  /*1d490*/  LDL R136, [R1+0x8ac] ;  /* 0x0008ac0001887983 */ /* 0x000f220000100800 */
[----:B------:R-:W-:-:S03]  /*1d4a0*/  @!P1 IMAD.MOV.U32 R4, RZ, RZ, R133 ;  /* 0x000000ffff049224 */ /* 0x000fc600078e0085 */
        /* <DEDUP_REMOVED lines=9> */
[----:B--2---:R-:W-:-:S03]  /*1d540*/  @!P1 IMAD.MOV.U32 R5, RZ, RZ, R55 ;  /* 0x000000ffff059224 */ /* 0x004fc600078e0037 */
        /* <DEDUP_REMOVED lines=135> */
[----:B------:R0:W4:Y:S02]  /*1ddc0*/  @!P1 LDG.E.U16 R216, desc[UR56][R4.64] ;  /* 0x0000003804d89981 */ /* 0x000124000c1e1500 */
[----:B0-----:R-:W-:-:S02]  /*1ddd0*/  @!P1 IMAD.MOV.U32 R4, RZ, RZ, R136 ;  /* 0x000000ffff049224 */ /* 0x001fc400078e0088 */
[----:B------:R-:W4:Y:S01]  /*1dde0*/  LDL R136, [R1+0x2e4] ;  /* 0x0002e40001887983 */ /* 0x000f220000100800 */
[----:B------:R-:W-:-:S03]  /*1ddf0*/  @!P1 IMAD.MOV.U32 R5, RZ, RZ, R145 ;  /* 0x000000ffff059224 */ /* 0x000fc600078e0091 */
[----:B------:R-:W4:Y:S04]  /*1de00*/  LDL R145, [R1+0x2a0] ;  /* 0x0002a00001917983 */ /* 0x000f280000100800 */
[----:B------:R0:W4:Y:S02]  /*1de10*/  @!P1 LDG.E.U16 R215, desc[UR56][R4.64] ;  /* 0x0000003804d79981 */ /* 0x000124000c1e1500 */
[----:B0-----:R-:W-:Y:S02]  /*1de20*/  @!P1 IMAD.MOV.U32 R4, RZ, RZ, R133 ;  /* 0x000000ffff049224 */ /* 0x001fe400078e0085 */
[----:B------:R-:W-:-:S05]  /*1de30*/  @!P1 IMAD.MOV.U32 R5, RZ, RZ, R142 ;  /* 0x000000ffff059224 */ /* 0x000fca00078e008e */
[----:B------:R0:W4:Y:S02]  /*1de40*/  @!P1 LDG.E.U16 R214, desc[UR56][R4.64] ;  /* 0x0000003804d69981 */ /* 0x000124000c1e1500 */
[----:B0-----:R-:W-:Y:S02]  /*1de50*/  @!P1 IMAD.MOV.U32 R4, RZ, RZ, R39 ;  /* 0x000000ffff049224 */ /* 0x001fe400078e0027 */
[----:B------:R-:W4:Y:S01]  /*1de60*/  LDL R39, [R1+0x2c4] ;  /* 0x0002c40001277983 */ /* 0x000f220000100800 */
[----:B--2---:R-:W-:-:S03]  /*1de70*/  @!P1 IMAD.MOV.U32 R5, RZ, RZ, R55 ;  /* 0x000000ffff059224 */ /* 0x004fc600078e0037 */
[----:B------:R-:W2:Y:S04]  /*1de80*/  LDL R55, [R1+0x2a4] ;  /* 0x0002a40001377983 */ /* 0x000ea80000100800 */
[----:B------:R3:W2:Y:S02]  /*1de90*/  @!P1 LDG.E.U16 R213, desc[UR56][R4.64] ;  /* 0x0000003804d59981 */ /* 0x0006a4000c1e1500 */
[----:B---3--:R-:W-:Y:S02]  /*1dea0*/  @!P1 IMAD.MOV.U32 R4, RZ, RZ, R25 ;  /* 0x000000ffff049224 */ /* 0x008fe400078e0019 */
[----:B----4-:R-:W-:Y:S02]  /*1deb0*/  @!P1 IMAD.MOV.U32 R5, RZ, RZ, R48 ;  /* 0x000000ffff059224 */ /* 0x010fe400078e0030 */
[----:B------:R-:W3:Y:S04]  /*1dec0*/  LDL R48, [R1+0x284] ;  /* 0x0002840001307983 */ /* 0x000ee80000100800 */
[----:B------:R0:W4:Y:S04]  /*1ded0*/  @!P1 LDG.E.U16 R212, desc[UR56][R4.64] ;  /* 0x0000003804d49981 */ /* 0x000128000c1e1500 */
[----:B------:R-:W4:Y:S04]  /*1dee0*/  LDL.LU R25, [R1+0x280] ;  /* 0x0002800001197983 */ /* 0x000f280000300800 */
[----:B------:R-:W4:Y:S01]  /*1def0*/  LDL.LU R133, [R1+0x260] ;  /* 0x0002600001857983 */ /* 0x000f220000300800 */
[----:B0-----:R-:W-:-:S03]  /*1df00*/  @!P1 IMAD.MOV.U32 R5, RZ, RZ, R146 ;  /* 0x000000ffff059224 */ /* 0x001fc600078e0092 */
[----:B------:R-:W4:Y:S01]  /*1df10*/  LDL.LU R142, [R1+0x264] ;  /* 0x00026400018e7983 */ /* 0x000f220000300800 */
[----:B------:R-:W-:-:S03]  /*1df20*/  @!P1 IMAD.MOV.U32 R4, RZ, RZ, R136 ;  /* 0x000000ffff049224 */ /* 0x000fc600078e0088 */
[----:B------:R-:W4:Y:S04]  /*1df30*/  LDL.LU R136, [R1+0x244] ;  /* 0x0002440001887983 */ /* 0x000f280000300800 */
[----:B------:R-:W4:Y:S04]  /*1df40*/  LDL.LU R146, [R1+0x240] ;  /* 0x0002400001927983 */ /* 0x000f280000300800 */
[----:B------:R-:W4:Y:S04]  /*1df50*/  LDL.LU R150, [R1+0x224] ;  /* 0x0002240001967983 */ /* 0x000f280000300800 */
[----:B------:R0:W4:Y:S04]  /*1df60*/  @!P1 LDG.E.U16 R211, desc[UR56][R4.64] ;  /* 0x0000003804d39981 */ /* 0x000128000c1e1500 */
[----:B------:R-:W2:Y:S01]  /*1df70*/  LDL R5, [R1+0x2c0] ;  /* 0x0002c00001057983 */ /* 0x000ea20000100800 */
[----:B0-----:R-:W-:-:S03]  /*1df80*/  @!P1 IMAD.MOV.U32 R4, RZ, RZ, R39 ;  /* 0x000000ffff049224 */ /* 0x001fc600078e0027 */
[----:B------:R-:W4:Y:S04]  /*1df90*/  LDL R39, [R1+0x220] ;  /* 0x0002200001277983 */ /* 0x000f280000100800 */
[----:B--2---:R0:W2:Y:S02]  /*1dfa0*/  @!P1 LDG.E.U16 R210, desc[UR56][R4.64] ;  /* 0x0000003804d29981 */ /* 0x0040a4000c1e1500 */
[----:B0-----:R-:W-:Y:S02]  /*1dfb0*/  @!P1 IMAD.MOV.U32 R4, RZ, RZ, R55 ;  /* 0x000000ffff049224 */ /* 0x001fe400078e0037 */
[----:B------:R-:W-:Y:S01]  /*1dfc0*/  @!P1 IMAD.MOV.U32 R5, RZ, RZ, R145 ;  /* 0x000000ffff059224 */ /* 0x000fe200078e0091 */
[----:B------:R-:W2:Y:S04]  /*1dfd0*/  LDL R55, [R1+0xbe8] ;  /* 0x000be80001377983 */ /* 0x000ea80000100800 */
[----:B------:R3:W2:Y:S04]  /*1dfe0*/  @!P1 LDG.E.U16 R209, desc[UR56][R4.64] ;  /* 0x0000003804d19981 */ /* 0x0006a8000c1e1500 */
[----:B------:R-:W2:Y:S01]  /*1dff0*/  LDL R145, [R1+0xbe4] ;  /* 0x000be40001917983 */ /* 0x000ea20000100800 */
[----:B---3--:R-:W-:-:S02]  /*1e000*/  @!P1 IMAD.MOV.U32 R4, RZ, RZ, R48 ;  /* 0x000000ffff049224 */ /* 0x008fc400078e0030 */
[----:B----4-:R-:W-:Y:S01]  /*1e010*/  @!P1 IMAD.MOV.U32 R5, RZ, RZ, R25 ;  /* 0x000000ffff059224 */ /* 0x010fe200078e0019 */
[----:B------:R-:W3:Y:S04]  /*1e020*/  LDL R48, [R1+0xbc4] ;  /* 0x000bc40001307983 */ /* 0x000ee80000100800 */
[----:B------:R0:W4:Y:S02]  /*1e030*/  @!P1 LDG.E.U16 R208, desc[UR56][R4.64] ;  /* 0x0000003804d09981 */ /* 0x000124000c1e1500 */
[----:B0-----:R-:W-:Y:S02]  /*1e040*/  @!P1 IMAD.MOV.U32 R4, RZ, RZ, R142 ;  /* 0x000000ffff049224 */ /* 0x001fe400078e008e */
[----:B------:R-:W-:-:S05]  /*1e050*/  @!P1 IMAD.MOV.U32 R5, RZ, RZ, R133 ;  /* 0x000000ffff059224 */ /* 0x000fca00078e0085 */
[----:B------:R0:W4:Y:S02]  /*1e060*/  @!P1 LDG.E.U16 R207, desc[UR56][R4.64] ;  /* 0x0000003804cf9981 */ /* 0x000124000c1e1500 */
[----:B0-----:R-:W-:Y:S02]  /*1e070*/  @!P1 IMAD.MOV.U32 R4, RZ, RZ, R136 ;  /* 0x000000ffff049224 */ /* 0x001fe400078e0088 */
[----:B------:R-:W-:-:S05]  /*1e080*/  @!P1 IMAD.MOV.U32 R5, RZ, RZ, R146 ;  /* 0x000000ffff059224 */ /* 0x000fca00078e0092 */
[----:B------:R0:W4:Y:S02]  /*1e090*/  @!P1 LDG.E.U16 R206, desc[UR56][R4.64] ;  /* 0x0000003804ce9981 */ /* 0x000124000c1e1500 */
[----:B0-----:R-:W-:Y:S02]  /*1e0a0*/  @!P1 IMAD.MOV.U32 R4, RZ, RZ, R150 ;  /* 0x000000ffff049224 */ /* 0x001fe400078e0096 */
[----:B------:R-:W-:Y:S02]  /*1e0b0*/  @!P1 IMAD.MOV.U32 R5, RZ, RZ, R39 ;  /* 0x000000ffff059224 */ /* 0x000fe400078e0027 */
[----:B------:R-:W3:Y:S04]  /*1e0c0*/  LDL R39, [R1+0xbc8] ;  /* 0x000bc80001277983 */ /* 0x000ee80000100800 */
[----:B------:R0:W4:Y:S04]  /*1e0d0*/  @!P1 LDG.E.U16 R205, desc[UR56][R4.64] ;  /* 0x0000003804cd9981 */ /* 0x000128000c1e1500 */
[----:B------:R-:W0:Y:S04]  /*1e0e0*/  LDL R4, [R1+0x7f4] ;  /* 0x0007f40001047983 */ /* 0x000e280000100800 */
[----:B------:R-:W0:Y:S02]  /*1e0f0*/  LDL R5, [R1+0x7f8] ;  /* 0x0007f80001057983 */ /* 0x000e240000100800 */
[----:B0-----:R-:W-:-:S04]  /*1e100*/  @!P1 LOP3.LUT R5, R5, R4, RZ, 0x3c, !PT ;  /* 0x0000000405059212 */ /* 0x001fc800078e3cff */
[----:B------:R-:W-:-:S04]  /*1e110*/  @!P1 LOP3.LUT R4, R5, R4, RZ, 0x3c, !PT ;  /* 0x0000000405049212 */ /* 0x000fc800078e3cff */
[----:B------:R-:W-:-:S05]  /*1e120*/  @!P1 LOP3.LUT R5, R5, R4, RZ, 0x3c, !PT ;  /* 0x0000000405059212 */ /* 0x000fca00078e3cff */
[----:B------:R0:W4:Y:S04]  /*1e130*/  @!P1 LDG.E.U16 R204, desc[UR56][R4.64] ;  /* 0x0000003804cc9981 */ /* 0x000128000c1e1500 */
[----:B------:R-:W0:Y:S04]  /*1e140*/  LDL R4, [R1+0x5e4] ;  /* 0x0005e40001047983 */ /* 0x000e280000100800 */
[----:B------:R-:W0:Y:S02]  /*1e150*/  LDL R5, [R1+0xc00] ;  /* 0x000c000001057983 */ /* 0x000e240000100800 */
[----:B0-----:R-:W-:-:S04]  /*1e160*/  @!P1 LOP3.LUT R5, R5, R4, RZ, 0x3c, !PT ;  /* 0x0000000405059212 */ /* 0x001fc800078e3cff */
[----:B------:R-:W-:-:S04]  /*1e170*/  @!P1 LOP3.LUT R4, R5, R4, RZ, 0x3c, !PT ;  /* 0x0000000405049212 */ /* 0x000fc800078e3cff */
[----:B------:R-:W-:-:S05]  /*1e180*/  @!P1 LOP3.LUT R5, R5, R4, RZ, 0x3c, !PT ;  /* 0x0000000405059212 */ /* 0x000fca00078e3cff */
[----:B------:R2:W4:Y:S02]  /*1e190*/  @!P1 LDG.E.U16 R203, desc[UR56][R4.64] ;  /* 0x0000003804cb9981 */ /* 0x000524000c1e1500 */
[----:B--2---:R-:W-:Y:S02]  /*1e1a0*/  @!P1 IMAD.MOV.U32 R4, RZ, RZ, R55 ;  /* 0x000000ffff049224 */ /* 0x004fe400078e0037 */
[----:B------:R-:W-:Y:S01]  /*1e1b0*/  @!P1 IMAD.MOV.U32 R5, RZ, RZ, R145 ;  /* 0x000000ffff059224 */ /* 0x000fe200078e0091 */
[----:B------:R-:W2:Y:S04]  /*1e1c0*/  LDL R55, [R1+0xb68] ;  /* 0x000b680001377983 */ /* 0x000ea80000100800 */
[----:B------:R3:W4:Y:S04]  /*1e1d0*/  @!P1 LDG.E.U16 R202, desc[UR56][R4.64] ;  /* 0x0000003804ca9981 */ /* 0x000728000c1e1500 */
[----:B------:R-:W4:Y:S01]  /*1e1e0*/  LDL R145, [R1+0xb64] ;  /* 0x000b640001917983 */ /* 0x000f220000100800 */
[----:B---3--:R-:W-:-:S02]  /*1e1f0*/  @!P1 IMAD.MOV.U32 R4, RZ, RZ, R39 ;  /* 0x000000ffff049224 */ /* 0x008fc400078e0027 */
[----:B------:R-:W-:Y:S01]  /*1e200*/  @!P1 IMAD.MOV.U32 R5, RZ, RZ, R48 ;  /* 0x000000ffff059224 */ /* 0x000fe200078e0030 */
[----:B------:R-:W3:Y:S04]  /*1e210*/  LDL R39, [R1+0xb48] ;  /* 0x000b480001277983 */ /* 0x000ee80000100800 */
[----:B------:R0:W3:Y:S04]  /*1e220*/  @!P1 LDG.E.U16 R201, desc[UR56][R4.64] ;  /* 0x0000003804c99981 */ /* 0x0000e8000c1e1500 */
[----:B------:R-:W3:Y:S04]  /*1e230*/  LDL R48, [R1+0xb44] ;  /* 0x000b440001307983 */ /* 0x000ee80000100800 */
[----:B------:R-:W0:Y:S04]  /*1e240*/  LDL R4, [R1+0xba4] ;  /* 0x000ba40001047983 */ /* 0x000e280000100800 */
[----:B------:R-:W0:Y:S02]  /*1e250*/  LDL R5, [R1+0xba8] ;  /* 0x000ba80001057983 */ /* 0x000e240000100800 */
[----:B0-----:R-:W-:-:S04]  /*1e260*/  @!P1 LOP3.LUT R5, R5, R4, RZ, 0x3c, !PT ;  /* 0x0000000405059212 */ /* 0x001fc800078e3cff */
[----:B------:R-:W-:-:S04]  /*1e270*/  @!P1 LOP3.LUT R4, R5, R4, RZ, 0x3c, !PT ;  /* 0x0000000405049212 */ /* 0x000fc800078e3cff */
[----:B------:R-:W-:-:S05]  /*1e280*/  @!P1 LOP3.LUT R5, R5, R4, RZ, 0x3c, !PT ;  /* 0x0000000405059212 */ /* 0x000fca00078e3cff */
[----:B------:R0:W3:Y:S04]  /*1e290*/  @!P1 LDG.E.U16 R200, desc[UR56][R4.64] ;  /* 0x0000003804c89981 */ /* 0x0000e8000c1e1500 */
[----:B------:R-:W0:Y:S04]  /*1e2a0*/  LDL R4, [R1+0xb84] ;  /* 0x000b840001047983 */ /* 0x000e280000100800 */
[----:B------:R-:W0:Y:S02]  /*1e2b0*/  LDL R5, [R1+0xb88] ;  /* 0x000b880001057983 */ /* 0x000e240000100800 */
[----:B0-----:R-:W-:-:S04]  /*1e2c0*/  @!P1 LOP3.LUT R5, R5, R4, RZ, 0x3c, !PT ;  /* 0x0000000405059212 */ /* 0x001fc800078e3cff */
[----:B------:R-:W-:-:S04]  /*1e2d0*/  @!P1 LOP3.LUT R4, R5, R4, RZ, 0x3c, !PT ;  /* 0x0000000405049212 */ /* 0x000fc800078e3cff */
[----:B------:R-:W-:-:S05]  /*1e2e0*/  @!P1 LOP3.LUT R5, R5, R4, RZ, 0x3c, !PT ;  /* 0x0000000405059212 */ /* 0x000fca00078e3cff */
[----:B------:R2:W3:Y:S02]  /*1e2f0*/  @!P1 LDG.E.U16 R199, desc[UR56][R4.64] ;  /* 0x0000003804c79981 */ /* 0x0004e4000c1e1500 */
[----:B--2---:R-:W-:Y:S02]  /*1e300*/  @!P1 IMAD.MOV.U32 R4, RZ, RZ, R55 ;  /* 0x000000ffff049224 */ /* 0x004fe400078e0037 */
[----:B----4-:R-:W-:Y:S01]  /*1e310*/  @!P1 IMAD.MOV.U32 R5, RZ, RZ, R145 ;  /* 0x000000ffff059224 */ /* 0x010fe200078e0091 */
        /* <DEDUP_REMOVED lines=24> */
[----:B------:R-:W2:Y:S01]  /*1e4a0*/  LDL R145, [R1+0xa68] ;  /* 0x000a680001917983 */ /* 0x000ea20000100800 */
[----:B---3--:R-:W-:-:S02]  /*1e4b0*/  @!P1 IMAD.MOV.U32 R4, RZ, RZ, R39 ;  /* 0x000000ffff049224 */ /* 0x008fc400078e0027 */
[----:B------:R-:W-:Y:S01]  /*1e4c0*/  @!P1 IMAD.MOV.U32 R5, RZ, RZ, R48 ;  /* 0x000000ffff059224 */ /* 0x000fe200078e0030 */
[----:B------:R-:W3:Y:S04]  /*1e4d0*/  LDL R39, [R1+0xa48] ;  /* 0x000a480001277983 */ /* 0x000ee80000100800 */
[----:B------:R0:W4:Y:S04]  /*1e4e0*/  @!P1 LDG.E.U16 R193, desc[UR56][R4.64] ;  /* 0x0000003804c19981 */ /* 0x000128000c1e1500 */
[----:B------:R-:W4:Y:S04]  /*1e4f0*/  LDL R48, [R1+0xa44] ;  /* 0x000a440001307983 */ /* 0x000f280000100800 */
        /* <DEDUP_REMOVED lines=11> */
[----:B------:R2:W4:Y:S04]  /*1e5b0*/  @!P1 LDG.E.U16 R191, desc[UR56][R4.64] ;  /* 0x0000003804bf9981 */ /* 0x000528000c1e1500 */
[----:B------:R-:W3:Y:S01]  /*1e5c0*/  LDL R5, [R1+0xa64] ;  /* 0x000a640001057983 */ /* 0x000ee20000100800 */
[----:B--2---:R-:W-:-:S03]  /*1e5d0*/  @!P1 IMAD.MOV.U32 R4, RZ, RZ, R145 ;  /* 0x000000ffff049224 */ /* 0x004fc600078e0091 */
[----:B------:R-:W2:Y:S04]  /*1e5e0*/  LDL R145, [R1+0x9e8] ;  /* 0x0009e80001917983 */ /* 0x000ea80000100800 */
[----:B------:R-:W-:Y:S04]  /*1e5f0*/  STS.U16 [R2+UR4+0x20000], R6 ;  /* 0x0200000602007988 */ /* 0x000fe80008000404 */
        /* <DEDUP_REMOVED lines=15> */
[----:B------:R0:W-:Y:S04]  /*1e6f0*/  STL [R1+0x114c], R2 ;  /* 0x00114c0201007387 */ /* 0x0001e80000100800 */
[----:B0-----:R-:W2:Y:S04]  /*1e700*/  LDL R2, [R1+0xa28] ;  /* 0x000a280001027983 */ /* 0x001ea80000100800 */
[----:B---3--:R0:W3:Y:S02]  /*1e710*/  @!P1 LDG.E.U16 R190, desc[UR56][R4.64] ;  /* 0x0000003804be9981 */ /* 0x0080e4000c1e1500 */
[----:B0-----:R-:W-:-:S02]  /*1e720*/  @!P1 IMAD.MOV.U32 R4, RZ, RZ, R39 ;  /* 0x000000ffff049224 */ /* 0x001fc400078e0027 */
[----:B----4-:R-:W-:Y:S01]  /*1e730*/  @!P1 IMAD.MOV.U32 R5, RZ, RZ, R48 ;  /* 0x000000ffff059224 */ /* 0x010fe200078e0030 */
[----:B------:R-:W4:Y:S04]  /*1e740*/  LDL R39, [R1+0x9c8] ;  /* 0x0009c80001277983 */ /* 0x000f280000100800 */
[----:B------:R2:W3:Y:S04]  /*1e750*/  @!P1 LDG.E.U16 R189, desc[UR56][R4.64] ;  /* 0x0000003804bd9981 */ /* 0x0004e8000c1e1500 */
[----:B------:R-:W3:Y:S04]  /*1e760*/  LDL R48, [R1+0x9c4] ;  /* 0x0009c40001307983 */ /* 0x000ee80000100800 */
[----:B------:R-:W4:Y:S01]  /*1e770*/  LDL R5, [R1+0xa24] ;  /* 0x000a240001057983 */ /* 0x000f220000100800 */
[----:B--2---:R-:W-:-:S03]  /*1e780*/  @!P1 IMAD.MOV.U32 R4, RZ, RZ, R2 ;  /* 0x000000ffff049224 */ /* 0x004fc600078e0002 */
[----:B------:R-:W2:Y:S04]  /*1e790*/  LDL R2, [R1+0x9a8] ;  /* 0x0009a80001027983 */ /* 0x000ea80000100800 */
[----:B----4-:R0:W4:Y:S04]  /*1e7a0*/  @!P1 LDG.E.U16 R188, desc[UR56][R4.64] ;  /* 0x0000003804bc9981 */ /* 0x010128000c1e1500 */
[----:B------:R-:W0:Y:S04]  /*1e7b0*/  LDL R4, [R1+0xa04] ;  /* 0x000a040001047983 */ /* 0x000e280000100800 */
[----:B------:R-:W0:Y:S02]  /*1e7c0*/  LDL R5, [R1+0xa08] ;  /* 0x000a080001057983 */ /* 0x000e240000100800 */
[----:B0-----:R-:W-:-:S04]  /*1e7d0*/  @!P1 LOP3.LUT R5, R5, R4, RZ, 0x3c, !PT ;  /* 0x0000000405059212 */ /* 0x001fc800078e3cff */
[----:B------:R-:W-:-:S04]  /*1e7e0*/  @!P1 LOP3.LUT R4, R5, R4, RZ, 0x3c, !PT ;  /* 0x0000000405049212 */ /* 0x000fc800078e3cff */
[----:B------:R-:W-:-:S05]  /*1e7f0*/  @!P1 LOP3.LUT R5, R5, R4, RZ, 0x3c, !PT ;  /* 0x0000000405059212 */ /* 0x000fca00078e3cff */
[----:B------:R0:W4:Y:S04]  /*1e800*/  @!P1 LDG.E.U16 R187, desc[UR56][R4.64] ;  /* 0x0000003804bb9981 */ /* 0x000128000c1e1500 */
[----:B------:R-:W3:Y:S01]  /*1e810*/  LDL R5, [R1+0x9e4] ;  /* 0x0009e40001057983 */ /* 0x000ee20000100800 */
[----:B0-----:R-:W-:-:S03]  /*1e820*/  @!P1 IMAD.MOV.U32 R4, RZ, RZ, R145 ;  /* 0x000000ffff049224 */ /* 0x001fc600078e0091 */
[----:B------:R-:W4:Y:S04]  /*1e830*/  LDL R145, [R1+0x968] ;  /* 0x0009680001917983 */ /* 0x000f280000100800 */
[----:B---3--:R0:W3:Y:S02]  /*1e840*/  @!P1 LDG.E.U16 R186, desc[UR56][R4.64] ;  /* 0x0000003804ba9981 */ /* 0x0080e4000c1e1500 */
[----:B0-----:R-:W-:Y:S02]  /*1e850*/  @!P1 IMAD.MOV.U32 R4, RZ, RZ, R39 ;  /* 0x000000ffff049224 */ /* 0x001fe400078e0027 */
[----:B------:R-:W-:Y:S01]  /*1e860*/  @!P1 IMAD.MOV.U32 R5, RZ, RZ, R48 ;  /* 0x000000ffff059224 */ /* 0x000fe200078e0030 */
[----:B------:R-:W3:Y:S04]  /*1e870*/  LDL R39, [R1+0x948] ;  /* 0x0009480001277983 */ /* 0x000ee80000100800 */
        /* <DEDUP_REMOVED lines=39> */
[----:B------:R-:W-:Y:S04]  /*1eaf0*/  STS.U16 [R55+UR4+0x20100], R165 ;  /* 0x020100a537007988 */ /* 0x000fe80008000404 */
[----:B------:R-:W3:Y:S04]  /*1eb00*/  LDL R48, [R1+0xd3c] ;  /* 0x000d3c0001307983 */ /* 0x000ee80000100800 */
[----:B------:R-:W4:Y:S01]  /*1eb10*/  LDL R5, [R1+0x8a4] ;  /* 0x0008a40001057983 */ /* 0x000f220000100800 */
[----:B--2---:R-:W-:-:S03]  /*1eb20*/  @!P1 IMAD.MOV.U32 R4, RZ, RZ, R2 ;  /* 0x000000ffff049224 */ /* 0x004fc600078e0002 */
[----:B------:R-:W-:Y:S04]  /*1eb30*/  STS.U16 [R55+UR4+0x20500], R164 ;  /* 0x020500a437007988 */ /* 0x000fe80008000404 */
        /* <DEDUP_REMOVED lines=10> */
[----:B------:R-:W-:Y:S04]  /*1ebe0*/  STS.U16 [R55+UR4+0x20900], R163 ;  /* 0x020900a337007988 */ /* 0x000fe80008000404 */
[----:B------:R-:W-:Y:S04]  /*1ebf0*/  STS.U16 [R55+UR4+0x20d00], R162 ;  /* 0x020d00a237007988 */ /* 0x000fe80008000404 */
[----:B------:R-:W4:Y:S04]  /*1ec00*/  LDL R145, [R1+0x5c8] ;  /* 0x0005c80001917983 */ /* 0x000f280000100800 */
[----:B---3--:R0:W3:Y:S04]  /*1ec10*/  @!P1 LDG.E.U16 R174, desc[UR56][R4.64] ;  /* 0x0000003804ae9981 */ /* 0x0080e8000c1e1500 */
[----:B------:R-:W2:Y:S04]  /*1ec20*/  LDL R5, [R1+0x844] ;  /* 0x0008440001057983 */ /* 0x000ea80000100800 */
[----:B------:R-:W-:Y:S04]  /*1ec30*/  STS.U16 [R55+UR4+0x21100], R161 ;  /* 0x021100a137007988 */ /* 0x000fe80008000404 */
[----:B------:R-:W-:Y:S04]  /*1ec40*/  STS.U16 [R55+UR4+0x21500], R160 ;  /* 0x021500a037007988 */ /* 0x000fe80008000404 */
[----:B------:R-:W-:Y:S04]  /*1ec50*/  STS.U16 [R55+UR4+0x21900], R159 ;  /* 0x0219009f37007988 */ /* 0x000fe80008000404 */
[----:B------:R-:W-:Y:S01]  /*1ec60*/  STS.U16 [R55+UR4+0x21d00], R158 ;  /* 0x021d009e37007988 */ /* 0x000fe20008000404 */
[----:B0-----:R-:W-:-:S03]  /*1ec70*/  @!P1 IMAD.MOV.U32 R4, RZ, RZ, R39 ;  /* 0x000000ffff049224 */ /* 0x001fc600078e0027 */
[----:B------:R-:W-:Y:S04]  /*1ec80*/  STS.U16 [R55+UR4+0x22100], R157 ;  /* 0x0221009d37007988 */ /* 0x000fe80008000404 */
[----:B------:R-:W-:Y:S04]  /*1ec90*/  STS.U16 [R55+UR4+0x22500], R156 ;  /* 0x0225009c37007988 */ /* 0x000fe80008000404 */
[----:B------:R-:W-:Y:S04]  /*1eca0*/  STS.U16 [R55+UR4+0x22900], R155 ;  /* 0x0229009b37007988 */ /* 0x000fe80008000404 */
[----:B------:R-:W-:Y:S04]  /*1ecb0*/  STS.U16 [R55+UR4+0x22d00], R153 ;  /* 0x022d009937007988 */ /* 0x000fe80008000404 */
[----:B------:R-:W-:Y:S04]  /*1ecc0*/  STS.U16 [R55+UR4+0x23100], R22 ;  /* 0x0231001637007988 */ /* 0x000fe80008000404 */
[----:B------:R-:W-:Y:S04]  /*1ecd0*/  STS.U16 [R55+UR4+0x23500], R20 ;  /* 0x0235001437007988 */ /* 0x000fe80008000404 */
[----:B------:R-:W-:Y:S04]  /*1ece0*/  STS.U16 [R55+UR4+0x23900], R19 ;  /* 0x0239001337007988 */ /* 0x000fe80008000404 */
[----:B------:R0:W-:Y:S04]  /*1ecf0*/  STS.U16 [R55+UR4+0x23d00], R16 ;  /* 0x023d001037007988 */ /* 0x0001e80008000404 */
[----:B0-----:R-:W3:Y:S04]  /*1ed00*/  LDL.LU R55, [R1+0x1498] ;  /* 0x0014980001377983 */ /* 0x001ee80000300800 */
[----:B--2---:R0:W2:Y:S04]  /*1ed10*/  @!P1 LDG.E.U16 R173, desc[UR56][R4.64] ;  /* 0x0000003804ad9981 */ /* 0x0040a8000c1e1500 */
[----:B------:R1:W-:Y:S04]  /*1ed20*/  STS.U16 [R48+UR4+0x20200], R172 ;  /* 0x020200ac30007988 */ /* 0x0003e80008000404 */
[----:B------:R-:W3:Y:S04]  /*1ed30*/  LDL R39, [R1+0x5a8] ;  /* 0x0005a80001277983 */ /* 0x000ee80000100800 */
[----:B------:R-:W4:Y:S01]  /*1ed40*/  LDL R5, [R1+0x824] ;  /* 0x0008240001057983 */ /* 0x000f220000100800 */
[----:B0-----:R-:W-:Y:S01]  /*1ed50*/  @!P1 IMAD.MOV.U32 R4, RZ, RZ, R2 ;  /* 0x000000ffff049224 */ /* 0x001fe200078e0002 */
[----:B-1----:R-:W-:-:S02]  /*1ed60*/  PRMT R172, RZ, 0x7610, R172 ;  /* 0x00007610ffac7816 */ /* 0x002fc400000000ac */
[----:B------:R0:W-:Y:S04]  /*1ed70*/  STS.U16 [R48+UR4+0x20600], R171 ;  /* 0x020600ab30007988 */ /* 0x0001e80008000404 */
[----:B------:R-:W2:Y:S04]  /*1ed80*/  LDL R2, [R1+0x588] ;  /* 0x0005880001027983 */ /* 0x000ea80000100800 */
[----:B----4-:R1:W4:Y:S04]  /*1ed90*/  @!P1 LDG.E.U16 R172, desc[UR56][R4.64] ;  /* 0x0000003804ac9981 */ /* 0x010328000c1e1500 */
[----:B------:R-:W1:Y:S04]  /*1eda0*/  LDL R4, [R1+0x804] ;  /* 0x0008040001047983 */ /* 0x000e680000100800 */
[----:B------:R-:W1:Y:S01]  /*1edb0*/  LDL R5, [R1+0x808] ;  /* 0x0008080001057983 */ /* 0x000e620000100800 */
[----:B0-----:R-:W-:-:S02]  /*1edc0*/  PRMT R171, RZ, 0x7610, R171 ;  /* 0x00007610ffab7816 */ /* 0x001fc400000000ab */
[----:B-1----:R-:W-:-:S04]  /*1edd0*/  @!P1 LOP3.LUT R5, R5, R4, RZ, 0x3c, !PT ;  /* 0x0000000405059212 */ /* 0x002fc800078e3cff */
[----:B------:R-:W-:-:S04]  /*1ede0*/  @!P1 LOP3.LUT R4, R5, R4, RZ, 0x3c, !PT ;  /* 0x0000000405049212 */ /* 0x000fc800078e3cff */
[----:B------:R-:W-:-:S05]  /*1edf0*/  @!P1 LOP3.LUT R5, R5, R4, RZ, 0x3c, !PT ;  /* 0x0000000405059212 */ /* 0x000fca00078e3cff */
[----:B------:R0:W4:Y:S04]  /*1ee00*/  @!P1 LDG.E.U16 R171, desc[UR56][R4.64] ;  /* 0x0000003804ab9981 */ /* 0x000128000c1e1500 */
[----:B------:R-:W3:Y:S01]  /*1ee10*/  LDL R5, [R1+0x5c4] ;  /* 0x0005c40001057983 */ /* 0x000ee20000100800 */
[----:B0-----:R-:W-:-:S03]  /*1ee20*/  @!P1 IMAD.MOV.U32 R4, RZ, RZ, R145 ;  /* 0x000000ffff049224 */ /* 0x001fc600078e0091 */
[----:B------:R0:W-:Y:S04]  /*1ee30*/  STS.U16 [R48+UR4+0x20a00], R170 ;  /* 0x020a00aa30007988 */ /* 0x0001e80008000404 */
[----:B------:R-:W4:Y:S01]  /*1ee40*/  LDL R145, [R1+0x548] ;  /* 0x0005480001917983 */ /* 0x000f220000100800 */
[----:B0-----:R-:W-:-:S06]  /*1ee50*/  PRMT R170, RZ, 0x7610, R170 ;  /* 0x00007610ffaa7816 */ /* 0x001fcc00000000aa */
[----:B---3--:R0:W3:Y:S04]  /*1ee60*/  @!P1 LDG.E.U16 R170, desc[UR56][R4.64] ;  /* 0x0000003804aa9981 */ /* 0x0080e8000c1e1500 */
[----:B------:R-:W2:Y:S01]  /*1ee70*/  LDL R5, [R1+0x5a4] ;  /* 0x0005a40001057983 */ /* 0x000ea20000100800 */
[----:B0-----:R-:W-:-:S03]  /*1ee80*/  @!P1 IMAD.MOV.U32 R4, RZ, RZ, R39 ;  /* 0x000000ffff049224 */ /* 0x001fc600078e0027 */
[----:B------:R0:W-:Y:S04]  /*1ee90*/  STS.U16 [R48+UR4+0x20e00], R169 ;  /* 0x020e00a930007988 */ /* 0x0001e80008000404 */
[----:B------:R-:W3:Y:S01]  /*1eea0*/  LDL R39, [R1+0x528] ;  /* 0x0005280001277983 */ /* 0x000ee20000100800 */
[----:B0-----:R-:W-:-:S06]  /*1eeb0*/  PRMT R169, RZ, 0x7610, R169 ;  /* 0x00007610ffa97816 */ /* 0x001fcc00000000a9 */
[----:B--2---:R0:W2:Y:S04]  /*1eec0*/  @!P1 LDG.E.U16 R169, desc[UR56][R4.64] ;  /* 0x0000003804a99981 */ /* 0x0040a8000c1e1500 */
[----:B------:R-:W4:Y:S01]  /*1eed0*/  LDL R5, [R1+0x584] ;  /* 0x0005840001057983 */ /* 0x000f220000100800 */
[----:B0-----:R-:W-:-:S03]  /*1eee0*/  @!P1 IMAD.MOV.U32 R4, RZ, RZ, R2 ;  /* 0x000000ffff049224 */ /* 0x001fc600078e0002 */
[----:B------:R0:W-:Y:S01]  /*1eef0*/  STS.U16 [R48+UR4+0x21200], R168 ;  /* 0x021200a830007988 */ /* 0x0001e20008000404 */
[----:B------:R-:W-:-:S03]  /*1ef00*/  PRMT R165, RZ, 0x7610, R165 ;  /* 0x00007610ffa57816 */ /* 0x000fc600000000a5 */
[----:B------:R-:W2:Y:S01]  /*1ef10*/  LDL R2, [R1+0x508] ;  /* 0x0005080001027983 */ /* 0x000ea20000100800 */
[----:B0-----:R-:W-:-:S06]  /*1ef20*/  PRMT R168, RZ, 0x7610, R168 ;  /* 0x00007610ffa87816 */ /* 0x001fcc00000000a8 */
[----:B----4-:R0:W4:Y:S04]  /*1ef30*/  @!P1 LDG.E.U16 R168, desc[UR56][R4.64] ;  /* 0x0000003804a89981 */ /* 0x010128000c1e1500 */
[----:B------:R-:W0:Y:S04]  /*1ef40*/  LDL R4, [R1+0x564] ;  /* 0x0005640001047983 */ /* 0x000e280000100800 */
[----:B------:R-:W0:Y:S04]  /*1ef50*/  LDL R5, [R1+0x568] ;  /* 0x0005680001057983 */ /* 0x000e280000100800 */
[----:B------:R1:W-:Y:S02]  /*1ef60*/  STS.U16 [R48+UR4+0x21600], R167 ;  /* 0x021600a730007988 */ /* 0x0003e40008000404 */
[----:B-1----:R-:W-:-:S02]  /*1ef70*/  PRMT R167, RZ, 0x7610, R167 ;  /* 0x00007610ffa77816 */ /* 0x002fc400000000a7 */
[----:B0-----:R-:W-:-:S04]  /*1ef80*/  @!P1 LOP3.LUT R5, R5, R4, RZ, 0x3c, !PT ;  /* 0x0000000405059212 */ /* 0x001fc800078e3cff */
        /* <DEDUP_REMOVED lines=12> */
[----:B0-----:R-:W3:Y:S01]  /*1f050*/  LDL.LU R52, [R1+0x1494] ;  /* 0x0014940001347983 */ /* 0x001ee20000300800 */
[----:B------:R-:W-:-:S03]  /*1f060*/  PRMT R164, RZ, 0x7610, R164 ;  /* 0x00007610ffa47816 */ /* 0x000fc600000000a4 */
[----:B------:R-:W3:Y:S04]  /*1f070*/  LDL R39, [R1+0x4a8] ;  /* 0x0004a80001277983 */ /* 0x000ee80000100800 */
[----:B--2---:R0:W2:Y:S04]  /*1f080*/  @!P1 LDG.E.U16 R165, desc[UR56][R4.64] ;  /* 0x0000003804a59981 */ /* 0x0040a8000c1e1500 */
[----:B------:R-:W4:Y:S01]  /*1f090*/  LDL R5, [R1+0x504] ;  /* 0x0005040001057983 */ /* 0x000f220000100800 */
[----:B0-----:R-:W-:-:S03]  /*1f0a0*/  @!P1 IMAD.MOV.U32 R4, RZ, RZ, R2 ;  /* 0x000000ffff049224 */ /* 0x001fc600078e0002 */
[----:B------:R0:W-:Y:S04]  /*1f0b0*/  STS.U16 [R48+UR4+0x22200], R53 ;  /* 0x0222003530007988 */ /* 0x0001e80008000404 */
[----:B0-----:R-:W2:Y:S01]  /*1f0c0*/  LDL.LU R53, [R1+0x1490] ;  /* 0x0014900001357983 */ /* 0x001ea20000300800 */
[----:B------:R-:W-:-:S03]  /*1f0d0*/  PRMT R163, RZ, 0x7610, R163 ;  /* 0x00007610ffa37816 */ /* 0x000fc600000000a3 */
[----:B------:R-:W2:Y:S04]  /*1f0e0*/  LDL R2, [R1+0x488] ;  /* 0x0004880001027983 */ /* 0x000ea80000100800 */
[----:B----4-:R0:W4:Y:S04]  /*1f0f0*/  @!P1 LDG.E.U16 R164, desc[UR56][R4.64] ;  /* 0x0000003804a49981 */ /* 0x010128000c1e1500 */
[----:B------:R-:W0:Y:S04]  /*1f100*/  LDL R4, [R1+0x4e4] ;  /* 0x0004e40001047983 */ /* 0x000e280000100800 */
[----:B------:R-:W0:Y:S04]  /*1f110*/  LDL R5, [R1+0x4e8] ;  /* 0x0004e80001057983 */ /* 0x000e280000100800 */
[----:B------:R1:W-:Y:S04]  /*1f120*/  STS.U16 [R48+UR4+0x22600], R50 ;  /* 0x0226003230007988 */ /* 0x0003e80008000404 */
[----:B-1----:R-:W4:Y:S01]  /*1f130*/  LDL.LU R50, [R1+0x148c] ;  /* 0x00148c0001327983 */ /* 0x002f220000300800 */
[----:B0-----:R-:W-:-:S04]  /*1f140*/  @!P1 LOP3.LUT R5, R5, R4, RZ, 0x3c, !PT ;  /* 0x0000000405059212 */ /* 0x001fc800078e3cff */
[----:B------:R-:W-:-:S04]  /*1f150*/  @!P1 LOP3.LUT R4, R5, R4, RZ, 0x3c, !PT ;  /* 0x0000000405049212 */ /* 0x000fc800078e3cff */
[----:B------:R-:W-:-:S05]  /*1f160*/  @!P1 LOP3.LUT R5, R5, R4, RZ, 0x3c, !PT ;  /* 0x0000000405059212 */ /* 0x000fca00078e3cff */
[----:B------:R0:W4:Y:S04]  /*1f170*/  @!P1 LDG.E.U16 R163, desc[UR56][R4.64] ;  /* 0x0000003804a39981 */ /* 0x000128000c1e1500 */
[----:B------:R-:W3:Y:S01]  /*1f180*/  LDL R5, [R1+0x4c4] ;  /* 0x0004c40001057983 */ /* 0x000ee20000100800 */
[----:B------:R-:W-:Y:S01]  /*1f190*/  PRMT R162, RZ, 0x7610, R162 ;  /* 0x00007610ffa27816 */ /* 0x000fe200000000a2 */
[----:B0-----:R-:W-:Y:S02]  /*1f1a0*/  @!P1 IMAD.MOV.U32 R4, RZ, RZ, R145 ;  /* 0x000000ffff049224 */ /* 0x001fe400078e0091 */
[----:B------:R0:W-:Y:S04]  /*1f1b0*/  STS.U16 [R48+UR4+0x22a00], R51 ;  /* 0x022a003330007988 */ /* 0x0001e80008000404 */
[----:B0-----:R-:W4:Y:S01]  /*1f1c0*/  LDL.LU R51, [R1+0x1488] ;  /* 0x0014880001337983 */ /* 0x001f220000300800 */
[----:B------:R-:W-:-:S02]  /*1f1d0*/  PRMT R161, RZ, 0x7610, R161 ;  /* 0x00007610ffa17816 */ /* 0x000fc400000000a1 */
[----:B------:R-:W-:Y:S01]  /*1f1e0*/  PRMT R160, RZ, 0x7610, R160 ;  /* 0x00007610ffa07816 */ /* 0x000fe200000000a0 */
[----:B------:R-:W4:Y:S04]  /*1f1f0*/  LDL R145, [R1+0x448] ;  /* 0x0004480001917983 */ /* 0x000f280000100800 */
[----:B---3--:R0:W3:Y:S04]  /*1f200*/  @!P1 LDG.E.U16 R162, desc[UR56][R4.64] ;  /* 0x0000003804a29981 */ /* 0x0080e8000c1e1500 */
[----:B------:R-:W2:Y:S01]  /*1f210*/  LDL R5, [R1+0x4a4] ;  /* 0x0004a40001057983 */ /* 0x000ea20000100800 */
[----:B0-----:R-:W-:Y:S01]  /*1f220*/  @!P1 IMAD.MOV.U32 R4, RZ, RZ, R39 ;  /* 0x000000ffff049224 */ /* 0x001fe200078e0027 */
[----:B------:R-:W-:-:S02]  /*1f230*/  PRMT R159, RZ, 0x7610, R159 ;  /* 0x00007610ff9f7816 */ /* 0x000fc4000000009f */
[----:B------:R-:W-:Y:S01]  /*1f240*/  PRMT R158, RZ, 0x7610, R158 ;  /* 0x00007610ff9e7816 */ /* 0x000fe2000000009e */
[----:B------:R-:W-:Y:S01]  /*1f250*/  STS.U16 [R48+UR4+0x22e00], R250 ;  /* 0x022e00fa30007988 */ /* 0x000fe20008000404 */
[----:B------:R-:W-:-:S03]  /*1f260*/  PRMT R157, RZ, 0x7610, R157 ;  /* 0x00007610ff9d7816 */ /* 0x000fc6000000009d */
[----:B------:R-:W3:Y:S04]  /*1f270*/  LDL R39, [R1+0xd38] ;  /* 0x000d380001277983 */ /* 0x000ee80000100800 */
[----:B--2---:R0:W2:Y:S04]  /*1f280*/  @!P1 LDG.E.U16 R161, desc[UR56][R4.64] ;  /* 0x0000003804a19981 */ /* 0x0040a8000c1e1500 */
[----:B------:R-:W4:Y:S01]  /*1f290*/  LDL R5, [R1+0x484] ;  /* 0x0004840001057983 */ /* 0x000f220000100800 */
[----:B0-----:R-:W-:-:S03]  /*1f2a0*/  @!P1 IMAD.MOV.U32 R4, RZ, RZ, R2 ;  /* 0x000000ffff049224 */ /* 0x001fc600078e0002 */
[----:B------:R-:W-:Y:S04]  /*1f2b0*/  STS.U16 [R48+UR4+0x23200], R246 ;  /* 0x023200f630007988 */ /* 0x000fe80008000404 */
[----:B------:R-:W3:Y:S04]  /*1f2c0*/  LDL R2, [R1+0x408] ;  /* 0x0004080001027983 */ /* 0x000ee80000100800 */
[----:B----4-:R0:W4:Y:S04]  /*1f2d0*/  @!P1 LDG.E.U16 R160, desc[UR56][R4.64] ;  /* 0x0000003804a09981 */ /* 0x010128000c1e1500 */
[----:B------:R-:W0:Y:S04]  /*1f2e0*/  LDL R4, [R1+0x464] ;  /* 0x0004640001047983 */ /* 0x000e280000100800 */
[----:B------:R-:W0:Y:S02]  /*1f2f0*/  LDL R5, [R1+0x468] ;  /* 0x0004680001057983 */ /* 0x000e240000100800 */
[----:B0-----:R-:W-:-:S04]  /*1f300*/  @!P1 LOP3.LUT R5, R5, R4, RZ, 0x3c, !PT ;  /* 0x0000000405059212 */ /* 0x001fc800078e3cff */
[----:B------:R-:W-:-:S04]  /*1f310*/  @!P1 LOP3.LUT R4, R5, R4, RZ, 0x3c, !PT ;  /* 0x0000000405049212 */ /* 0x000fc800078e3cff */
[----:B------:R-:W-:-:S05]  /*1f320*/  @!P1 LOP3.LUT R5, R5, R4, RZ, 0x3c, !PT ;  /* 0x0000000405059212 */ /* 0x000fca00078e3cff */
[----:B------:R0:W4:Y:S04]  /*1f330*/  @!P1 LDG.E.U16 R159, desc[UR56][R4.64] ;  /* 0x00000038049f9981 */ /* 0x000128000c1e1500 */
[----:B------:R-:W2:Y:S01]  /*1f340*/  LDL R5, [R1+0x444] ;  /* 0x0004440001057983 */ /* 0x000ea20000100800 */
[----:B0-----:R-:W-:-:S03]  /*1f350*/  @!P1 IMAD.MOV.U32 R4, RZ, RZ, R145 ;  /* 0x000000ffff049224 */ /* 0x001fc600078e0091 */
[----:B------:R-:W-:Y:S04]  /*1f360*/  STS.U16 [R48+UR4+0x23600], R243 ;  /* 0x023600f330007988 */ /* 0x000fe80008000404 */
[----:B------:R-:W4:Y:S04]  /*1f370*/  LDL R145, [R1+0x3c8] ;  /* 0x0003c80001917983 */ /* 0x000f280000100800 */
[----:B--2---:R0:W2:Y:S04]  /*1f380*/  @!P1 LDG.E.U16 R158, desc[UR56][R4.64] ;  /* 0x00000038049e9981 */ /* 0x0040a8000c1e1500 */
[----:B------:R-:W0:Y:S04]  /*1f390*/  LDL R4, [R1+0x424] ;  /* 0x0004240001047983 */ /* 0x000e280000100800 */
[----:B------:R-:W0:Y:S04]  /*1f3a0*/  LDL R5, [R1+0x428] ;  /* 0x0004280001057983 */ /* 0x000e280000100800 */
[----:B------:R-:W-:Y:S04]  /*1f3b0*/  STS.U16 [R48+UR4+0x23a00], R239 ;  /* 0x023a00ef30007988 */ /* 0x000fe80008000404 */
[----:B------:R1:W-:Y:S04]  /*1f3c0*/  STS.U16 [R48+UR4+0x23e00], R236 ;  /* 0x023e00ec30007988 */ /* 0x0003e80008000404 */
[----:B-1----:R-:W2:Y:S01]  /*1f3d0*/  LDL.LU R48, [R1+0x1484] ;  /* 0x0014840001307983 */ /* 0x002ea20000300800 */
[----:B0-----:R-:W-:-:S04]  /*1f3e0*/  @!P1 LOP3.LUT R5, R5, R4, RZ, 0x3c, !PT ;  /* 0x0000000405059212 */ /* 0x001fc800078e3cff */
[----:B------:R-:W-:-:S04]  /*1f3f0*/  @!P1 LOP3.LUT R4, R5, R4, RZ, 0x3c, !PT ;  /* 0x0000000405049212 */ /* 0x000fc800078e3cff */
[----:B------:R-:W-:-:S05]  /*1f400*/  @!P1 LOP3.LUT R5, R5, R4, RZ, 0x3c, !PT ;  /* 0x0000000405059212 */ /* 0x000fca00078e3cff */
[----:B------:R3:W2:Y:S04]  /*1f410*/  @!P1 LDG.E.U16 R157, desc[UR56][R4.64] ;  /* 0x00000038049d9981 */ /* 0x0006a8000c1e1500 */
[----:B------:R-:W4:Y:S01]  /*1f420*/  LDL R5, [R1+0x404] ;  /* 0x0004040001057983 */ /* 0x000f220000100800 */
[----:B------:R-:W-:Y:S01]  /*1f430*/  PRMT R156, RZ, 0x7610, R156 ;  /* 0x00007610ff9c7816 */ /* 0x000fe2000000009c */
[----:B---3--:R-:W-:-:S05]  /*1f440*/  @!P1 IMAD.MOV.U32 R4, RZ, RZ, R2 ;  /* 0x000000ffff049224 */ /* 0x008fca00078e0002 */
[----:B----4-:R0:W3:Y:S04]  /*1f450*/  @!P1 LDG.E.U16 R156, desc[UR56][R4.64] ;  /* 0x00000038049c9981 */ /* 0x0100e8000c1e1500 */
[----:B------:R-:W0:Y:S04]  /*1f460*/  LDL R4, [R1+0x3e4] ;  /* 0x0003e40001047983 */ /* 0x000e280000100800 */
[----:B------:R-:W0:Y:S01]  /*1f470*/  LDL R5, [R1+0x3e8] ;  /* 0x0003e80001057983 */ /* 0x000e220000100800 */
[----:B------:R-:W-:-:S03]  /*1f480*/  PRMT R155, RZ, 0x7610, R155 ;  /* 0x00007610ff9b7816 */ /* 0x000fc6000000009b */
[----:B------:R1:W-:Y:S04]  /*1f490*/  STS.U16 [R39+UR4+0x20300], R147 ;  /* 0x0203009327007988 */ /* 0x0003e80008000404 */
[----:B------:R4:W-:Y:S04]  /*1f4a0*/  STS.U16 [R39+UR4+0x20700], R49 ;  /* 0x0207003127007988 */ /* 0x0009e80008000404 */
[----:B-1----:R-:W2:Y:S04]  /*1f4b0*/  LDL R147, [R1+0x3a8] ;  /* 0x0003a80001937983 */ /* 0x002ea80000100800 */
[----:B----4-:R-:W4:Y:S01]  /*1f4c0*/  LDL.LU R49, [R1+0x1480] ;  /* 0x0014800001317983 */ /* 0x010f220000300800 */
[----:B------:R-:W-:-:S03]  /*1f4d0*/  PRMT R154, RZ, 0x7610, R154 ;  /* 0x00007610ff9a7816 */ /* 0x000fc6000000009a */
[----:B------:R-:W3:Y:S01]  /*1f4e0*/  LDL R2, [R1+0x388] ;  /* 0x0003880001027983 */ /* 0x000ee20000100800 */
[----:B0-----:R-:W-:-:S04]  /*1f4f0*/  @!P1 LOP3.LUT R5, R5, R4, RZ, 0x3c, !PT ;  /* 0x0000000405059212 */ /* 0x001fc800078e3cff */
[----:B------:R-:W-:-:S04]  /*1f500*/  @!P1 LOP3.LUT R4, R5, R4, RZ, 0x3c, !PT ;  /* 0x0000000405049212 */ /* 0x000fc800078e3cff */
[----:B------:R-:W-:-:S05]  /*1f510*/  @!P1 LOP3.LUT R5, R5, R4, RZ, 0x3c, !PT ;  /* 0x0000000405059212 */ /* 0x000fca00078e3cff */
[----:B------:R0:W4:Y:S04]  /*1f520*/  @!P1 LDG.E.U16 R155, desc[UR56][R4.64] ;  /* 0x00000038049b9981 */ /* 0x000128000c1e1500 */
[----:B------:R-:W2:Y:S01]  /*1f530*/  LDL R5, [R1+0x3c4] ;  /* 0x0003c40001057983 */ /* 0x000ea20000100800 */
[----:B0-----:R-:W-:-:S03]  /*1f540*/  @!P1 IMAD.MOV.U32 R4, RZ, RZ, R145 ;  /* 0x000000ffff049224 */ /* 0x001fc600078e0091 */
[----:B------:R0:W-:Y:S04]  /*1f550*/  STS.U16 [R39+UR4+0x20b00], R46 ;  /* 0x020b002e27007988 */ /* 0x0001e80008000404 */
[----:B0-----:R-:W4:Y:S04]  /*1f560*/  LDL.LU R46, [R1+0x147c] ;  /* 0x00147c00012e7983 */ /* 0x001f280000300800 */
[----:B--2---:R0:W2:Y:S01]  /*1f570*/  @!P1 LDG.E.U16 R154, desc[UR56][R4.64] ;  /* 0x00000038049a9981 */ /* 0x0040a2000c1e1500 */
[----:B------:R-:W-:Y:S02]  /*1f580*/  PRMT R153, RZ, 0x7610, R153 ;  /* 0x00007610ff997816 */ /* 0x000fe40000000099 */
[----:B------:R-:W-:Y:S01]  /*1f590*/  PRMT R152, RZ, 0x7610, R152 ;  /* 0x00007610ff987816 */ /* 0x000fe20000000098 */
[----:B------:R1:W-:Y:S04]  /*1f5a0*/  STS.U16 [R39+UR4+0x20f00], R141 ;  /* 0x020f008d27007988 */ /* 0x0003e80008000404 */
[----:B------:R-:W4:Y:S04]  /*1f5b0*/  LDL R145, [R1+0x338] ;  /* 0x0003380001917983 */ /* 0x000f280000100800 */
[----:B------:R-:W3:Y:S01]  /*1f5c0*/  LDL R5, [R1+0x3a4] ;  /* 0x0003a40001057983 */ /* 0x000ee20000100800 */
[----:B0-----:R-:W-:-:S03]  /*1f5d0*/  @!P1 IMAD.MOV.U32 R4, RZ, RZ, R147 ;  /* 0x000000ffff049224 */ /* 0x001fc600078e0093 */
[----:B-1----:R-:W2:Y:S04]  /*1f5e0*/  LDL R141, [R1+0x33c] ;  /* 0x00033c00018d7983 */ /* 0x002ea80000100800 */
[----:B------:R0:W-:Y:S04]  /*1f5f0*/  STS.U16 [R39+UR4+0x21300], R134 ;  /* 0x0213008627007988 */ /* 0x0001e80008000404 */
[----:B------:R-:W4:Y:S01]  /*1f600*/  LDL R147, [R1+0x318] ;  /* 0x0003180001937983 */ /* 0x000f220000100800 */
[----:B------:R-:W-:-:S03]  /*1f610*/  PRMT R23, RZ, 0x7610, R23 ;  /* 0x00007610ff177816 */ /* 0x000fc60000000017 */
[----:B0-----:R-:W4:Y:S04]  /*1f620*/  LDL R134, [R1+0x31c] ;  /* 0x00031c0001867983 */ /* 0x001f280000100800 */
[----:B---3--:R0:W3:Y:S04]  /*1f630*/  @!P1 LDG.E.U16 R153, desc[UR56][R4.64] ;  /* 0x0000003804999981 */ /* 0x0080e8000c1e1500 */
[----:B------:R-:W2:Y:S01]  /*1f640*/  LDL R5, [R1+0x384] ;  /* 0x0003840001057983 */ /* 0x000ea20000100800 */
[----:B0-----:R-:W-:-:S03]  /*1f650*/  @!P1 IMAD.MOV.U32 R4, RZ, RZ, R2 ;  /* 0x000000ffff049224 */ /* 0x001fc600078e0002 */
[----:B------:R0:W-:Y:S04]  /*1f660*/  STS.U16 [R39+UR4+0x21700], R143 ;  /* 0x0217008f27007988 */ /* 0x0001e80008000404 */
[----:B------:R-:W3:Y:S04]  /*1f670*/  LDL R2, [R1+0x2fc] ;  /* 0x0002fc0001027983 */ /* 0x000ee80000100800 */
[----:B0-----:R-:W3:Y:S04]  /*1f680*/  LDL R143, [R1+0x2f8] ;  /* 0x0002f800018f7983 */ /* 0x001ee80000100800 */
[----:B--2---:R0:W2:Y:S04]  /*1f690*/  @!P1 LDG.E.U16 R152, desc[UR56][R4.64] ;  /* 0x0000003804989981 */ /* 0x0040a8000c1e1500 */
[----:B------:R-:W0:Y:S04]  /*1f6a0*/  LDL R4, [R1+0x358] ;  /* 0x0003580001047983 */ /* 0x000e280000100800 */
[----:B------:R-:W0:Y:S04]  /*1f6b0*/  LDL R5, [R1+0x35c] ;  /* 0x00035c0001057983 */ /* 0x000e280000100800 */
[----:B------:R1:W-:Y:S04]  /*1f6c0*/  STS.U16 [R39+UR4+0x21b00], R47 ;  /* 0x021b002f27007988 */ /* 0x0003e80008000404 */
[----:B-1----:R-:W2:Y:S01]  /*1f6d0*/  LDL.LU R47, [R1+0x1478] ;  /* 0x00147800012f7983 */ /* 0x002ea20000300800 */
[----:B0-----:R-:W-:-:S04]  /*1f6e0*/  @!P1 LOP3.LUT R5, R5, R4, RZ, 0x3c, !PT ;  /* 0x0000000405059212 */ /* 0x001fc800078e3cff */
[----:B------:R-:W-:-:S04]  /*1f6f0*/  @!P1 LOP3.LUT R4, R5, R4, RZ, 0x3c, !PT ;  /* 0x0000000405049212 */ /* 0x000fc800078e3cff */
[----:B------:R-:W-:-:S05]  /*1f700*/  @!P1 LOP3.LUT R5, R5, R4, RZ, 0x3c, !PT ;  /* 0x0000000405059212 */ /* 0x000fca00078e3cff */
[----:B------:R0:W2:Y:S02]  /*1f710*/  @!P1 LDG.E.U16 R23, desc[UR56][R4.64] ;  /* 0x0000003804179981 */ /* 0x0000a4000c1e1500 */
[----:B0-----:R-:W-:Y:S02]  /*1f720*/  @!P1 IMAD.MOV.U32 R4, RZ, RZ, R141 ;  /* 0x000000ffff049224 */ /* 0x001fe400078e008d */
[----:B----4-:R-:W-:Y:S01]  /*1f730*/  @!P1 IMAD.MOV.U32 R5, RZ, RZ, R145 ;  /* 0x000000ffff059224 */ /* 0x010fe200078e0091 */
[----:B------:R-:W4:Y:S04]  /*1f740*/  LDL R141, [R1+0x2dc] ;  /* 0x0002dc00018d7983 */ /* 0x000f280000100800 */
[----:B------:R-:W2:Y:S01]  /*1f750*/  LDL R145, [R1+0x2d8] ;  /* 0x0002d80001917983 */ /* 0x000ea20000100800 */
[----:B------:R-:W-:-:S02]  /*1f760*/  PRMT R22, RZ, 0x7610, R22 ;  /* 0x00007610ff167816 */ /* 0x000fc40000000016 */
[----:B------:R-:W-:-:S04]  /*1f770*/  PRMT R21, RZ, 0x7610, R21 ;  /* 0x00007610ff157816 */ /* 0x000fc80000000015 */
[----:B------:R0:W2:Y:S01]  /*1f780*/  @!P1 LDG.E.U16 R22, desc[UR56][R4.64] ;  /* 0x0000003804169981 */ /* 0x0000a2000c1e1500 */
[----:B------:R-:W-:Y:S01]  /*1f790*/  PRMT R20, RZ, 0x7610, R20 ;  /* 0x00007610ff147816 */ /* 0x000fe20000000014 */
[----:B0-----:R-:W-:Y:S02]  /*1f7a0*/  @!P1 IMAD.MOV.U32 R4, RZ, RZ, R134 ;  /* 0x000000ffff049224 */ /* 0x001fe400078e0086 */
[----:B------:R-:W-:Y:S01]  /*1f7b0*/  @!P1 IMAD.MOV.U32 R5, RZ, RZ, R147 ;  /* 0x000000ffff059224 */ /* 0x000fe200078e0093 */
[----:B------:R0:W-:Y:S04]  /*1f7c0*/  STS.U16 [R39+UR4+0x21f00], R44 ;  /* 0x021f002c27007988 */ /* 0x0001e80008000404 */
[----:B------:R3:W2:Y:S01]  /*1f7d0*/  @!P1 LDG.E.U16 R21, desc[UR56][R4.64] ;  /* 0x0000003804159981 */ /* 0x0006a2000c1e1500 */
[----:B------:R-:W-:-:S03]  /*1f7e0*/  PRMT R19, RZ, 0x7610, R19 ;  /* 0x00007610ff137816 */ /* 0x000fc60000000013 */
[----:B------:R1:W-:Y:S04]  /*1f7f0*/  STS.U16 [R39+UR4+0x22300], R45 ;  /* 0x0223002d27007988 */ /* 0x0003e80008000404 */
[----:B0-----:R-:W2:Y:S01]  /*1f800*/  LDL.LU R44, [R1+0x1474] ;  /* 0x00147400012c7983 */ /* 0x001ea20000300800 */
[----:B---3--:R-:W-:Y:S02]  /*1f810*/  @!P1 IMAD.MOV.U32 R4, RZ, RZ, R2 ;  /* 0x000000ffff049224 */ /* 0x008fe400078e0002 */
[----:B------:R-:W-:Y:S01]  /*1f820*/  @!P1 IMAD.MOV.U32 R5, RZ, RZ, R143 ;  /* 0x000000ffff059224 */ /* 0x000fe200078e008f */
[----:B------:R-:W3:Y:S04]  /*1f830*/  LDL R134, [R1+0x2bc] ;  /* 0x0002bc0001867983 */ /* 0x000ee80000100800 */
[----:B------:R4:W3:Y:S04]  /*1f840*/  @!P1 LDG.E.U16 R20, desc[UR56][R4.64] ;  /* 0x0000003804149981 */ /* 0x0008e8000c1e1500 */
[----:B------:R-:W3:Y:S04]  /*1f850*/  LDL.LU R147, [R1+0x298] ;  /* 0x0002980001937983 */ /* 0x000ee80000300800 */
[----:B-1----:R-:W3:Y:S04]  /*1f860*/  LDL.LU R45, [R1+0x1470] ;  /* 0x00147000012d7983 */ /* 0x002ee80000300800 */
[----:B------:R-:W3:Y:S04]  /*1f870*/  LDL R143, [R1+0x29c] ;  /* 0x00029c00018f7983 */ /* 0x000ee80000100800 */
[----:B------:R0:W-:Y:S04]  /*1f880*/  STS.U16 [R39+UR4+0x22700], R139 ;  /* 0x0227008b27007988 */ /* 0x0001e80008000404 */
[----:B------:R-:W3:Y:S04]  /*1f890*/  LDL R2, [R1+0x27c] ;  /* 0x00027c0001027983 */ /* 0x000ee80000100800 */
[----:B0-----:R-:W3:Y:S01]  /*1f8a0*/  LDL.LU R139, [R1+0x278] ;  /* 0x00027800018b7983 */ /* 0x001ee20000300800 */
[----:B----4-:R-:W-:-:S03]  /*1f8b0*/  @!P1 IMAD.MOV.U32 R4, RZ, RZ, R141 ;  /* 0x000000ffff049224 */ /* 0x010fc600078e008d */
[----:B------:R-:W4:Y:S01]  /*1f8c0*/  LDL.LU R141, [R1+0x25c] ;  /* 0x00025c00018d7983 */ /* 0x000f220000300800 */
[----:B--2---:R-:W-:-:S03]  /*1f8d0*/  @!P1 IMAD.MOV.U32 R5, RZ, RZ, R145 ;  /* 0x000000ffff059224 */ /* 0x004fc600078e0091 */
[----:B------:R-:W2:Y:S04]  /*1f8e0*/  LDL.LU R145, [R1+0x258] ;  /* 0x0002580001917983 */ /* 0x000ea80000300800 */
[----:B------:R3:W2:Y:S04]  /*1f8f0*/  @!P1 LDG.E.U16 R19, desc[UR56][R4.64] ;  /* 0x0000003804139981 */ /* 0x0006a8000c1e1500 */
[----:B------:R-:W4:Y:S01]  /*1f900*/  LDL R5, [R1+0x2b8] ;  /* 0x0002b80001057983 */ /* 0x000f220000100800 */
[----:B------:R-:W-:Y:S02]  /*1f910*/  PRMT R18, RZ, 0x7610, R18 ;  /* 0x00007610ff127816 */ /* 0x000fe40000000012 */
[----:B------:R-:W-:-:S02]  /*1f920*/  PRMT R17, RZ, 0x7610, R17 ;  /* 0x00007610ff117816 */ /* 0x000fc40000000011 */
[----:B------:R-:W-:Y:S01]  /*1f930*/  PRMT R16, RZ, 0x7610, R16 ;  /* 0x00007610ff107816 */ /* 0x000fe20000000010 */
[----:B---3--:R-:W-:Y:S01]  /*1f940*/  @!P1 IMAD.MOV.U32 R4, RZ, RZ, R134 ;  /* 0x000000ffff049224 */ /* 0x008fe200078e0086 */
[----:B------:R0:W-:Y:S01]  /*1f950*/  STS.U16 [R39+UR4+0x22b00], R42 ;  /* 0x022b002a27007988 */ /* 0x0001e20008000404 */
[----:B------:R-:W-:-:S03]  /*1f960*/  PRMT R15, RZ, 0x7610, R15 ;  /* 0x00007610ff0f7816 */ /* 0x000fc6000000000f */
[----:B------:R1:W-:Y:S04]  /*1f970*/  STS.U16 [R39+UR4+0x22f00], R43 ;  /* 0x022f002b27007988 */ /* 0x0003e80008000404 */
[----:B0-----:R-:W3:Y:S04]  /*1f980*/  LDL.LU R42, [R1+0x146c] ;  /* 0x00146c00012a7983 */ /* 0x001ee80000300800 */
[----:B------:R-:W3:Y:S04]  /*1f990*/  LDL.LU R134, [R1+0x23c] ;  /* 0x00023c0001867983 */ /* 0x000ee80000300800 */
[----:B-1----:R-:W3:Y:S04]  /*1f9a0*/  LDL.LU R43, [R1+0x1468] ;  /* 0x00146800012b7983 */ /* 0x002ee80000300800 */
[----:B------:R0:W-:Y:S04]  /*1f9b0*/  STS.U16 [R39+UR4+0x23300], R40 ;  /* 0x0233002827007988 */ /* 0x0001e80008000404 */
[----:B------:R1:W-:Y:S04]  /*1f9c0*/  STS.U16 [R39+UR4+0x23700], R41 ;  /* 0x0237002927007988 */ /* 0x0003e80008000404 */
[----:B----4-:R4:W3:Y:S02]  /*1f9d0*/  @!P1 LDG.E.U16 R18, desc[UR56][R4.64] ;  /* 0x0000003804129981 */ /* 0x0108e4000c1e1500 */
[----:B----4-:R-:W-:-:S02]  /*1f9e0*/  @!P1 IMAD.MOV.U32 R4, RZ, RZ, R143 ;  /* 0x000000ffff049224 */ /* 0x010fc400078e008f */
[----:B------:R-:W-:Y:S01]  /*1f9f0*/  @!P1 IMAD.MOV.U32 R5, RZ, RZ, R147 ;  /* 0x000000ffff059224 */ /* 0x000fe200078e0093 */
[----:B------:R-:W4:Y:S04]  /*1fa00*/  LDL.LU R143, [R1+0x21c] ;  /* 0x00021c00018f7983 */ /* 0x000f280000300800 */
[----:B------:R2:W4:Y:S04]  /*1fa10*/  @!P1 LDG.E.U16 R17, desc[UR56][R4.64] ;  /* 0x0000003804119981 */ /* 0x000528000c1e1500 */
[----:B0-----:R-:W4:Y:S04]  /*1fa20*/  LDL.LU R40, [R1+0x1464] ;  /* 0x0014640001287983 */ /* 0x001f280000300800 */
[----:B-1----:R-:W4:Y:S01]  /*1fa30*/  LDL.LU R41, [R1+0x1460] ;  /* 0x0014600001297983 */ /* 0x002f220000300800 */
[----:B--2---:R-:W-:-:S02]  /*1fa40*/  @!P1 IMAD.MOV.U32 R4, RZ, RZ, R2 ;  /* 0x000000ffff049224 */ /* 0x004fc400078e0002 */
[----:B------:R-:W-:Y:S01]  /*1fa50*/  @!P1 IMAD.MOV.U32 R5, RZ, RZ, R139 ;  /* 0x000000ffff059224 */ /* 0x000fe200078e008b */
[----:B------:R-:W-:Y:S01]  /*1fa60*/  PRMT R14, RZ, 0x7610, R14 ;  /* 0x00007610ff0e7816 */ /* 0x000fe2000000000e */
[----:B------:R-:W2:Y:S04]  /*1fa70*/  LDL R2, [R1+0xbfc] ;  /* 0x000bfc0001027983 */ /* 0x000ea80000100800 */
[----:B------:R0:W2:Y:S02]  /*1fa80*/  @!P1 LDG.E.U16 R16, desc[UR56][R4.64] ;  /* 0x0000003804109981 */ /* 0x0000a4000c1e1500 */
[----:B0-----:R-:W-:Y:S02]  /*1fa90*/  @!P1 IMAD.MOV.U32 R4, RZ, RZ, R141 ;  /* 0x000000ffff049224 */ /* 0x001fe400078e008d */
[----:B------:R-:W-:-:S05]  /*1faa0*/  @!P1 IMAD.MOV.U32 R5, RZ, RZ, R145 ;  /* 0x000000ffff059224 */ /* 0x000fca00078e0091 */
[----:B------:R3:W2:Y:S04]  /*1fab0*/  @!P1 LDG.E.U16 R15, desc[UR56][R4.64] ;  /* 0x00000038040f9981 */ /* 0x0006a8000c1e1500 */
[----:B------:R-:W4:Y:S01]  /*1fac0*/  LDL R5, [R1+0x238] ;  /* 0x0002380001057983 */ /* 0x000f220000100800 */
[----:B---3--:R-:W-:-:S03]  /*1fad0*/  @!P1 IMAD.MOV.U32 R4, RZ, RZ, R134 ;  /* 0x000000ffff049224 */ /* 0x008fc600078e0086 */
[----:B------:R0:W-:Y:S04]  /*1fae0*/  STS.U16 [R39+UR4+0x23b00], R38 ;  /* 0x023b002627007988 */ /* 0x0001e80008000404 */
[----:B0-----:R-:W3:Y:S04]  /*1faf0*/  LDL.LU R38, [R1+0x145c] ;  /* 0x00145c0001267983 */ /* 0x001ee80000300800 */
[----:B----4-:R0:W4:Y:S04]  /*1fb00*/  @!P1 LDG.E.U16 R14, desc[UR56][R4.64] ;  /* 0x00000038040e9981 */ /* 0x010128000c1e1500 */
[----:B------:R-:W2:Y:S01]  /*1fb10*/  LDL R5, [R1+0x218] ;  /* 0x0002180001057983 */ /* 0x000ea20000100800 */
[----:B------:R-:W-:Y:S01]  /*1fb20*/  PRMT R13, RZ, 0x7610, R13 ;  /* 0x00007610ff0d7816 */ /* 0x000fe2000000000d */
[----:B0-----:R-:W-:-:S02]  /*1fb30*/  @!P1 IMAD.MOV.U32 R4, RZ, RZ, R143 ;  /* 0x000000ffff049224 */ /* 0x001fc400078e008f */
[----:B------:R0:W-:Y:S04]  /*1fb40*/  STS.U16 [R39+UR4+0x23f00], R36 ;  /* 0x023f002427007988 */ /* 0x0001e80008000404 */
[----:B0-----:R-:W3:Y:S04]  /*1fb50*/  LDL.LU R39, [R1+0x1458] ;  /* 0x0014580001277983 */ /* 0x001ee80000300800 */
[----:B------:R-:W3:Y:S04]  /*1fb60*/  LDL.LU R36, [R1+0x1454] ;  /* 0x0014540001247983 */ /* 0x000ee80000300800 */
[----:B--2---:R0:W2:Y:S04]  /*1fb70*/  @!P1 LDG.E.U16 R13, desc[UR56][R4.64] ;  /* 0x00000038040d9981 */ /* 0x0040a8000c1e1500 */
[----:B------:R-:W0:Y:S04]  /*1fb80*/  LDL R4, [R1+0x604] ;  /* 0x0006040001047983 */ /* 0x000e280000100800 */
[----:B------:R-:W0:Y:S01]  /*1fb90*/  LDL R5, [R1+0xc0c] ;  /* 0x000c0c0001057983 */ /* 0x000e220000100800 */
[----:B------:R-:W-:-:S03]  /*1fba0*/  PRMT R12, RZ, 0x7610, R12 ;  /* 0x00007610ff0c7816 */ /* 0x000fc6000000000c */
[----:B------:R1:W-:Y:S04]  /*1fbb0*/  STS.U16 [R0+UR4], R37 ;  /* 0x0000002500007988 */ /* 0x0003e80008000404 */
[----:B-1----:R-:W3:Y:S01]  /*1fbc0*/  LDL.LU R37, [R1+0x1450] ;  /* 0x0014500001257983 */ /* 0x002ee20000300800 */
[----:B0-----:R-:W-:-:S04]  /*1fbd0*/  @!P1 LOP3.LUT R5, R5, R4, RZ, 0x3c, !PT ;  /* 0x0000000405059212 */ /* 0x001fc800078e3cff */
[----:B------:R-:W-:-:S04]  /*1fbe0*/  @!P1 LOP3.LUT R4, R5, R4, RZ, 0x3c, !PT ;  /* 0x0000000405049212 */ /* 0x000fc800078e3cff */
[----:B------:R-:W-:-:S05]  /*1fbf0*/  @!P1 LOP3.LUT R5, R5, R4, RZ, 0x3c, !PT ;  /* 0x0000000405059212 */ /* 0x000fca00078e3cff */
[----:B------:R0:W3:Y:S04]  /*1fc00*/  @!P1 LDG.E.U16 R12, desc[UR56][R4.64] ;  /* 0x00000038040c9981 */ /* 0x0000e8000c1e1500 */
[----:B------:R-:W4:Y:S01]  /*1fc10*/  LDL R5, [R1+0xbf8] ;  /* 0x000bf80001057983 */ /* 0x000f220000100800 */
[----:B------:R-:W-:Y:S01]  /*1fc20*/  PRMT R11, RZ, 0x7610, R11 ;  /* 0x00007610ff0b7816 */ /* 0x000fe2000000000b */
[----:B0-----:R-:W-:Y:S02]  /*1fc30*/  @!P1 IMAD.MOV.U32 R4, RZ, RZ, R2 ;  /* 0x000000ffff049224 */ /* 0x001fe400078e0002 */
[----:B------:R0:W-:Y:S04]  /*1fc40*/  STS.U16 [R0+UR4+0x400], R34 ;  /* 0x0004002200007988 */ /* 0x0001e80008000404 */
[----:B0-----:R-:W3:Y:S04]  /*1fc50*/  LDL.LU R34, [R1+0x144c] ;  /* 0x00144c0001227983 */ /* 0x001ee80000300800 */
[----:B----4-:R0:W4:Y:S04]  /*1fc60*/  @!P1 LDG.E.U16 R11, desc[UR56][R4.64] ;  /* 0x00000038040b9981 */ /* 0x010128000c1e1500 */
[----:B------:R-:W0:Y:S04]  /*1fc70*/  LDL R4, [R1+0xbdc] ;  /* 0x000bdc0001047983 */ /* 0x000e280000100800 */
[----:B------:R-:W0:Y:S01]  /*1fc80*/  LDL R5, [R1+0xbe0] ;  /* 0x000be00001057983 */ /* 0x000e220000100800 */
[----:B------:R-:W-:-:S03]  /*1fc90*/  PRMT R10, RZ, 0x7610, R10 ;  /* 0x00007610ff0a7816 */ /* 0x000fc6000000000a */
[----:B------:R1:W-:Y:S04]  /*1fca0*/  STS.U16 [R0+UR4+0x800], R35 ;  /* 0x0008002300007988 */ /* 0x0003e80008000404 */
[----:B-1----:R-:W4:Y:S01]  /*1fcb0*/  LDL.LU R35, [R1+0x1448] ;  /* 0x0014480001237983 */ /* 0x002f220000300800 */
[----:B------:R-:W-:-:S03]  /*1fcc0*/  PRMT R9, RZ, 0x7610, R9 ;  /* 0x00007610ff097816 */ /* 0x000fc60000000009 */
[----:B------:R-:W2:Y:S01]  /*1fcd0*/  LDL R2, [R1+0xb60] ;  /* 0x000b600001027983 */ /* 0x000ea20000100800 */
[----:B0-----:R-:W-:-:S04]  /*1fce0*/  @!P1 LOP3.LUT R5, R5, R4, RZ, 0x3c, !PT ;  /* 0x0000000405059212 */ /* 0x001fc800078e3cff */
[----:B------:R-:W-:-:S04]  /*1fcf0*/  @!P1 LOP3.LUT R4, R5, R4, RZ, 0x3c, !PT ;  /* 0x0000000405049212 */ /* 0x000fc800078e3cff */
[----:B------:R-:W-:-:S05]  /*1fd00*/  @!P1 LOP3.LUT R5, R5, R4, RZ, 0x3c, !PT ;  /* 0x0000000405059212 */ /* 0x000fca00078e3cff */
[----:B------:R0:W4:Y:S04]  /*1fd10*/  @!P1 LDG.E.U16 R10, desc[UR56][R4.64] ;  /* 0x00000038040a9981 */ /* 0x000128000c1e1500 */
        /* <DEDUP_REMOVED lines=8> */
[----:B------:R-:W0:Y:S04]  /*1fda0*/  LDL R4, [R1+0xb9c] ;  /* 0x000b9c0001047983 */ /* 0x000e280000100800 */
[----:B------:R-:W0:Y:S01]  /*1fdb0*/  LDL R5, [R1+0xba0] ;  /* 0x000ba00001057983 */ /* 0x000e220000100800 */
[----:B------:R-:W-:-:S03]  /*1fdc0*/  PRMT R8, RZ, 0x7610, R8 ;  /* 0x00007610ff087816 */ /* 0x000fc60000000008 */
        /* <DEDUP_REMOVED lines=17> */
[----:B--2---:R-:W-:Y:S02]  /*1fee0*/  @!P1 IMAD.MOV.U32 R4, RZ, RZ, R2 ;  /* 0x000000ffff049224 */ /* 0x004fe400078e0002 */
[----:B------:R0:W-:Y:S04]  /*1fef0*/  STS.U16 [R0+UR4+0x1800], R31 ;  /* 0x0018001f00007988 */ /* 0x0001e80008000404 */
[----:B------:R1:W-:Y:S04]  /*1ff00*/  STS.U16 [R0+UR4+0x1c00], R28 ;  /* 0x001c001c00007988 */ /* 0x0003e80008000404 */
[----:B------:R2:W-:Y:S04]  /*1ff10*/  STS.U16 [R0+UR4+0x2000], R29 ;  /* 0x0020001d00007988 */ /* 0x0005e80008000404 */
[----:B0-----:R-:W4:Y:S04]  /*1ff20*/  LDL.LU R31, [R1+0x1438] ;  /* 0x00143800011f7983 */ /* 0x001f280000300800 */
[----:B-1----:R-:W4:Y:S04]  /*1ff30*/  LDL.LU R28, [R1+0x1434] ;  /* 0x00143400011c7983 */ /* 0x002f280000300800 */
[----:B--2---:R-:W2:Y:S04]  /*1ff40*/  LDL.LU R29, [R1+0x1430] ;  /* 0x00143000011d7983 */ /* 0x004ea80000300800 */
[----:B------:R0:W-:Y:S04]  /*1ff50*/  STS.U16 [R0+UR4+0x2400], R26 ;  /* 0x0024001a00007988 */ /* 0x0001e80008000404 */
[----:B------:R1:W-:Y:S04]  /*1ff60*/  STS.U16 [R0+UR4+0x2800], R27 ;  /* 0x0028001b00007988 */ /* 0x0003e80008000404 */
[----:B------:R1:W-:Y:S04]  /*1ff70*/  STS.U16 [R0+UR4+0x2c00], R24 ;  /* 0x002c001800007988 */ /* 0x0003e80008000404 */
[----:B0-----:R-:W2:Y:S04]  /*1ff80*/  LDL.LU R26, [R1+0x142c] ;  /* 0x00142c00011a7983 */ /* 0x001ea80000300800 */
[----:B-1----:R-:W2:Y:S04]  /*1ff90*/  LDL.LU R27, [R1+0x1428] ;  /* 0x00142800011b7983 */ /* 0x002ea80000300800 */
[----:B------:R-:W2:Y:S04]  /*1ffa0*/  LDL.LU R24, [R1+0x1424] ;  /* 0x0014240001187983 */ /* 0x000ea80000300800 */
[----:B------:R0:W-:Y:S04]  /*1ffb0*/  STS.U16 [R0+UR4+0x4800], R132 ;  /* 0x0048008400007988 */ /* 0x0001e80008000404 */
[----:B------:R1:W-:Y:S04]  /*1ffc0*/  STS.U16 [R0+UR4+0x3000], R148 ;  /* 0x0030009400007988 */ /* 0x0003e80008000404 */
[----:B------:R1:W-:Y:S04]  /*1ffd0*/  STS.U16 [R0+UR4+0x4c00], R131 ;  /* 0x004c008300007988 */ /* 0x0003e80008000404 */
[----:B0-----:R-:W4:Y:S04]  /*1ffe0*/  LDL R132, [R1+0xc18] ;  /* 0x000c180001847983 */ /* 0x001f280000100800 */
[----:B---3--:R-:W3:Y:S04]  /*1fff0*/  @!P1 LDG.E.U16 R6, desc[UR56][R4.64] ;  /* 0x0000003804069981 */ /* 0x008ee8000c1e1500 */
[----:B------:R-:W2:Y:S04]  /*20000*/  LDL R5, [R1+0x5ec] ;  /* 0x0005ec0001057983 */ /* 0x000ea80000100800 */
[----:B------:R-:W2:Y:S04]  /*20010*/  LDL R4, [R1+0xc08] ;  /* 0x000c080001047983 */ /* 0x000ea80000100800 */
[----:B------:R-:W-:Y:S04]  /*20020*/  STL [R1+0x1150], R0 ;  /* 0x0011500001007387 */ /* 0x000fe80000100800 */
[----:B-1----:R-:W4:Y:S04]  /*20030*/  LDL R148, [R1+0x5e0] ;  /* 0x0005e00001947983 */ /* 0x002f280000100800 */
[----:B------:R-:W3:Y:S01]  /*20040*/  LDL R131, [R1+0xbf4] ;  /* 0x000bf40001837983 */ /* 0x000ee20000100800 */
[----:B------:R-:W-:-:S03]  /*20050*/  LOP3.LUT R2, R0, 0x20, RZ, 0x3c, !PT ;  /* 0x0000002000027812 */ /* 0x000fc600078e3cff */
        /* <DEDUP_REMOVED lines=75> */
[----:B------:R-:W-:Y:S01]  /*20510*/  STS.U16 [R2+UR4+0x6900], R178 ;  /* 0x006900b202007988 */ /* 0x000fe20008000404 */
[----:B0-----:R-:W-:-:S03]  /*20520*/  PRMT R0, RZ, 0x7610, R0 ;  /* 0x00007610ff007816 */ /* 0x001fc60000000000 */
[----:B------:R-:W-:Y:S04]  /*20530*/  STS.U16 [R2+UR4+0x6d00], R177 ;  /* 0x006d00b102007988 */ /* 0x000fe80008000404 */
[----:B------:R-:W-:Y:S04]  /*20540*/  STS.U16 [R2+UR4+0x7100], R176 ;  /* 0x007100b002007988 */ /* 0x000fe80008000404 */
[----:B------:R-:W-:Y:S04]  /*20550*/  STS.U16 [R2+UR4+0x7500], R175 ;  /* 0x007500af02007988 */ /* 0x000fe80008000404 */
[----:B------:R-:W-:Y:S04]  /*20560*/  STS.U16 [R2+UR4+0x7900], R174 ;  /* 0x007900ae02007988 */ /* 0x000fe80008000404 */
[----:B--2---:R3:W2:Y:S04]  /*20570*/  @!P1 LDG.E.U16 R149, desc[UR56][R4.64] ;  /* 0x0000003804959981 */ /* 0x0046a8000c1e1500 */
[----:B------:R-:W-:Y:S04]  /*20580*/  STS.U16 [R2+UR4+0x7d00], R173 ;  /* 0x007d00ad02007988 */ /* 0x000fe80008000404 */
[----:B------:R-:W-:Y:S01]  /*20590*/  STS.U16 [R2+UR4+0x10100], R172 ;  /* 0x010100ac02007988 */ /* 0x000fe20008000404 */
[----:B---3--:R-:W-:-:S02]  /*205a0*/  @!P1 IMAD.MOV.U32 R4, RZ, RZ, R131 ;  /* 0x000000ffff049224 */ /* 0x008fc400078e0083 */
[----:B----4-:R-:W-:Y:S01]  /*205b0*/  @!P1 IMAD.MOV.U32 R5, RZ, RZ, R148 ;  /* 0x000000ffff059224 */ /* 0x010fe200078e0094 */
[----:B------:R-:W-:Y:S04]  /*205c0*/  STS.U16 [R2+UR4+0x10500], R171 ;  /* 0x010500ab02007988 */ /* 0x000fe80008000404 */
[----:B------:R-:W-:Y:S04]  /*205d0*/  STS.U16 [R2+UR4+0x10900], R170 ;  /* 0x010900aa02007988 */ /* 0x000fe80008000404 */
[----:B------:R-:W-:Y:S04]  /*205e0*/  STS.U16 [R2+UR4+0x10d00], R169 ;  /* 0x010d00a902007988 */ /* 0x000fe80008000404 */
[----:B------:R-:W-:Y:S04]  /*205f0*/  STS.U16 [R2+UR4+0x11100], R168 ;  /* 0x011100a802007988 */ /* 0x000fe80008000404 */
[----:B------:R-:W3:Y:S04]  /*20600*/  @!P1 LDG.E.U16 R0, desc[UR56][R4.64] ;  /* 0x0000003804009981 */ /* 0x000ee8000c1e1500 */
        /* <DEDUP_REMOVED lines=24> */
[----:B------:R-:W4:Y:S04]  /*20790*/  LDL R144, [R1+0xbd4] ;  /* 0x000bd40001907983 */ /* 0x000f280000100800 */
[----:B------:R-:W2:Y:S04]  /*207a0*/  LDL R140, [R1+0xbd8] ;  /* 0x000bd800018c7983 */ /* 0x000ea80000100800 */
[----:B------:R-:W-:Y:S04]  /*207b0*/  STS.U16 [R2+UR4+0x17500], R15 ;  /* 0x0175000f02007988 */ /* 0x000fe80008000404 */
[----:B------:R-:W-:Y:S04]  /*207c0*/  STS.U16 [R2+UR4+0x17900], R14 ;  /* 0x0179000e02007988 */ /* 0x000fe80008000404 */
[----:B------:R0:W-:Y:S04]  /*207d0*/  STS.U16 [R2+UR4+0x17d00], R13 ;  /* 0x017d000d02007988 */ /* 0x0001e80008000404 */
[----:B0-----:R-:W2:Y:S04]  /*207e0*/  LDL.LU R2, [R1+0x210] ;  /* 0x0002100001027983 */ /* 0x001ea80000300800 */
[----:B------:R-:W2:Y:S04]  /*207f0*/  LDL.LU R3, [R1+0x208] ;  /* 0x0002080001037983 */ /* 0x000ea80000300800 */
[----:B------:R-:W2:Y:S04]  /*20800*/  LDL R135, [R1+0xbb8] ;  /* 0x000bb80001877983 */ /* 0x000ea80000100800 */
[----:B------:R-:W-:Y:S04]  /*20810*/  STS.U16 [R132+UR4+0x200], R12 ;  /* 0x0002000c84007988 */ /* 0x000fe80008000404 */
[----:B------:R-:W-:Y:S04]  /*20820*/  STS.U16 [R132+UR4+0x600], R11 ;  /* 0x0006000b84007988 */ /* 0x000fe80008000404 */
[----:B------:R-:W2:Y:S04]  /*20830*/  LDL R138, [R1+0xbb4] ;  /* 0x000bb400018a7983 */ /* 0x000ea80000100800 */
[----:B------:R-:W-:Y:S04]  /*20840*/  STS.U16 [R132+UR4+0xa00], R10 ;  /* 0x000a000a84007988 */ /* 0x000fe80008000404 */
[----:B------:R-:W-:Y:S04]  /*20850*/  STS.U16 [R132+UR4+0xe00], R9 ;  /* 0x000e000984007988 */ /* 0x000fe80008000404 */
[----:B------:R-:W-:Y:S04]  /*20860*/  STS.U16 [R132+UR4+0x1200], R8 ;  /* 0x0012000884007988 */ /* 0x000fe80008000404 */
[----:B------:R-:W-:Y:S04]  /*20870*/  STS.U16 [R132+UR4+0x1600], R7 ;  /* 0x0016000784007988 */ /* 0x000fe80008000404 */
[----:B------:R0:W-:Y:S04]  /*20880*/  STS.U16 [R132+UR4+0x1a00], R6 ;  /* 0x001a000684007988 */ /* 0x0001e80008000404 */
[----:B------:R-:W2:Y:S04]  /*20890*/  LDL R137, [R1+0xb94] ;  /* 0x000b940001897983 */ /* 0x000ea80000100800 */
[----:B------:R-:W2:Y:S04]  /*208a0*/  LDL R131, [R1+0xb74] ;  /* 0x000b740001837983 */ /* 0x000ea80000100800 */
[----:B0-----:R-:W2:Y:S01]  /*208b0*/  LDL R132, [R1+0xb98] ;  /* 0x000b980001847983 */ /* 0x001ea20000100800 */
[----:B------:R-:W-:-:S03]  /*208c0*/  PRMT R252, RZ, 0x7610, R252 ;  /* 0x00007610fffc7816 */ /* 0x000fc600000000fc */
[----:B---3--:R0:W-:Y:S04]  /*208d0*/  STL [R1+0x200], R0 ;  /* 0x0002000001007387 */ /* 0x0081e80000100800 */
[----:B0-----:R-:W3:Y:S01]  /*208e0*/  LDL R0, [R1+0xb78] ;  /* 0x000b780001007983 */ /* 0x001ee20000100800 */
[----:B----4-:R-:W-:-:S03]  /*208f0*/  @!P1 IMAD.MOV.U32 R5, RZ, RZ, R144 ;  /* 0x000000ffff059224 */ /* 0x010fc600078e0090 */
[----:B------:R-:W4:Y:S01]  /*20900*/  LDL R144, [R1+0xb54] ;  /* 0x000b540001907983 */ /* 0x000f220000100800 */
[----:B--2---:R-:W-:-:S03]  /*20910*/  @!P1 IMAD.MOV.U32 R4, RZ, RZ, R140 ;  /* 0x000000ffff049224 */ /* 0x004fc600078e008c */
[----:B------:R-:W2:Y:S04]  /*20920*/  LDL R140, [R1+0xb58] ;  /* 0x000b5800018c7983 */ /* 0x000ea80000100800 */
[----:B------:R0:W2:Y:S02]  /*20930*/  @!P1 LDG.E.U16 R252, desc[UR56][R4.64] ;  /* 0x0000003804fc9981 */ /* 0x0000a4000c1e1500 */
[----:B0-----:R-:W-:Y:S02]  /*20940*/  @!P1 IMAD.MOV.U32 R4, RZ, RZ, R135 ;  /* 0x000000ffff049224 */ /* 0x001fe400078e0087 */
[----:B------:R-:W2:Y:S01]  /*20950*/  LDL R135, [R1+0xb40] ;  /* 0x000b400001877983 */ /* 0x000ea20000100800 */
[----:B------:R-:W-:Y:S02]  /*20960*/  PRMT R251, RZ, 0x7610, R251 ;  /* 0x00007610fffb7816 */ /* 0x000fe400000000fb */
[----:B------:R-:W-:Y:S01]  /*20970*/  PRMT R250, RZ, 0x7610, R250 ;  /* 0x00007610fffa7816 */ /* 0x000fe200000000fa */
[----:B------:R-:W-:-:S02]  /*20980*/  @!P1 IMAD.MOV.U32 R5, RZ, RZ, R138 ;  /* 0x000000ffff059224 */ /* 0x000fc400078e008a */
[----:B------:R-:W2:Y:S04]  /*20990*/  LDL R138, [R1+0xb3c] ;  /* 0x000b3c00018a7983 */ /* 0x000ea80000100800 */
[----:B------:R0:W2:Y:S02]  /*209a0*/  @!P1 LDG.E.U16 R251, desc[UR56][R4.64] ;  /* 0x0000003804fb9981 */ /* 0x0000a4000c1e1500 */
[----:B0-----:R-:W-:Y:S02]  /*209b0*/  @!P1 IMAD.MOV.U32 R5, RZ, RZ, R137 ;  /* 0x000000ffff059224 */ /* 0x001fe400078e0089 */
[----:B------:R-:W2:Y:S01]  /*209c0*/  LDL R137, [R1+0xb34] ;  /* 0x000b340001897983 */ /* 0x000ea20000100800 */
[----:B------:R-:W-:-:S03]  /*209d0*/  @!P1 IMAD.MOV.U32 R4, RZ, RZ, R132 ;  /* 0x000000ffff049224 */ /* 0x000fc600078e0084 */
[----:B------:R-:W2:Y:S04]  /*209e0*/  LDL R132, [R1+0xb38] ;  /* 0x000b380001847983 */ /* 0x000ea80000100800 */
[----:B------:R0:W2:Y:S02]  /*209f0*/  @!P1 LDG.E.U16 R250, desc[UR56][R4.64] ;  /* 0x0000003804fa9981 */ /* 0x0000a4000c1e1500 */
[----:B0-----:R-:W-:Y:S02]  /*20a00*/  @!P1 IMAD.MOV.U32 R5, RZ, RZ, R131 ;  /* 0x000000ffff059224 */ /* 0x001fe400078e0083 */
[----:B------:R-:W2:Y:S01]  /*20a10*/  LDL R131, [R1+0xb1c] ;  /* 0x000b1c0001837983 */ /* 0x000ea20000100800 */
[----:B------:R-:W-:Y:S02]  /*20a20*/  PRMT R249, RZ, 0x7610, R249 ;  /* 0x00007610fff97816 */ /* 0x000fe400000000f9 */
[----:B------:R-:W-:Y:S01]  /*20a30*/  PRMT R248, RZ, 0x7610, R248 ;  /* 0x00007610fff87816 */ /* 0x000fe200000000f8 */
[----:B---3--:R-:W-:-:S02]  /*20a40*/  @!P1 IMAD.MOV.U32 R4, RZ, RZ, R0 ;  /* 0x000000ffff049224 */ /* 0x008fc400078e0000 */
[----:B------:R-:W3:Y:S04]  /*20a50*/  LDL R0, [R1+0xb20] ;  /* 0x000b200001007983 */ /* 0x000ee80000100800 */
[----:B------:R4:W3:Y:S02]  /*20a60*/  @!P1 LDG.E.U16 R249, desc[UR56][R4.64] ;  /* 0x0000003804f99981 */ /* 0x0008e4000c1e1500 */
[----:B----4-:R-:W-:Y:S02]  /*20a70*/  @!P1 IMAD.MOV.U32 R5, RZ, RZ, R144 ;  /* 0x000000ffff059224 */ /* 0x010fe400078e0090 */
[----:B------:R-:W4:Y:S01]  /*20a80*/  LDL R144, [R1+0xb14] ;  /* 0x000b140001907983 */ /* 0x000f220000100800 */
[----:B--2---:R-:W-:-:S03]  /*20a90*/  @!P1 IMAD.MOV.U32 R4, RZ, RZ, R140 ;  /* 0x000000ffff049224 */ /* 0x004fc600078e008c */
[----:B------:R-:W2:Y:S04]  /*20aa0*/  LDL R140, [R1+0xb18] ;  /* 0x000b1800018c7983 */ /* 0x000ea80000100800 */
[----:B------:R0:W2:Y:S04]  /*20ab0*/  @!P1 LDG.E.U16 R248, desc[UR56][R4.64] ;  /* 0x0000003804f89981 */ /* 0x0000a8000c1e1500 */
[----:B------:R1:W-:Y:S01]  /*20ac0*/  STL [R1+0x204], R149 ;  /* 0x0002049501007387 */ /* 0x0003e20000100800 */
[----:B0-----:R-:W-:-:S03]  /*20ad0*/  @!P1 IMAD.MOV.U32 R4, RZ, RZ, R135 ;  /* 0x000000ffff049224 */ /* 0x001fc600078e0087 */
[----:B------:R-:W2:Y:S01]  /*20ae0*/  LDL R135, [R1+0xb00] ;  /* 0x000b000001877983 */ /* 0x000ea20000100800 */
[----:B------:R-:W-:Y:S02]  /*20af0*/  PRMT R247, RZ, 0x7610, R247 ;  /* 0x00007610fff77816 */ /* 0x000fe400000000f7 */
[----:B------:R-:W-:Y:S01]  /*20b00*/  PRMT R246, RZ, 0x7610, R246 ;  /* 0x00007610fff67816 */ /* 0x000fe200000000f6 */
[----:B------:R-:W-:Y:S02]  /*20b10*/  @!P1 IMAD.MOV.U32 R5, RZ, RZ, R138 ;  /* 0x000000ffff059224 */ /* 0x000fe400078e008a */
[----:B------:R-:W2:Y:S04]  /*20b20*/  LDL R138, [R1+0xafc] ;  /* 0x000afc00018a7983 */ /* 0x000ea80000100800 */
[----:B------:R0:W2:Y:S02]  /*20b30*/  @!P1 LDG.E.U16 R247, desc[UR56][R4.64] ;  /* 0x0000003804f79981 */ /* 0x0000a4000c1e1500 */
[----:B0-----:R-:W-:-:S02]  /*20b40*/  @!P1 IMAD.MOV.U32 R5, RZ, RZ, R137 ;  /* 0x000000ffff059224 */ /* 0x001fc400078e0089 */
        /* <DEDUP_REMOVED lines=538> */
[----:B------:R4:W3:Y:S04]  /*22cf0*/  @!P1 LDG.E.U16 R157, desc[UR56][R4.64] ;  /* 0x00000038049d9981 */ /* 0x0008e8000c1e1500 */
[----:B-1----:R-:W3:Y:S01]  /*22d00*/  LDL.LU R149, [R1+0x290] ;  /* 0x0002900001957983 */ /* 0x002ee20000300800 */
[----:B------:R-:W-:Y:S02]  /*22d10*/  PRMT R155, RZ, 0x7610, R155 ;  /* 0x00007610ff9b7816 */ /* 0x000fe4000000009b */
[----:B------:R-:W-:Y:S01]  /*22d20*/  PRMT R154, RZ, 0x7610, R154 ;  /* 0x00007610ff9a7816 */ /* 0x000fe2000000009a */
[----:B------:R-:W3:Y:S01]  /*22d30*/  LDL R148, [R1+0x2b0] ;  /* 0x0002b00001947983 */ /* 0x000ee20000100800 */
[----:B----4-:R-:W-:Y:S01]  /*22d40*/  @!P1 IMAD.MOV.U32 R5, RZ, RZ, R144 ;  /* 0x000000ffff059224 */ /* 0x010fe200078e0090 */
[----:B------:R-:W-:-:S02]  /*22d50*/  PRMT R153, RZ, 0x7610, R153 ;  /* 0x00007610ff997816 */ /* 0x000fc40000000099 */
[----:B------:R-:W4:Y:S01]  /*22d60*/  LDL R144, [R1+0x2b4] ;  /* 0x0002b40001907983 */ /* 0x000f220000100800 */
[----:B--2---:R-:W-:-:S05]  /*22d70*/  @!P1 IMAD.MOV.U32 R4, RZ, RZ, R140 ;  /* 0x000000ffff049224 */ /* 0x004fca00078e008c */
[----:B------:R0:W2:Y:S02]  /*22d80*/  @!P1 LDG.E.U16 R156, desc[UR56][R4.64] ;  /* 0x00000038049c9981 */ /* 0x0000a4000c1e1500 */
[----:B0-----:R-:W-:Y:S02]  /*22d90*/  @!P1 IMAD.MOV.U32 R4, RZ, RZ, R135 ;  /* 0x000000ffff049224 */ /* 0x001fe400078e0087 */
[----:B------:R-:W4:Y:S01]  /*22da0*/  LDL R135, [R1+0x2d4] ;  /* 0x0002d40001877983 */ /* 0x000f220000100800 */
[----:B------:R-:W-:-:S03]  /*22db0*/  @!P1 IMAD.MOV.U32 R5, RZ, RZ, R138 ;  /* 0x000000ffff059224 */ /* 0x000fc600078e008a */
[----:B------:R-:W2:Y:S04]  /*22dc0*/  LDL R138, [R1+0x294] ;  /* 0x00029400018a7983 */ /* 0x000ea80000100800 */
[----:B------:R0:W2:Y:S02]  /*22dd0*/  @!P1 LDG.E.U16 R155, desc[UR56][R4.64] ;  /* 0x00000038049b9981 */ /* 0x0000a4000c1e1500 */
[----:B0-----:R-:W-:Y:S02]  /*22de0*/  @!P1 IMAD.MOV.U32 R5, RZ, RZ, R137 ;  /* 0x000000ffff059224 */ /* 0x001fe400078e0089 */
[----:B------:R-:W-:Y:S02]  /*22df0*/  @!P1 IMAD.MOV.U32 R4, RZ, RZ, R132 ;  /* 0x000000ffff049224 */ /* 0x000fe400078e0084 */
[----:B------:R-:W2:Y:S04]  /*22e00*/  LDL R132, [R1+0x274] ;  /* 0x0002740001847983 */ /* 0x000ea80000100800 */
[----:B------:R0:W2:Y:S04]  /*22e10*/  @!P1 LDG.E.U16 R154, desc[UR56][R4.64] ;  /* 0x00000038049a9981 */ /* 0x0000a8000c1e1500 */
[----:B------:R-:W2:Y:S01]  /*22e20*/  LDL.LU R137, [R1+0x270] ;  /* 0x0002700001897983 */ /* 0x000ea20000300800 */
[----:B0-----:R-:W-:-:S03]  /*22e30*/  @!P1 IMAD.MOV.U32 R5, RZ, RZ, R131 ;  /* 0x000000ffff059224 */ /* 0x001fc600078e0083 */
[----:B------:R-:W2:Y:S04]  /*22e40*/  LDL.LU R131, [R1+0x250] ;  /* 0x0002500001837983 */ /* 0x000ea80000300800 */
[----:B------:R-:W2:Y:S01]  /*22e50*/  LDL.LU R140, [R1+0x254] ;  /* 0x00025400018c7983 */ /* 0x000ea20000300800 */
[----:B---3--:R-:W-:-:S03]  /*22e60*/  @!P1 IMAD.MOV.U32 R4, RZ, RZ, R0 ;  /* 0x000000ffff049224 */ /* 0x008fc600078e0000 */
[----:B------:R-:W3:Y:S04]  /*22e70*/  LDL.LU R0, [R1+0x234] ;  /* 0x0002340001007983 */ /* 0x000ee80000300800 */
[----:B------:R4:W3:Y:S04]  /*22e80*/  @!P1 LDG.E.U16 R153, desc[UR56][R4.64] ;  /* 0x0000003804999981 */ /* 0x0008e8000c1e1500 */
[----:B------:R-:W2:Y:S01]  /*22e90*/  LDL R5, [R1+0x2d0] ;  /* 0x0002d00001057983 */ /* 0x000ea20000100800 */
[----:B----4-:R-:W-:-:S03]  /*22ea0*/  @!P1 IMAD.MOV.U32 R4, RZ, RZ, R135 ;  /* 0x000000ffff049224 */ /* 0x010fc600078e0087 */
[----:B------:R-:W4:Y:S01]  /*22eb0*/  LDL R135, [R1+0x230] ;  /* 0x0002300001877983 */ /* 0x000f220000100800 */
[----:B------:R-:W-:Y:S02]  /*22ec0*/  PRMT R152, RZ, 0x7610, R152 ;  /* 0x00007610ff987816 */ /* 0x000fe40000000098 */
[----:B------:R-:W-:Y:S02]  /*22ed0*/  PRMT R23, RZ, 0x7610, R23 ;  /* 0x00007610ff177816 */ /* 0x000fe40000000017 */
[----:B------:R-:W-:Y:S02]  /*22ee0*/  PRMT R22, RZ, 0x7610, R22 ;  /* 0x00007610ff167816 */ /* 0x000fe40000000016 */
[----:B------:R-:W-:Y:S02]  /*22ef0*/  PRMT R21, RZ, 0x7610, R21 ;  /* 0x00007610ff157816 */ /* 0x000fe40000000015 */
[----:B------:R-:W-:Y:S02]  /*22f00*/  PRMT R20, RZ, 0x7610, R20 ;  /* 0x00007610ff147816 */ /* 0x000fe40000000014 */
[----:B------:R-:W-:Y:S01]  /*22f10*/  PRMT R19, RZ, 0x7610, R19 ;  /* 0x00007610ff137816 */ /* 0x000fe20000000013 */
[----:B--2---:R0:W2:Y:S02]  /*22f20*/  @!P1 LDG.E.U16 R152, desc[UR56][R4.64] ;  /* 0x0000003804989981 */ /* 0x0040a4000c1e1500 */
[----:B0-----:R-:W-:-:S02]  /*22f30*/  @!P1 IMAD.MOV.U32 R4, RZ, RZ, R144 ;  /* 0x000000ffff049224 */ /* 0x001fc400078e0090 */
[----:B------:R-:W-:Y:S01]  /*22f40*/  @!P1 IMAD.MOV.U32 R5, RZ, RZ, R148 ;  /* 0x000000ffff059224 */ /* 0x000fe200078e0094 */
[----:B------:R-:W-:Y:S01]  /*22f50*/  PRMT R18, RZ, 0x7610, R18 ;  /* 0x00007610ff127816 */ /* 0x000fe20000000012 */
[----:B------:R-:W2:Y:S04]  /*22f60*/  LDL R148, [R1+0x328] ;  /* 0x0003280001947983 */ /* 0x000ea80000100800 */
[----:B------:R0:W2:Y:S04]  /*22f70*/  @!P1 LDG.E.U16 R23, desc[UR56][R4.64] ;  /* 0x0000003804179981 */ /* 0x0000a8000c1e1500 */
[----:B------:R-:W2:Y:S01]  /*22f80*/  LDL R144, [R1+0x32c] ;  /* 0x00032c0001907983 */ /* 0x000ea20000100800 */
[----:B0-----:R-:W-:-:S02]  /*22f90*/  @!P1 IMAD.MOV.U32 R4, RZ, RZ, R138 ;  /* 0x000000ffff049224 */ /* 0x001fc400078e008a */
[----:B------:R-:W-:Y:S01]  /*22fa0*/  @!P1 IMAD.MOV.U32 R5, RZ, RZ, R149 ;  /* 0x000000ffff059224 */ /* 0x000fe200078e0095 */
[----:B------:R-:W2:Y:S04]  /*22fb0*/  LDL R138, [R1+0x308] ;  /* 0x00030800018a7983 */ /* 0x000ea80000100800 */
[----:B------:R0:W2:Y:S02]  /*22fc0*/  @!P1 LDG.E.U16 R22, desc[UR56][R4.64] ;  /* 0x0000003804169981 */ /* 0x0000a4000c1e1500 */
[----:B0-----:R-:W-:Y:S02]  /*22fd0*/  @!P1 IMAD.MOV.U32 R4, RZ, RZ, R132 ;  /* 0x000000ffff049224 */ /* 0x001fe400078e0084 */
[----:B------:R-:W-:Y:S01]  /*22fe0*/  @!P1 IMAD.MOV.U32 R5, RZ, RZ, R137 ;  /* 0x000000ffff059224 */ /* 0x000fe200078e0089 */
[----:B------:R-:W2:Y:S04]  /*22ff0*/  LDL R132, [R1+0x378] ;  /* 0x0003780001847983 */ /* 0x000ea80000100800 */
[----:B------:R0:W2:Y:S02]  /*23000*/  @!P1 LDG.E.U16 R21, desc[UR56][R4.64] ;  /* 0x0000003804159981 */ /* 0x0000a4000c1e1500 */
[----:B0-----:R-:W-:-:S02]  /*23010*/  @!P1 IMAD.MOV.U32 R4, RZ, RZ, R140 ;  /* 0x000000ffff049224 */ /* 0x001fc400078e008c */
[----:B------:R-:W-:-:S05]  /*23020*/  @!P1 IMAD.MOV.U32 R5, RZ, RZ, R131 ;  /* 0x000000ffff059224 */ /* 0x000fca00078e0083 */
[----:B------:R3:W2:Y:S02]  /*23030*/  @!P1 LDG.E.U16 R20, desc[UR56][R4.64] ;  /* 0x0000003804149981 */ /* 0x0006a4000c1e1500 */
[----:B---3--:R-:W-:Y:S02]  /*23040*/  @!P1 IMAD.MOV.U32 R4, RZ, RZ, R0 ;  /* 0x000000ffff049224 */ /* 0x008fe400078e0000 */
[----:B----4-:R-:W-:Y:S02]  /*23050*/  @!P1 IMAD.MOV.U32 R5, RZ, RZ, R135 ;  /* 0x000000ffff059224 */ /* 0x010fe400078e0087 */
[----:B------:R-:W3:Y:S04]  /*23060*/  LDL R135, [R1+0x30c] ;  /* 0x00030c0001877983 */ /* 0x000ee80000100800 */
[----:B------:R0:W4:Y:S04]  /*23070*/  @!P1 LDG.E.U16 R19, desc[UR56][R4.64] ;  /* 0x0000003804139981 */ /* 0x000128000c1e1500 */
[----:B------:R-:W0:Y:S04]  /*23080*/  LDL R5, [R1+0x214] ;  /* 0x0002140001057983 */ /* 0x000e280000100800 */
[----:B------:R1:W-:Y:S01]  /*23090*/  STL [R1+0x1154], R2 ;  /* 0x0011540201007387 */ /* 0x0003e20000100800 */
[----:B0-----:R-:W-:-:S02]  /*230a0*/  @!P1 IMAD.MOV.U32 R4, RZ, RZ, R5 ;  /* 0x000000ffff049224 */ /* 0x001fc400078e0005 */
[----:B------:R-:W-:Y:S01]  /*230b0*/  @!P1 IMAD.MOV.U32 R5, RZ, RZ, R2 ;  /* 0x000000ffff059224 */ /* 0x000fe200078e0002 */
[----:B------:R-:W-:Y:S01]  /*230c0*/  PRMT R17, RZ, 0x7610, R17 ;  /* 0x00007610ff117816 */ /* 0x000fe20000000011 */
[----:B-1----:R-:W3:Y:S04]  /*230d0*/  LDL R2, [R1+0x34c] ;  /* 0x00034c0001027983 */ /* 0x002ee80000100800 */
[----:B------:R2:W4:Y:S04]  /*230e0*/  @!P1 LDG.E.U16 R18, desc[UR56][R4.64] ;  /* 0x0000003804129981 */ /* 0x000528000c1e1500 */
[----:B------:R-:W3:Y:S01]  /*230f0*/  LDL R5, [R1+0x374] ;  /* 0x0003740001057983 */ /* 0x000ee20000100800 */
[----:B--2---:R-:W-:Y:S01]  /*23100*/  @!P1 IMAD.MOV.U32 R4, RZ, RZ, R132 ;  /* 0x000000ffff049224 */ /* 0x004fe200078e0084 */
[----:B------:R-:W-:-:S02]  /*23110*/  PRMT R16, RZ, 0x7610, R16 ;  /* 0x00007610ff107816 */ /* 0x000fc40000000010 */
[----:B------:R-:W-:Y:S01]  /*23120*/  PRMT R15, RZ, 0x7610, R15 ;  /* 0x00007610ff0f7816 */ /* 0x000fe2000000000f */
[----:B------:R-:W2:Y:S04]  /*23130*/  LDL R132, [R1+0x2ec] ;  /* 0x0002ec0001847983 */ /* 0x000ea80000100800 */
[----:B---3--:R0:W3:Y:S04]  /*23140*/  @!P1 LDG.E.U16 R17, desc[UR56][R4.64] ;  /* 0x0000003804119981 */ /* 0x0080e8000c1e1500 */
[----:B------:R-:W4:Y:S01]  /*23150*/  LDL R5, [R1+0x348] ;  /* 0x0003480001057983 */ /* 0x000f220000100800 */
[----:B0-----:R-:W-:Y:S01]  /*23160*/  @!P1 IMAD.MOV.U32 R4, RZ, RZ, R2 ;  /* 0x000000ffff049224 */ /* 0x001fe200078e0002 */
[----:B------:R-:W-:-:S02]  /*23170*/  PRMT R14, RZ, 0x7610, R14 ;  /* 0x00007610ff0e7816 */ /* 0x000fc4000000000e */
[----:B------:R-:W3:Y:S04]  /*23180*/  LDL.LU R2, [R1+0x288] ;  /* 0x0002880001027983 */ /* 0x000ee80000300800 */
[----:B----4-:R0:W4:Y:S02]  /*23190*/  @!P1 LDG.E.U16 R16, desc[UR56][R4.64] ;  /* 0x0000003804109981 */ /* 0x010124000c1e1500 */
[----:B0-----:R-:W-:Y:S02]  /*231a0*/  @!P1 IMAD.MOV.U32 R4, RZ, RZ, R144 ;  /* 0x000000ffff049224 */ /* 0x001fe400078e0090 */
[----:B------:R-:W-:Y:S02]  /*231b0*/  @!P1 IMAD.MOV.U32 R5, RZ, RZ, R148 ;  /* 0x000000ffff059224 */ /* 0x000fe400078e0094 */
[----:B------:R-:W4:Y:S04]  /*231c0*/  LDL.LU R148, [R1+0x26c] ;  /* 0x00026c0001947983 */ /* 0x000f280000300800 */
[----:B------:R0:W4:Y:S02]  /*231d0*/  @!P1 LDG.E.U16 R15, desc[UR56][R4.64] ;  /* 0x00000038040f9981 */ /* 0x000124000c1e1500 */
[----:B0-----:R-:W-:-:S02]  /*231e0*/  @!P1 IMAD.MOV.U32 R4, RZ, RZ, R135 ;  /* 0x000000ffff049224 */ /* 0x001fc400078e0087 */
[----:B------:R-:W-:Y:S01]  /*231f0*/  @!P1 IMAD.MOV.U32 R5, RZ, RZ, R138 ;  /* 0x000000ffff059224 */ /* 0x000fe200078e008a */
[----:B------:R-:W4:Y:S04]  /*23200*/  LDL.LU R135, [R1+0x268] ;  /* 0x0002680001877983 */ /* 0x000f280000300800 */
[----:B------:R-:W4:Y:S04]  /*23210*/  LDL.LU R138, [R1+0x24c] ;  /* 0x00024c00018a7983 */ /* 0x000f280000300800 */
[----:B------:R-:W4:Y:S04]  /*23220*/  LDL.LU R144, [R1+0x248] ;  /* 0x0002480001907983 */ /* 0x000f280000300800 */
[----:B------:R2:W4:Y:S04]  /*23230*/  @!P1 LDG.E.U16 R14, desc[UR56][R4.64] ;  /* 0x00000038040e9981 */ /* 0x000528000c1e1500 */
[----:B------:R-:W3:Y:S01]  /*23240*/  LDL R5, [R1+0x2e8] ;  /* 0x0002e80001057983 */ /* 0x000ee20000100800 */
[----:B------:R-:W-:Y:S01]  /*23250*/  PRMT R13, RZ, 0x7610, R13 ;  /* 0x00007610ff0d7816 */ /* 0x000fe2000000000d */
[----:B--2---:R-:W-:-:S02]  /*23260*/  @!P1 IMAD.MOV.U32 R4, RZ, RZ, R132 ;  /* 0x000000ffff049224 */ /* 0x004fc400078e0084 */
[----:B------:R-:W2:Y:S04]  /*23270*/  LDL.LU R132, [R1+0x22c] ;  /* 0x00022c0001847983 */ /* 0x000ea80000300800 */
[----:B---3--:R0:W3:Y:S04]  /*23280*/  @!P1 LDG.E.U16 R13, desc[UR56][R4.64] ;  /* 0x00000038040d9981 */ /* 0x0080e8000c1e1500 */
[----:B------:R-:W0:Y:S04]  /*23290*/  LDL R4, [R1+0x2c8] ;  /* 0x0002c80001047983 */ /* 0x000e280000100800 */
[----:B------:R-:W0:Y:S01]  /*232a0*/  LDL R5, [R1+0x2cc] ;  /* 0x0002cc0001057983 */ /* 0x000e220000100800 */
[----:B------:R-:W-:-:S02]  /*232b0*/  PRMT R12, RZ, 0x7610, R12 ;  /* 0x00007610ff0c7816 */ /* 0x000fc4000000000c */
[----:B0-----:R-:W-:-:S04]  /*232c0*/  @!P1 LOP3.LUT R5, R5, R4, RZ, 0x3c, !PT ;  /* 0x0000000405059212 */ /* 0x001fc800078e3cff */
[----:B------:R-:W-:-:S04]  /*232d0*/  @!P1 LOP3.LUT R4, R5, R4, RZ, 0x3c, !PT ;  /* 0x0000000405049212 */ /* 0x000fc800078e3cff */
[----:B------:R-:W-:-:S05]  /*232e0*/  @!P1 LOP3.LUT R5, R5, R4, RZ, 0x3c, !PT ;  /* 0x0000000405059212 */ /* 0x000fca00078e3cff */
[----:B------:R0:W3:Y:S04]  /*232f0*/  @!P1 LDG.E.U16 R12, desc[UR56][R4.64] ;  /* 0x00000038040c9981 */ /* 0x0000e8000c1e1500 */
[----:B------:R-:W0:Y:S04]  /*23300*/  LDL R4, [R1+0x2a8] ;  /* 0x0002a80001047983 */ /* 0x000e280000100800 */
[----:B------:R-:W0:Y:S01]  /*23310*/  LDL R5, [R1+0x2ac] ;  /* 0x0002ac0001057983 */ /* 0x000e220000100800 */
[----:B------:R-:W-:Y:S02]  /*23320*/  PRMT R11, RZ, 0x7610, R11 ;  /* 0x00007610ff0b7816 */ /* 0x000fe4000000000b */
[----:B0-----:R-:W-:-:S04]  /*23330*/  @!P1 LOP3.LUT R5, R5, R4, RZ, 0x3c, !PT ;  /* 0x0000000405059212 */ /* 0x001fc800078e3cff */
[----:B------:R-:W-:-:S04]  /*23340*/  @!P1 LOP3.LUT R4, R5, R4, RZ, 0x3c, !PT ;  /* 0x0000000405049212 */ /* 0x000fc800078e3cff */
[----:B------:R-:W-:-:S05]  /*23350*/  @!P1 LOP3.LUT R5, R5, R4, RZ, 0x3c, !PT ;  /* 0x0000000405059212 */ /* 0x000fca00078e3cff */
[----:B------:R0:W3:Y:S04]  /*23360*/  @!P1 LDG.E.U16 R11, desc[UR56][R4.64] ;  /* 0x00000038040b9981 */ /* 0x0000e8000c1e1500 */
[----:B------:R-:W0:Y:S01]  /*23370*/  LDL R5, [R1+0x28c] ;  /* 0x00028c0001057983 */ /* 0x000e220000100800 */
[----:B------:R-:W-:Y:S02]  /*23380*/  PRMT R10, RZ, 0x7610, R10 ;  /* 0x00007610ff0a7816 */ /* 0x000fe4000000000a */
[----:B------:R-:W-:Y:S02]  /*23390*/  PRMT R9, RZ, 0x7610, R9 ;  /* 0x00007610ff097816 */ /* 0x000fe40000000009 */
[----:B------:R-:W-:Y:S01]  /*233a0*/  PRMT R8, RZ, 0x7610, R8 ;  /* 0x00007610ff087816 */ /* 0x000fe20000000008 */
[----:B0-----:R-:W-:-:S02]  /*233b0*/  @!P1 IMAD.MOV.U32 R4, RZ, RZ, R5 ;  /* 0x000000ffff049224 */ /* 0x001fc400078e0005 */
[----:B------:R-:W-:-:S05]  /*233c0*/  @!P1 IMAD.MOV.U32 R5, RZ, RZ, R2 ;  /* 0x000000ffff059224 */ /* 0x000fca00078e0002 */
[----:B------:R4:W3:Y:S02]  /*233d0*/  @!P1 LDG.E.U16 R10, desc[UR56][R4.64] ;  /* 0x00000038040a9981 */ /* 0x0008e4000c1e1500 */
[----:B----4-:R-:W-:Y:S02]  /*233e0*/  @!P1 IMAD.MOV.U32 R4, RZ, RZ, R148 ;  /* 0x000000ffff049224 */ /* 0x010fe400078e0094 */
[----:B------:R-:W-:-:S05]  /*233f0*/  @!P1 IMAD.MOV.U32 R5, RZ, RZ, R135 ;  /* 0x000000ffff059224 */ /* 0x000fca00078e0087 */
[----:B------:R0:W4:Y:S02]  /*23400*/  @!P1 LDG.E.U16 R9, desc[UR56][R4.64] ;  /* 0x0000003804099981 */ /* 0x000124000c1e1500 */
[----:B0-----:R-:W-:Y:S02]  /*23410*/  @!P1 IMAD.MOV.U32 R4, RZ, RZ, R138 ;  /* 0x000000ffff049224 */ /* 0x001fe400078e008a */
[----:B------:R-:W-:-:S05]  /*23420*/  @!P1 IMAD.MOV.U32 R5, RZ, RZ, R144 ;  /* 0x000000ffff059224 */ /* 0x000fca00078e0090 */
[----:B------:R0:W4:Y:S04]  /*23430*/  @!P1 LDG.E.U16 R8, desc[UR56][R4.64] ;  /* 0x0000003804089981 */ /* 0x000128000c1e1500 */
[----:B------:R-:W3:Y:S04]  /*23440*/  LDL R5, [R1+0x228] ;  /* 0x0002280001057983 */ /* 0x000ee80000100800 */
[----:B------:R1:W-:Y:S02]  /*23450*/  STL.64 [R1+0x1418], R150 ;  /* 0x0014189601007387 */ /* 0x0003e40000100a00 */
[----:B-1----:R-:W-:-:S02]  /*23460*/  IMAD.MOV.U32 R151, RZ, RZ, R25 ;  /* 0x000000ffff977224 */ /* 0x002fc400078e0019 */
[----:B------:R-:W4:Y:S04]  /*23470*/  LDL.LU R25, [R1+0x1420] ;  /* 0x0014200001197983 */ /* 0x000f280000300800 */
[----:B------:R-:W4:Y:S04]  /*23480*/  LDL R150, [R1+0x20c] ;  /* 0x00020c0001967983 */ /* 0x000f280000100800 */
[----:B------:R1:W-:Y:S04]  /*23490*/  STL.64 [R1+0x1410], R148 ;  /* 0x0014109401007387 */ /* 0x0003e80000100a00 */
[----:B-1----:R-:W4:Y:S04]  /*234a0*/  LDL R148, [R1+0xc18] ;  /* 0x000c180001947983 */ /* 0x002f280000100800 */
[----:B------:R-:W-:Y:S04]  /*234b0*/  STL.64 [R1+0x1408], R146 ;  /* 0x0014089201007387 */ /* 0x000fe80000100a00 */
[----:B------:R-:W-:Y:S04]  /*234c0*/  STL.64 [R1+0x1400], R144 ;  /* 0x0014009001007387 */ /* 0x000fe80000100a00 */
[----:B------:R-:W-:Y:S04]  /*234d0*/  STL.64 [R1+0x13f8], R142 ;  /* 0x0013f88e01007387 */ /* 0x000fe80000100a00 */
[----:B------:R-:W-:Y:S04]  /*234e0*/  STL.64 [R1+0x13f0], R140 ;  /* 0x0013f08c01007387 */ /* 0x000fe80000100a00 */
[----:B------:R-:W-:Y:S04]  /*234f0*/  STL.64 [R1+0x13e8], R138 ;  /* 0x0013e88a01007387 */ /* 0x000fe80000100a00 */
[----:B------:R-:W-:Y:S04]  /*23500*/  STL.64 [R1+0x13e0], R136 ;  /* 0x0013e08801007387 */ /* 0x000fe80000100a00 */
[----:B------:R-:W-:Y:S04]  /*23510*/  STL.64 [R1+0x13d8], R134 ;  /* 0x0013d88601007387 */ /* 0x000fe80000100a00 */
[----:B--2---:R-:W-:Y:S04]  /*23520*/  STL.64 [R1+0x13d0], R132 ;  /* 0x0013d08401007387 */ /* 0x004fe80000100a00 */
[----:B------:R-:W-:Y:S04]  /*23530*/  STL.64 [R1+0x13c8], R130 ;  /* 0x0013c88201007387 */ /* 0x000fe80000100a00 */
        /* <DEDUP_REMOVED lines=39> */
[----:B------:R-:W-:Y:S01]  /*237b0*/  STL.64 [R1+0x1288], R50 ;  /* 0x0012883201007387 */ /* 0x000fe20000100a00 */
[----:B------:R-:W-:-:S03]  /*237c0*/  PRMT R7, RZ, 0x7610, R7 ;  /* 0x00007610ff077816 */ /* 0x000fc60000000007 */
[----:B------:R-:W-:Y:S01]  /*237d0*/  STL.64 [R1+0x1280], R48 ;  /* 0x0012803001007387 */ /* 0x000fe20000100a00 */
[----:B0-----:R-:W-:-:S03]  /*237e0*/  @!P1 IMAD.MOV.U32 R4, RZ, RZ, R132 ;  /* 0x000000ffff049224 */ /* 0x001fc600078e0084 */
[----:B------:R-:W-:Y:S04]  /*237f0*/  STL.64 [R1+0x1278], R46 ;  /* 0x0012782e01007387 */ /* 0x000fe80000100a00 */
[----:B------:R-:W-:Y:S04]  /*23800*/  STL.64 [R1+0x1270], R44 ;  /* 0x0012702c01007387 */ /* 0x000fe80000100a00 */
[----:B------:R-:W-:Y:S04]  /*23810*/  STL.64 [R1+0x1268], R42 ;  /* 0x0012682a01007387 */ /* 0x000fe80000100a00 */
[----:B------:R-:W-:Y:S04]  /*23820*/  STL.64 [R1+0x1260], R40 ;  /* 0x0012602801007387 */ /* 0x000fe80000100a00 */
[----:B------:R-:W-:Y:S01]  /*23830*/  STL.64 [R1+0x1258], R38 ;  /* 0x0012582601007387 */ /* 0x000fe20000100a00 */
[----:B------:R-:W-:-:S03]  /*23840*/  PRMT R6, RZ, 0x7610, R6 ;  /* 0x00007610ff067816 */ /* 0x000fc60000000006 */
[----:B------:R-:W-:Y:S04]  /*23850*/  STL.64 [R1+0x1250], R36 ;  /* 0x0012502401007387 */ /* 0x000fe80000100a00 */
[----:B------:R-:W-:Y:S04]  /*23860*/  STL.64 [R1+0x1248], R34 ;  /* 0x0012482201007387 */ /* 0x000fe80000100a00 */
[----:B------:R-:W-:Y:S04]  /*23870*/  STL.64 [R1+0x1240], R32 ;  /* 0x0012402001007387 */ /* 0x000fe80000100a00 */
[----:B------:R-:W-:Y:S04]  /*23880*/  STL.64 [R1+0x1238], R30 ;  /* 0x0012381e01007387 */ /* 0x000fe80000100a00 */
[----:B------:R-:W-:Y:S04]  /*23890*/  STL.64 [R1+0x1230], R28 ;  /* 0x0012301c01007387 */ /* 0x000fe80000100a00 */
[----:B------:R-:W-:Y:S04]  /*238a0*/  STL.64 [R1+0x1228], R26 ;  /* 0x0012281a01007387 */ /* 0x000fe80000100a00 */
[----:B---3--:R0:W2:Y:S02]  /*238b0*/  @!P1 LDG.E.U16 R7, desc[UR56][R4.64] ;  /* 0x0000003804079981 */ /* 0x0080a4000c1e1500 */
[----:B0-----:R-:W-:-:S02]  /*238c0*/  @!P1 IMAD.MOV.U32 R5, RZ, RZ, R3 ;  /* 0x000000ffff059224 */ /* 0x001fc400078e0003 */
[----:B----4-:R0:W-:Y:S01]  /*238d0*/  STL.64 [R1+0x1220], R24 ;  /* 0x0012201801007387 */ /* 0x0101e20000100a00 */
[----:B------:R-:W-:-:S03]  /*238e0*/  @!P1 IMAD.MOV.U32 R4, RZ, RZ, R150 ;  /* 0x000000ffff049224 */ /* 0x000fc600078e0096 */
[----:B------:R-:W3:Y:S04]  /*238f0*/  LDL.LU R149, [R1+0x204] ;  /* 0x0002040001957983 */ /* 0x000ee80000300800 */
[----:B------:R-:W4:Y:S04]  /*23900*/  LDL.LU R150, [R1+0x200] ;  /* 0x0002000001967983 */ /* 0x000f280000300800 */
[----:B------:R1:W-:Y:S04]  /*23910*/  STL [R1+0x1158], R3 ;  /* 0x0011580301007387 */ /* 0x0003e80000100800 */
[----:B------:R-:W2:Y:S04]  /*23920*/  @!P1 LDG.E.U16 R6, desc[UR56][R4.64] ;  /* 0x0000003804069981 */ /* 0x000ea8000c1e1500 */
[----:B------:R-:W3:Y:S04]  /*23930*/  LDL R5, [R1+0xc14] ;  /* 0x000c140001057983 */ /* 0x000ee80000100800 */
[----:B0-----:R-:W2:Y:S04]  /*23940*/  LDL.LU.64 R24, [R1] ;  /* 0x0000000001187983 */ /* 0x001ea80000300a00 */
[----:B------:R-:W2:Y:S04]  /*23950*/  LDL.LU.64 R26, [R1+0x8] ;  /* 0x00000800011a7983 */ /* 0x000ea80000300a00 */
[----:B------:R-:W2:Y:S04]  /*23960*/  LDL.LU.64 R28, [R1+0x10] ;  /* 0x00001000011c7983 */ /* 0x000ea80000300a00 */
[----:B------:R-:W2:Y:S04]  /*23970*/  LDL.LU.64 R30, [R1+0x18] ;  /* 0x00001800011e7983 */ /* 0x000ea80000300a00 */
[----:B------:R-:W-:Y:S04]  /*23980*/  STS.U16 [R148+UR4+0x1e00], R247 ;  /* 0x001e00f794007988 */ /* 0x000fe80008000404 */
        /* <DEDUP_REMOVED lines=108> */
[----:B------:R-:W2:Y:S01]  /*24050*/  LDL.LU.64 R140, [R1+0x1d0] ;  /* 0x0001d000018c7983 */ /* 0x000ea20000300a00 */
[----:B-1----:R-:W-:-:S03]  /*24060*/  IMAD.MOV.U32 R3, RZ, RZ, R151 ;  /* 0x000000ffff037224 */ /* 0x002fc600078e0097 */
[----:B------:R-:W-:Y:S04]  /*24070*/  STS.U16 [R148+UR4+0x17a00], R19 ;  /* 0x017a001394007988 */ /* 0x000fe80008000404 */
[----:B------:R-:W2:Y:S04]  /*24080*/  LDL.LU.64 R142, [R1+0x1d8] ;  /* 0x0001d800018e7983 */ /* 0x000ea80000300a00 */
[----:B------:R-:W-:Y:S04]  /*24090*/  STS.U16 [R148+UR4+0x17e00], R18 ;  /* 0x017e001294007988 */ /* 0x000fe80008000404 */
[----:B------:R-:W2:Y:S04]  /*240a0*/  LDL.LU.64 R144, [R1+0x1e0] ;  /* 0x0001e00001907983 */ /* 0x000ea80000300a00 */
[----:B---3--:R0:W-:Y:S04]  /*240b0*/  STS.U16 [R5+UR4+0x300], R149 ;  /* 0x0003009505007988 */ /* 0x0081e80008000404 */
[----:B------:R-:W3:Y:S04]  /*240c0*/  LDL.LU.64 R146, [R1+0x1e8] ;  /* 0x0001e80001927983 */ /* 0x000ee80000300a00 */
[----:B----4-:R1:W-:Y:S04]  /*240d0*/  STS.U16 [R5+UR4+0x700], R150 ;  /* 0x0007009605007988 */ /* 0x0103e80008000404 */
[----:B0-----:R-:W3:Y:S04]  /*240e0*/  LDL.LU.64 R148, [R1+0x1f0] ;  /* 0x0001f00001947983 */ /* 0x001ee80000300a00 */
[----:B-1----:R-:W3:Y:S04]  /*240f0*/  LDL.LU.64 R150, [R1+0x1f8] ;  /* 0x0001f80001967983 */ /* 0x002ee80000300a00 */
        /* <DEDUP_REMOVED lines=57> */
[----:B------:R1:W-:Y:S04]  /*24490*/  STS.U16 [R5+UR4+0x16f00], R10 ;  /* 0x016f000a05007988 */ /* 0x0003e80008000404 */
[----:B------:R4:W-:Y:S04]  /*244a0*/  STS.U16 [R5+UR4+0x17300], R9 ;  /* 0x0173000905007988 */ /* 0x0009e80008000404 */
[----:B------:R4:W-:Y:S04]  /*244b0*/  STS.U16 [R5+UR4+0x17700], R8 ;  /* 0x0177000805007988 */ /* 0x0009e80008000404 */
[----:B--2---:R-:W-:Y:S04]  /*244c0*/  STS.U16 [R5+UR4+0x17b00], R7 ;  /* 0x017b000705007988 */ /* 0x004fe80008000404 */
[----:B------:R-:W-:Y:S01]  /*244d0*/  STS.U16 [R5+UR4+0x17f00], R6 ;  /* 0x017f000605007988 */ /* 0x000fe20008000404 */
[----:B------:R2:W-:Y:S06]  /*244e0*/  MEMBAR.ALL.CTA ;  /* 0x0000000000007992 */ /* 0x0005ec0000008000 */
[----:B--2---:R-:W2:Y:S01]  /*244f0*/  FENCE.VIEW.ASYNC.S ;  /* 0x00000000000073c6 */ /* 0x004ea20000000000 */
[----:B------:R-:W-:-:S04]  /*24500*/  USHF.L.U32 UR8, UR60, 0x8, URZ ;  /* 0x000000083c087899 */ /* 0x000fc8000800063f */
[----:B------:R-:W-:Y:S01]  /*24510*/  ULOP3.LUT UR8, UR8, 0x400, URZ, 0xc0, !UPT ;  /* 0x0000040008087892 */ /* 0x000fe2000f8ec03f */
[----:B--2---:R-:W-:Y:S03]  /*24520*/  BAR.SYNC.DEFER_BLOCKING 0x0 ;  /* 0x0000000000007b1d */ /* 0x004fe60000010000 */
[----:B------:R-:W-:-:S04]  /*24530*/  ULEA.HI UR8, UR61, UR8, URZ, 0x1c ;  /* 0x000000083d087291 */ /* 0x000fc8000f8fe03f */
[----:B------:R-:W-:Y:S01]  /*24540*/  ULOP3.LUT UR8, UR8, 0x3fff, URZ, 0xc0, !UPT ;  /* 0x00003fff08087892 */ /* 0x000fe2000f8ec03f */
[----:B------:R-:W-:Y:S01]  /*24550*/  UMOV UR11, 0x40000040 ;  /* 0x40000040000b7882 */ /* 0x000fe20000000000 */
[----:B------:R-:W-:Y:S01]  /*24560*/  UMOV UR9, 0x40000040 ;  /* 0x4000004000097882 */ /* 0x000fe20000000000 */
[----:B---3--:R-:W-:-:S06]  /*24570*/  WARPGROUP.ARRIVE ;  /* 0x00000000000079c5 */ /* 0x008fcc0000000000 */
[----:B------:R-:W-:Y:S01]  /*24580*/  HGMMA.64x256x16.F32.BF16 R24, gdesc[UR8].tnspA, R24, gsb0 ;  /* 0x23e00000081879f0 */ /* 0x000fe20008001818 */
[----:B------:R-:W-:Y:S01]  /*24590*/  UIADD3 UR12, UP0, UR8, 0x80, URZ ;  /* 0x00000080080c7890 */ /* 0x000fe2000ff1e03f */
[----:B------:R-:W-:-:S03]  /*245a0*/  UMOV UR11, URZ ;  /* 0x0000003f000b7c82 */ /* 0x000fc60008000000 */
[----:B------:R-:W-:-:S04]  /*245b0*/  UIADD3.X UR13, UR11, 0x40000040, URZ, UP0, !UPT ;  /* 0x400000400b0d7890 */ /* 0x000fc800087fe43f */
[----:B------:R-:W-:Y:S01]  /*245c0*/  UIADD3.64 UR16, UR12, 0x80, URZ ;  /* 0x000000800c107897 */ /* 0x000fe2000fffe03f */
[----:B------:R-:W-:Y:S02]  /*245d0*/  WARPGROUP.DEPBAR.LE gsb0, 0x0 ;  /* 0x00008000000079c5 */ /* 0x000fe40000010000 */
[----:B------:R-:W-:-:S15]  /*245e0*/  WARPGROUP.ARRIVE ;  /* 0x00000000000079c5 */ /* 0x000fde0000000000 */
[----:B------:R-:W-:-:S01]  /*245f0*/  NOP ;  /* 0x0000000000007918 */ /* 0x000fc20000000000 */
[----:B------:R-:W-:Y:S01]  /*24600*/  HGMMA.64x256x16.F32.BF16 R24, gdesc[UR12].tnspA, R24, gsb0 ;  /* 0x23e000000c1879f0 */ /* 0x000fe20008001818 */
[----:B------:R-:W-:Y:S02]  /*24610*/  UIADD3.64 UR20, UR12, 0x100, URZ ;  /* 0x000001000c147897 */ /* 0x000fe4000fffe03f */
[----:B------:R-:W-:Y:S02]  /*24620*/  WARPGROUP.DEPBAR.LE gsb0, 0x0 ;  /* 0x00008000000079c5 */ /* 0x000fe40000010000 */
[----:B------:R-:W-:-:S15]  /*24630*/  WARPGROUP.ARRIVE ;  /* 0x00000000000079c5 */ /* 0x000fde0000000000 */
[----:B------:R-:W-:-:S08]  /*24640*/  NOP ;  /* 0x0000000000007918 */ /* 0x000fd00000000000 */
        /* <DEDUP_REMOVED lines=20> */
[----:B------:R-:W-:Y:S03]  /*24790*/  HGMMA.64x256x16.F32.BF16 R24, gdesc[UR32].tnspA, R24, gsb0 ;  /* 0x23e00000201879f0 */ /* 0x000fe60008001818 */
[----:B------:R-:W-:Y:S02]  /*247a0*/  WARPGROUP.DEPBAR.LE gsb0, 0x0 ;  /* 0x00008000000079c5 */ /* 0x000fe40000010000 */
[----:B------:R-:W-:-:S15]  /*247b0*/  WARPGROUP.ARRIVE ;  /* 0x00000000000079c5 */ /* 0x000fde0000000000 */
[----:B------:R-:W-:-:S08]  /*247c0*/  NOP ;  /* 0x0000000000007918 */ /* 0x000fd00000000000 */
[----:B------:R-:W-:Y:S03]  /*247d0*/  HGMMA.64x256x16.F32.BF16 R24, gdesc[UR36].tnspA, R24, gsb0 ;  /* 0x23e00000241879f0 */ /* 0x000fe60008001818 */
[----:B------:R-:W-:Y:S02]  /*247e0*/  WARPGROUP.DEPBAR.LE gsb0, 0x0 ;  /* 0x00008000000079c5 */ /* 0x000fe40000010000 */
[----:B------:R-:W-:Y:S04]  /*247f0*/  STL.64 [R1], R24 ;  /* 0x0000001801007387 */ /* 0x000fe80000100a00 */
        /* <DEDUP_REMOVED lines=61> */
[----:B0-----:R-:W-:-:S03]  /*24bd0*/  IMAD.MOV.U32 R11, RZ, RZ, R147 ;  /* 0x000000ffff0b7224 */ /* 0x001fc600078e0093 */
[----:B------:R-:W-:Y:S01]  /*24be0*/  STL.64 [R1+0x1f0], R148 ;  /* 0x0001f09401007387 */ /* 0x000fe20000100a00 */
[----:B-1----:R-:W-:-:S03]  /*24bf0*/  IMAD.MOV.U32 R10, RZ, RZ, R146 ;  /* 0x000000ffff0a7224 */ /* 0x002fc600078e0092 */
[----:B------:R0:W-:Y:S01]  /*24c00*/  STL.64 [R1+0x1f8], R150 ;  /* 0x0001f89601007387 */ /* 0x0001e20000100a00 */
[----:B----4-:R-:W-:Y:S02]  /*24c10*/  IMAD.MOV.U32 R9, RZ, RZ, R145 ;  /* 0x000000ffff097224 */ /* 0x010fe400078e0091 */
[----:B------:R-:W-:Y:S02]  /*24c20*/  IMAD.MOV.U32 R8, RZ, RZ, R144 ;  /* 0x000000ffff087224 */ /* 0x000fe400078e0090 */
[----:B------:R-:W-:Y:S02]  /*24c30*/  IMAD.MOV.U32 R252, RZ, RZ, R140 ;  /* 0x000000fffffc7224 */ /* 0x000fe400078e008c */
[----:B------:R-:W-:Y:S01]  /*24c40*/  IMAD.MOV.U32 R15, RZ, RZ, R139 ;  /* 0x000000ffff0f7224 */ /* 0x000fe200078e008b */
[----:B0-----:R-:W2:Y:S04]  /*24c50*/  LDL.LU.64 R150, [R1+0x1418] ;  /* 0x0014180001967983 */ /* 0x001ea80000300a00 */
[----:B------:R-:W3:Y:S01]  /*24c60*/  LDL.LU.64 R148, [R1+0x1410] ;  /* 0x0014100001947983 */ /* 0x000ee20000300a00 */
[----:B------:R-:W-:-:S03]  /*24c70*/  IMAD.MOV.U32 R14, RZ, RZ, R138 ;  /* 0x000000ffff0e7224 */ /* 0x000fc600078e008a */
[----:B------:R-:W4:Y:S01]  /*24c80*/  LDL.LU.64 R146, [R1+0x1408] ;  /* 0x0014080001927983 */ /* 0x000f220000300a00 */
[----:B------:R-:W-:-:S03]  /*24c90*/  IMAD.MOV.U32 R13, RZ, RZ, R137 ;  /* 0x000000ffff0d7224 */ /* 0x000fc600078e0089 */
[----:B------:R-:W2:Y:S01]  /*24ca0*/  LDL.LU.64 R144, [R1+0x1400] ;  /* 0x0014000001907983 */ /* 0x000ea20000300a00 */
[----:B------:R-:W-:-:S03]  /*24cb0*/  IMAD.MOV.U32 R12, RZ, RZ, R136 ;  /* 0x000000ffff0c7224 */ /* 0x000fc600078e0088 */
[----:B------:R-:W3:Y:S01]  /*24cc0*/  LDL.LU.64 R142, [R1+0x13f8] ;  /* 0x0013f800018e7983 */ /* 0x000ee20000300a00 */
[----:B------:R-:W-:-:S03]  /*24cd0*/  IMAD.MOV.U32 R251, RZ, RZ, R135 ;  /* 0x000000fffffb7224 */ /* 0x000fc600078e0087 */
[----:B------:R-:W4:Y:S01]  /*24ce0*/  LDL.LU.64 R140, [R1+0x13f0] ;  /* 0x0013f000018c7983 */ /* 0x000f220000300a00 */
[----:B------:R-:W-:-:S03]  /*24cf0*/  IMAD.MOV.U32 R250, RZ, RZ, R134 ;  /* 0x000000fffffa7224 */ /* 0x000fc600078e0086 */
[----:B------:R-:W2:Y:S01]  /*24d00*/  LDL.LU.64 R138, [R1+0x13e8] ;  /* 0x0013e800018a7983 */ /* 0x000ea20000300a00 */
[----:B------:R-:W-:Y:S02]  /*24d10*/  IMAD.MOV.U32 R249, RZ, RZ, R133 ;  /* 0x000000fffff97224 */ /* 0x000fe400078e0085 */
[----:B------:R-:W-:Y:S01]  /*24d20*/  IMAD.MOV.U32 R248, RZ, RZ, R132 ;  /* 0x000000fffff87224 */ /* 0x000fe200078e0084 */
[----:B------:R-:W3:Y:S01]  /*24d30*/  LDL.LU.64 R136, [R1+0x13e0] ;  /* 0x0013e00001887983 */ /* 0x000ee20000300a00 */
[----:B------:R-:W-:Y:S02]  /*24d40*/  IMAD.MOV.U32 R19, RZ, RZ, R131 ;  /* 0x000000ffff137224 */ /* 0x000fe400078e0083 */
[----:B------:R-:W-:Y:S01]  /*24d50*/  IMAD.MOV.U32 R18, RZ, RZ, R130 ;  /* 0x000000ffff127224 */ /* 0x000fe200078e0082 */
[----:B------:R-:W4:Y:S04]  /*24d60*/  LDL.LU.64 R134, [R1+0x13d8] ;  /* 0x0013d80001867983 */ /* 0x000f280000300a00 */
[----:B------:R-:W2:Y:S04]  /*24d70*/  LDL.LU.64 R132, [R1+0x13d0] ;  /* 0x0013d00001847983 */ /* 0x000ea80000300a00 */
[----:B------:R-:W3:Y:S01]  /*24d80*/  LDL.LU.64 R130, [R1+0x13c8] ;  /* 0x0013c80001827983 */ /* 0x000ee20000300a00 */
[----:B------:R-:W-:-:S02]  /*24d90*/  IMAD.MOV.U32 R17, RZ, RZ, R129 ;  /* 0x000000ffff117224 */ /* 0x000fc400078e0081 */
[----:B------:R-:W-:Y:S02]  /*24da0*/  IMAD.MOV.U32 R16, RZ, RZ, R128 ;  /* 0x000000ffff107224 */ /* 0x000fe400078e0080 */
[----:B------:R-:W-:Y:S01]  /*24db0*/  IMAD.MOV.U32 R247, RZ, RZ, R127 ;  /* 0x000000fffff77224 */ /* 0x000fe200078e007f */
[----:B------:R-:W3:Y:S01]  /*24dc0*/  LDL.LU.64 R128, [R1+0x13c0] ;  /* 0x0013c00001807983 */ /* 0x000ee20000300a00 */
[----:B------:R-:W-:Y:S02]  /*24dd0*/  IMAD.MOV.U32 R246, RZ, RZ, R126 ;  /* 0x000000fffff67224 */ /* 0x000fe400078e007e */
[----:B------:R-:W-:Y:S01]  /*24de0*/  IMAD.MOV.U32 R245, RZ, RZ, R125 ;  /* 0x000000fffff57224 */ /* 0x000fe200078e007d */
[----:B------:R-:W3:Y:S01]  /*24df0*/  LDL.LU.64 R126, [R1+0x13b8] ;  /* 0x0013b800017e7983 */ /* 0x000ee20000300a00 */
[----:B------:R-:W-:Y:S02]  /*24e00*/  IMAD.MOV.U32 R244, RZ, RZ, R124 ;  /* 0x000000fffff47224 */ /* 0x000fe400078e007c */
[----:B------:R-:W-:Y:S01]  /*24e10*/  IMAD.MOV.U32 R23, RZ, RZ, R123 ;  /* 0x000000ffff177224 */ /* 0x000fe200078e007b */
[----:B------:R-:W3:Y:S01]  /*24e20*/  LDL.LU.64 R124, [R1+0x13b0] ;  /* 0x0013b000017c7983 */ /* 0x000ee20000300a00 */
[----:B------:R-:W-:-:S02]  /*24e30*/  IMAD.MOV.U32 R22, RZ, RZ, R122 ;  /* 0x000000ffff167224 */ /* 0x000fc400078e007a */
        /* <DEDUP_REMOVED lines=146> */
[----:B------:R-:W-:-:S03]  /*25760*/  IMAD.MOV.U32 R4, RZ, RZ, R24 ;  /* 0x000000ffff047224 */ /* 0x000fc600078e0018 */
[----:B------:R-:W3:Y:S04]  /*25770*/  LDL.LU.64 R24, [R1+0x1220] ;  /* 0x0012200001187983 */ /* 0x000ee80000300a00 */
        /* <DEDUP_REMOVED lines=17> */
[----:B------:R2:W-:Y:S04]  /*25890*/  STL [R1+0x1184], R19 ;  /* 0x0011841301007387 */ /* 0x0005e80000100800 */
[----:B------:R3:W-:Y:S01]  /*258a0*/  STL [R1+0x1180], R251 ;  /* 0x001180fb01007387 */ /* 0x0007e20000100800 */
[----:B----4-:R-:W-:-:S02]  /*258b0*/  IMAD.MOV.U32 R17, RZ, RZ, R134 ;  /* 0x000000ffff117224 */ /* 0x010fc400078e0086 */
[----:B--2---:R-:W-:Y:S02]  /*258c0*/  IMAD.MOV.U32 R19, RZ, RZ, R132 ;  /* 0x000000ffff137224 */ /* 0x004fe400078e0084 */
[----:B------:R-:W-:Y:S02]  /*258d0*/  IMAD.MOV.U32 R249, RZ, RZ, R133 ;  /* 0x000000fffff97224 */ /* 0x000fe400078e0085 */
[----:B---3--:R-:W-:Y:S02]  /*258e0*/  IMAD.MOV.U32 R251, RZ, RZ, R131 ;  /* 0x000000fffffb7224 */ /* 0x008fe400078e0083 */
[----:B------:R-:W2:Y:S01]  /*258f0*/  LDL.LU R131, [R1+0x121c] ;  /* 0x00121c0001837983 */ /* 0x000ea20000300800 */
[----:B------:R-:W-:-:S03]  /*25900*/  IMAD.MOV.U32 R248, RZ, RZ, R135 ;  /* 0x000000fffff87224 */ /* 0x000fc600078e0087 */
        /* <DEDUP_REMOVED lines=17> */
[----:B------:R-:W-:Y:S02]  /*25a20*/  IMAD.MOV.U32 R245, RZ, RZ, R3 ;  /* 0x000000fffff57224 */ /* 0x000fe400078e0003 */
[----:B------:R-:W-:Y:S01]  /*25a30*/  IMAD.MOV.U32 R2, RZ, RZ, R143 ;  /* 0x000000ffff027224 */ /* 0x000fe200078e008f */
        /* <DEDUP_REMOVED lines=13> */
[----:B------:R-:W2:Y:S04]  /*25b10*/  LDL.LU R147, [R1+0x11dc] ;  /* 0x0011dc0001937983 */ /* 0x000ea80000300800 */
[----:B------:R-:W2:Y:S04]  /*25b20*/  LDL.LU R148, [R1+0x11d8] ;  /* 0x0011d80001947983 */ /* 0x000ea80000300800 */
[----:B------:R-:W2:Y:S04]  /*25b30*/  LDL.LU R149, [R1+0x11d4] ;  /* 0x0011d40001957983 */ /* 0x000ea80000300800 */
[----:B------:R0:W-:Y:S02]  /*25b40*/  STL [R1+0x117c], R12 ;  /* 0x00117c0c01007387 */ /* 0x0001e40000100800 */
[----:B0-----:R-:W-:-:S02]  /*25b50*/  IMAD.MOV.U32 R12, RZ, RZ, R150 ;  /* 0x000000ffff0c7224 */ /* 0x001fc400078e0096 */
[----:B------:R-:W2:Y:S04]  /*25b60*/  LDL.LU R150, [R1+0x11d0] ;  /* 0x0011d00001967983 */ /* 0x000ea80000300800 */
[----:B------:R0:W-:Y:S02]  /*25b70*/  STL [R1+0x1178], R252 ;  /* 0x001178fc01007387 */ /* 0x0001e40000100800 */
[----:B0-----:R-:W-:Y:S02]  /*25b80*/  IMAD.MOV.U32 R252, RZ, RZ, R151 ;  /* 0x000000fffffc7224 */ /* 0x001fe400078e0097 */
[----:B------:R-:W2:Y:S04]  /*25b90*/  LDL.LU R151, [R1+0x11cc] ;  /* 0x0011cc0001977983 */ /* 0x000ea80000300800 */
[----:B------:R0:W-:Y:S04]  /*25ba0*/  STL [R1+0x1174], R13 ;  /* 0x0011740d01007387 */ /* 0x0001e80000100800 */
[----:B0-----:R-:W3:Y:S01]  /*25bb0*/  LDL.LU R13, [R1+0xc34] ;  /* 0x000c3400010d7983 */ /* 0x001ee20000300800 */
[----:B------:R-:W-:Y:S01]  /*25bc0*/  UIADD3.64 UR50, UR14, 0xffe, URZ ;  /* 0x00000ffe0e327897 */ /* 0x000fe2000fffe03f */
[----:B------:R-:W-:Y:S01]  /*25bd0*/  UMOV UR48, UR8 ;  /* 0x0000000800307c82 */ /* 0x000fe20008000000 */
[----:B------:R-:W-:Y:S01]  /*25be0*/  UMOV UR49, UR9 ;  /* 0x0000000900317c82 */ /* 0x000fe20008000000 */
[----:B------:R-:W-:Y:S01]  /*25bf0*/  UIADD3.64 UR46, UR14, 0x1000, URZ ;  /* 0x000010000e2e7897 */ /* 0x000fe2000fffe03f */
[----:B------:R-:W-:Y:S01]  /*25c00*/  UMOV UR44, UR12 ;  /* 0x0000000c002c7c82 */ /* 0x000fe20008000000 */
[----:B------:R-:W-:Y:S01]  /*25c10*/  UMOV UR45, UR13 ;  /* 0x0000000d002d7c82 */ /* 0x000fe20008000000 */
[----:B------:R0:W-:Y:S04]  /*25c20*/  STL [R1+0x1170], R14 ;  /* 0x0011700e01007387 */ /* 0x0001e80000100800 */
[----:B0-----:R-:W4:Y:S04]  /*25c30*/  LDL.LU R14, [R1+0xc28] ;  /* 0x000c2800010e7983 */ /* 0x001f280000300800 */
[----:B------:R0:W-:Y:S04]  /*25c40*/  STL [R1+0x116c], R15 ;  /* 0x00116c0f01007387 */ /* 0x0001e80000100800 */
[----:B0-----:R-:W4:Y:S04]  /*25c50*/  LDL.LU R15, [R1+0xc2c] ;  /* 0x000c2c00010f7983 */ /* 0x001f280000300800 */
[----:B------:R-:W-:Y:S04]  /*25c60*/  STL [R1+0x1168], R8 ;  /* 0x0011680801007387 */ /* 0x000fe80000100800 */
[----:B------:R0:W-:Y:S04]  /*25c70*/  STL [R1+0x1164], R9 ;  /* 0x0011640901007387 */ /* 0x0001e80000100800 */
[----:B------:R-:W-:Y:S01]  /*25c80*/  STL [R1+0x1160], R10 ;  /* 0x0011600a01007387 */ /* 0x000fe20000100800 */
[----:B--2---:R-:W-:-:S06]  /*25c90*/  WARPGROUP.ARRIVE ;  /* 0x00000000000079c5 */ /* 0x004fcc0000000000 */
[----:B------:R-:W-:Y:S01]  /*25ca0*/  HGMMA.64x256x16.F32.BF16 R24, gdesc[UR48].tnspA, R24, gsb0 ;  /* 0x23e00000301879f0 */ /* 0x000fe20008001818 */
[----:B------:R-:W-:Y:S01]  /*25cb0*/  STL [R1+0x115c], R11 ;  /* 0x00115c0b01007387 */ /* 0x000fe20000100800 */
[----:B------:R-:W-:Y:S01]  /*25cc0*/  UIADD3.64 UR50, UR14, 0x1002, URZ ;  /* 0x000010020e327897 */ /* 0x000fe2000fffe03f */
[----:B------:R-:W-:Y:S01]  /*25cd0*/  UMOV UR48, UR16 ;  /* 0x0000001000307c82 */ /* 0x000fe20008000000 */
[----:B------:R-:W-:Y:S01]  /*25ce0*/  UMOV UR49, UR17 ;  /* 0x0000001100317c82 */ /* 0x000fe20008000000 */
[----:B------:R-:W-:Y:S02]  /*25cf0*/  WARPGROUP.DEPBAR.LE gsb0, 0x0 ;  /* 0x00008000000079c5 */ /* 0x000fe40000010000 */
[----:B------:R-:W-:-:S15]  /*25d00*/  WARPGROUP.ARRIVE ;  /* 0x00000000000079c5 */ /* 0x000fde0000000000 */
[----:B------:R-:W-:-:S06]  /*25d10*/  NOP ;  /* 0x0000000000007918 */ /* 0x000fcc0000000000 */
[----:B------:R-:W-:Y:S01]  /*25d20*/  HGMMA.64x256x16.F32.BF16 R24, gdesc[UR44].tnspA, R24, gsb0 ;  /* 0x23e000002c1879f0 */ /* 0x000fe20008001818 */
[----:B---3--:R-:W-:Y:S02]  /*25d30*/  R2UR UR47, R13 ;  /* 0x000000000d2f72ca */ /* 0x008fe400000e0000 */
[----:B------:R-:W-:Y:S01]  /*25d40*/  R2UR UR46, R252 ;  /* 0x00000000fc2e72ca */ /* 0x000fe200000e0000 */
[----:B------:R-:W2:Y:S04]  /*25d50*/  LDL.LU R13, [R1+0xc24] ;  /* 0x000c2400010d7983 */ /* 0x000ea80000300800 */
[----:B------:R-:W3:Y:S01]  /*25d60*/  LDL.LU R252, [R1+0xc20] ;  /* 0x000c200001fc7983 */ /* 0x000ee20000300800 */
[----:B------:R-:W-:Y:S01]  /*25d70*/  UIADD3.64 UR54, UR14, 0x1004, URZ ;  /* 0x000010040e367897 */ /* 0x000fe2000fffe03f */
[----:B------:R-:W-:Y:S01]  /*25d80*/  UMOV UR52, UR20 ;  /* 0x0000001400347c82 */ /* 0x000fe20008000000 */
[----:B------:R-:W-:Y:S01]  /*25d90*/  UMOV UR53, UR21 ;  /* 0x0000001500357c82 */ /* 0x000fe20008000000 */
[----:B0-----:R-:W2:Y:S01]  /*25da0*/  LDL.LU R9, [R1+0x600] ;  /* 0x0006000001097983 */ /* 0x001ea20000300800 */
[----:B------:R-:W-:-:S02]  /*25db0*/  WARPGROUP.DEPBAR.LE gsb0, 0x0 ;  /* 0x00008000000079c5 */ /* 0x000fc40000010000 */
[----:B------:R-:W-:-:S13]  /*25dc0*/  WARPGROUP.ARRIVE ;  /* 0x00000000000079c5 */ /* 0x000fda0000000000 */
[----:B------:R-:W-:Y:S03]  /*25dd0*/  HGMMA.64x256x16.F32.BF16 R24, gdesc[UR48].tnspA, R24, gsb0 ;  /* 0x23e00000301879f0 */ /* 0x000fe60008001818 */
[----:B------:R-:W-:Y:S02]  /*25de0*/  WARPGROUP.DEPBAR.LE gsb0, 0x0 ;  /* 0x00008000000079c5 */ /* 0x000fe40000010000 */
[----:B------:R-:W-:-:S15]  /*25df0*/  WARPGROUP.ARRIVE ;  /* 0x00000000000079c5 */ /* 0x000fde0000000000 */
[----:B------:R-:W-:-:S08]  /*25e00*/  NOP ;  /* 0x0000000000007918 */ /* 0x000fd00000000000 */
[----:B------:R-:W-:Y:S01]  /*25e10*/  HGMMA.64x256x16.F32.BF16 R24, gdesc[UR52].tnspA, R24, gsb0 ;  /* 0x23e00000341879f0 */ /* 0x000fe20008001818 */
[----:B---3--:R-:W-:Y:S02]  /*25e20*/  R2UR UR54, R252 ;  /* 0x00000000fc3672ca */ /* 0x008fe400000e0000 */
[----:B------:R-:W3:Y:S01]  /*25e30*/  LDL.LU R252, [R1+0x7e8] ;  /* 0x0007e80001fc7983 */ /* 0x000ee20000300800 */
[----:B----4-:R-:W-:Y:S02]  /*25e40*/  R2UR UR50, R14 ;  /* 0x000000000e3272ca */ /* 0x010fe400000e0000 */
[----:B------:R-:W0:Y:S01]  /*25e50*/  LDC R14, c[0x0][0x230] ;  /* 0x00008c00ff0e7b82 */ /* 0x000e220000000800 */
[----:B------:R-:W-:Y:S01]  /*25e60*/  UIADD3 UR59, UR59, 0x1, URZ ;  /* 0x000000013b3b7890 */ /* 0x000fe2000fffe03f */
[----:B--2---:R-:W-:Y:S02]  /*25e70*/  R2UR UR55, R13 ;  /* 0x000000000d3772ca */ /* 0x004fe400000e0000 */
[----:B------:R-:W2:Y:S01]  /*25e80*/  LDL.LU R13, [R1+0x7e4] ;  /* 0x0007e400010d7983 */ /* 0x000ea20000300800 */
[----:B------:R-:W-:Y:S01]  /*25e90*/  R2UR UR51, R15 ;  /* 0x000000000f3372ca */ /* 0x000fe200000e0000 */
[----:B0-----:R-:W-:-:S05]  /*25ea0*/  VIADD R14, R14, 0x7f ;  /* 0x0000007f0e0e7836 */ /* 0x001fca0000000000 */
[----:B------:R-:W-:-:S04]  /*25eb0*/  SHF.R.S32.HI R8, RZ, 0x1f, R14 ;  /* 0x0000001fff087819 */ /* 0x000fc8000001140e */
[----:B------:R-:W-:-:S04]  /*25ec0*/  LEA.HI R8, R8, R14, RZ, 0x7 ;  /* 0x0000000e08087211 */ /* 0x000fc800078f38ff */
[----:B------:R-:W-:-:S04]  /*25ed0*/  SHF.R.S32.HI R8, RZ, 0x7, R8 ;  /* 0x00000007ff087819 */ /* 0x000fc80000011408 */
[----:B------:R-:W-:Y:S02]  /*25ee0*/  ISETP.NE.U32.AND P0, PT, R8, UR59, PT ;  /* 0x0000003b08007c0c */ /* 0x000fe4000bf05070 */
[----:B------:R-:W4:Y:S04]  /*25ef0*/  LDL.LU R8, [R1+0x7e0] ;  /* 0x0007e00001087983 */ /* 0x000f280000300800 */
[----:B------:R-:W4:Y:S04]  /*25f00*/  LDL.LU R15, [R1+0x7dc] ;  /* 0x0007dc00010f7983 */ /* 0x000f280000300800 */
[----:B------:R-:W4:Y:S01]  /*25f10*/  LDL.LU R14, [R1+0x7d4] ;  /* 0x0007d400010e7983 */ /* 0x000f220000300800 */
[----:B---3--:R-:W-:-:S05]  /*25f20*/  IADD3 R252, P6, R252, UR5, RZ ;  /* 0x00000005fcfc7c10 */ /* 0x008fca000ffde0ff */
[----:B------:R0:W-:Y:S04]  /*25f30*/  STL [R1+0x7e8], R252 ;  /* 0x0007e8fc01007387 */ /* 0x0001e80000100800 */
[----:B0-----:R-:W3:Y:S01]  /*25f40*/  LDL.LU R252, [R1+0x5f4] ;  /* 0x0005f40001fc7983 */ /* 0x001ee20000300800 */
[----:B------:R-:W-:Y:S02]  /*25f50*/  IADD3 R9, P2, R9, UR5, RZ ;  /* 0x0000000509097c10 */ /* 0x000fe4000ff5e0ff */
[----:B--2---:R-:W-:-:S03]  /*25f60*/  IADD3 R13, P5, R13, UR5, RZ ;  /* 0x000000050d0d7c10 */ /* 0x004fc6000ffbe0ff */
[----:B------:R-:W-:Y:S04]  /*25f70*/  STL [R1+0x600], R9 ;  /* 0x0006000901007387 */ /* 0x000fe80000100800 */
[----:B------:R0:W-:Y:S04]  /*25f80*/  STL [R1+0x7e4], R13 ;  /* 0x0007e40d01007387 */ /* 0x0001e80000100800 */
[----:B0-----:R-:W2:Y:S04]  /*25f90*/  LDL.LU R13, [R1+0x7cc] ;  /* 0x0007cc00010d7983 */ /* 0x001ea80000300800 */
[----:B------:R-:W2:Y:S01]  /*25fa0*/  LDL.LU R9, [R1+0x5fc] ;  /* 0x0005fc0001097983 */ /* 0x000ea20000300800 */
[----:B----4-:R-:W-:-:S02]  /*25fb0*/  IADD3 R8, P1, R8, UR5, RZ ;  /* 0x0000000508087c10 */ /* 0x010fc4000ff3e0ff */
[----:B------:R-:W-:Y:S02]  /*25fc0*/  IADD3 R15, P4, R15, UR5, RZ ;  /* 0x000000050f0f7c10 */ /* 0x000fe4000ff9e0ff */
[----:B------:R-:W-:Y:S01]  /*25fd0*/  IADD3 R14, P3, R14, UR5, RZ ;  /* 0x000000050e0e7c10 */ /* 0x000fe2000ff7e0ff */
[----:B------:R-:W-:Y:S04]  /*25fe0*/  STL [R1+0x7e0], R8 ;  /* 0x0007e00801007387 */ /* 0x000fe80000100800 */
[----:B------:R0:W-:Y:S04]  /*25ff0*/  STL [R1+0x7d4], R14 ;  /* 0x0007d40e01007387 */ /* 0x0001e80000100800 */
[----:B------:R-:W-:Y:S04]  /*26000*/  STL [R1+0x7dc], R15 ;  /* 0x0007dc0f01007387 */ /* 0x000fe80000100800 */
[----:B0-----:R-:W4:Y:S01]  /*26010*/  LDL.LU R14, [R1+0x7c4] ;  /* 0x0007c400010e7983 */ /* 0x001f220000300800 */
[----:B---3--:R-:W-:-:S05]  /*26020*/  IADD3.X R252, R252, UR7, RZ, P2, !PT ;  /* 0x00000007fcfc7c10 */ /* 0x008fca00097fe4ff */
[----:B------:R0:W-:Y:S04]  /*26030*/  STL [R1+0x5f4], R252 ;  /* 0x0005f4fc01007387 */ /* 0x0001e80000100800 */
[----:B0-----:R-:W3:Y:S04]  /*26040*/  LDL.LU R252, [R1+0x5f8] ;  /* 0x0005f80001fc7983 */ /* 0x001ee80000300800 */
[----:B------:R-:W3:Y:S01]  /*26050*/  LDL.LU R8, [R1+0x7bc] ;  /* 0x0007bc0001087983 */ /* 0x000ee20000300800 */
[----:B--2---:R-:W-:-:S03]  /*26060*/  IADD3 R13, P2, R13, UR5, RZ ;  /* 0x000000050d0d7c10 */ /* 0x004fc6000ff5e0ff */
[----:B------:R-:W2:Y:S01]  /*26070*/  LDL.LU R15, [R1+0x5f0] ;  /* 0x0005f000010f7983 */ /* 0x000ea20000300800 */
[----:B------:R-:W-:-:S03]  /*26080*/  IADD3.X R9, R9, UR7, RZ, P6, !PT ;  /* 0x0000000709097c10 */ /* 0x000fc6000b7fe4ff */
[----:B------:R0:W-:Y:S04]  /*26090*/  STL [R1+0x7cc], R13 ;  /* 0x0007cc0d01007387 */ /* 0x0001e80000100800 */
[----:B0-----:R-:W2:Y:S01]  /*260a0*/  LDL.LU R13, [R1+0x7b4] ;  /* 0x0007b400010d7983 */ /* 0x001ea20000300800 */
[----:B----4-:R-:W-:-:S05]  /*260b0*/  IADD3 R14, P6, R14, UR5, RZ ;  /* 0x000000050e0e7c10 */ /* 0x010fca000ffde0ff */
[----:B------:R0:W-:Y:S04]  /*260c0*/  STL [R1+0x7c4], R14 ;  /* 0x0007c40e01007387 */ /* 0x0001e80000100800 */
[----:B0-----:R-:W4:Y:S04]  /*260d0*/  LDL.LU R14, [R1+0x7d8] ;  /* 0x0007d800010e7983 */ /* 0x001f280000300800 */
[----:B------:R-:W-:Y:S01]  /*260e0*/  STL [R1+0x5fc], R9 ;  /* 0x0005fc0901007387 */ /* 0x000fe20000100800 */
[----:B---3--:R-:W-:-:S05]  /*260f0*/  IADD3.X R252, R252, UR7, RZ, P5, !PT ;  /* 0x00000007fcfc7c10 */ /* 0x008fca000affe4ff */
[----:B------:R0:W-:Y:S04]  /*26100*/  STL [R1+0x5f8], R252 ;  /* 0x0005f8fc01007387 */ /* 0x0001e80000100800 */
[----:B0-----:R-:W3:Y:S01]  /*26110*/  LDL.LU R252, [R1+0x7ac] ;  /* 0x0007ac0001fc7983 */ /* 0x001ee20000300800 */
[----:B------:R-:W-:Y:S02]  /*26120*/  IADD3 R8, P5, R8, UR5, RZ ;  /* 0x0000000508087c10 */ /* 0x000fe4000ffbe0ff */
[----:B--2---:R-:W-:Y:S01]  /*26130*/  IADD3.X R15, R15, UR7, RZ, P1, !PT ;  /* 0x000000070f0f7c10 */ /* 0x004fe20008ffe4ff */
[----:B------:R-:W2:Y:S01]  /*26140*/  LDL.LU R9, [R1+0x7d0] ;  /* 0x0007d00001097983 */ /* 0x000ea20000300800 */
[----:B------:R-:W-:-:S03]  /*26150*/  IADD3 R13, P1, R13, UR5, RZ ;  /* 0x000000050d0d7c10 */ /* 0x000fc6000ff3e0ff */
[----:B------:R-:W-:Y:S04]  /*26160*/  STL [R1+0x7bc], R8 ;  /* 0x0007bc0801007387 */ /* 0x000fe80000100800 */
[----:B------:R0:W-:Y:S04]  /*26170*/  STL [R1+0x7b4], R13 ;  /* 0x0007b40d01007387 */ /* 0x0001e80000100800 */
[----:B------:R-:W-:Y:S04]  /*26180*/  STL [R1+0x5f0], R15 ;  /* 0x0005f00f01007387 */ /* 0x000fe80000100800 */
[----:B0-----:R-:W2:Y:S01]  /*26190*/  LDL.LU R13, [R1+0x7a4] ;  /* 0x0007a400010d7983 */ /* 0x001ea20000300800 */
[----:B----4-:R-:W-:-:S05]  /*261a0*/  IADD3.X R14, R14, UR7, RZ, P4, !PT ;  /* 0x000000070e0e7c10 */ /* 0x010fca000a7fe4ff */
[----:B------:R0:W-:Y:S04]  /*261b0*/  STL [R1+0x7d8], R14 ;  /* 0x0007d80e01007387 */ /* 0x0001e80000100800 */
[----:B0-----:R-:W4:Y:S04]  /*261c0*/  LDL.LU R14, [R1+0x7c8] ;  /* 0x0007c800010e7983 */ /* 0x001f280000300800 */
[----:B------:R-:W4:Y:S04]  /*261d0*/  LDL.LU R8, [R1+0x79c] ;  /* 0x00079c0001087983 */ /* 0x000f280000300800 */
[----:B------:R-:W4:Y:S01]  /*261e0*/  LDL.LU R15, [R1+0x7c0] ;  /* 0x0007c000010f7983 */ /* 0x000f220000300800 */
[----:B---3--:R-:W-:-:S05]  /*261f0*/  IADD3 R252, P4, R252, UR5, RZ ;  /* 0x00000005fcfc7c10 */ /* 0x008fca000ff9e0ff */
[----:B------:R0:W-:Y:S04]  /*26200*/  STL [R1+0x7ac], R252 ;  /* 0x0007acfc01007387 */ /* 0x0001e80000100800 */
[----:B0-----:R-:W3:Y:S01]  /*26210*/  LDL.LU R252, [R1+0x794] ;  /* 0x0007940001fc7983 */ /* 0x001ee20000300800 */
[----:B--2---:R-:W-:Y:S02]  /*26220*/  IADD3.X R9, R9, UR7, RZ, P3, !PT ;  /* 0x0000000709097c10 */ /* 0x004fe40009ffe4ff */
[----:B------:R-:W-:-:S05]  /*26230*/  IADD3 R13, P3, R13, UR5, RZ ;  /* 0x000000050d0d7c10 */ /* 0x000fca000ff7e0ff */
[----:B------:R0:W-:Y:S04]  /*26240*/  STL [R1+0x7a4], R13 ;  /* 0x0007a40d01007387 */ /* 0x0001e80000100800 */
[----:B0-----:R-:W2:Y:S04]  /*26250*/  LDL.LU R13, [R1+0x7b8] ;  /* 0x0007b800010d7983 */ /* 0x001ea80000300800 */
[----:B------:R-:W-:Y:S01]  /*26260*/  STL [R1+0x7d0], R9 ;  /* 0x0007d00901007387 */ /* 0x000fe20000100800 */
[----:B----4-:R-:W-:Y:S02]  /*26270*/  IADD3.X R14, R14, UR7, RZ, P2, !PT ;  /* 0x000000070e0e7c10 */ /* 0x010fe400097fe4ff */
[----:B------:R-:W-:-:S03]  /*26280*/  IADD3 R8, P2, R8, UR5, RZ ;  /* 0x0000000508087c10 */ /* 0x000fc6000ff5e0ff */
[----:B------:R0:W-:Y:S01]  /*26290*/  STL [R1+0x7c8], R14 ;  /* 0x0007c80e01007387 */ /* 0x0001e20000100800 */
[----:B------:R-:W-:-:S03]  /*262a0*/  IADD3.X R15, R15, UR7, RZ, P6, !PT ;  /* 0x000000070f0f7c10 */ /* 0x000fc6000b7fe4ff */
[----:B0-----:R-:W4:Y:S04]  /*262b0*/  LDL.LU R14, [R1+0x78c] ;  /* 0x00078c00010e7983 */ /* 0x001f280000300800 */
[----:B------:R-:W4:Y:S04]  /*262c0*/  LDL.LU R9, [R1+0x7b0] ;  /* 0x0007b00001097983 */ /* 0x000f280000300800 */
[----:B------:R-:W-:Y:S01]  /*262d0*/  STL [R1+0x79c], R8 ;  /* 0x00079c0801007387 */ /* 0x000fe20000100800 */
[----:B---3--:R-:W-:-:S05]  /*262e0*/  IADD3 R252, P6, R252, UR5, RZ ;  /* 0x00000005fcfc7c10 */ /* 0x008fca000ffde0ff */
[----:B------:R0:W-:Y:S04]  /*262f0*/  STL [R1+0x794], R252 ;  /* 0x000794fc01007387 */ /* 0x0001e80000100800 */
[----:B------:R-:W-:Y:S04]  /*26300*/  STL [R1+0x7c0], R15 ;  /* 0x0007c00f01007387 */ /* 0x000fe80000100800 */
[----:B0-----:R-:W3:Y:S01]  /*26310*/  LDL.LU R252, [R1+0x784] ;  /* 0x0007840001fc7983 */ /* 0x001ee20000300800 */
[----:B--2---:R-:W-:-:S05]  /*26320*/  IADD3.X R13, R13, UR7, RZ, P5, !PT ;  /* 0x000000070d0d7c10 */ /* 0x004fca000affe4ff */
[----:B------:R0:W-:Y:S04]  /*26330*/  STL [R1+0x7b8], R13 ;  /* 0x0007b80d01007387 */ /* 0x0001e80000100800 */
[----:B0-----:R-:W2:Y:S04]  /*26340*/  LDL.LU R13, [R1+0x7a8] ;  /* 0x0007a800010d7983 */ /* 0x001ea80000300800 */
[----:B------:R-:W2:Y:S04]  /*26350*/  LDL.LU R8, [R1+0x77c] ;  /* 0x00077c0001087983 */ /* 0x000ea80000300800 */
[----:B------:R-:W2:Y:S01]  /*26360*/  LDL.LU R15, [R1+0x7a0] ;  /* 0x0007a000010f7983 */ /* 0x000ea20000300800 */
[----:B----4-:R-:W-:-:S02]  /*26370*/  IADD3 R14, P5, R14, UR5, RZ ;  /* 0x000000050e0e7c10 */ /* 0x010fc4000ffbe0ff */
[----:B------:R-:W-:-:S03]  /*26380*/  IADD3.X R9, R9, UR7, RZ, P1, !PT ;  /* 0x0000000709097c10 */ /* 0x000fc60008ffe4ff */
[----:B------:R0:W-:Y:S04]  /*26390*/  STL [R1+0x78c], R14 ;  /* 0x00078c0e01007387 */ /* 0x0001e80000100800 */
[----:B0-----:R-:W4:Y:S01]  /*263a0*/  LDL.LU R14, [R1+0x774] ;  /* 0x00077400010e7983 */ /* 0x001f220000300800 */
[----:B---3--:R-:W-:-:S05]  /*263b0*/  IADD3 R252, P1, R252, UR5, RZ ;  /* 0x00000005fcfc7c10 */ /* 0x008fca000ff3e0ff */
[----:B------:R0:W-:Y:S04]  /*263c0*/  STL [R1+0x784], R252 ;  /* 0x000784fc01007387 */ /* 0x0001e80000100800 */
[----:B0-----:R-:W3:Y:S01]  /*263d0*/  LDL.LU R252, [R1+0x798] ;  /* 0x0007980001fc7983 */ /* 0x001ee20000300800 */
[----:B--2---:R-:W-:-:S03]  /*263e0*/  IADD3.X R13, R13, UR7, RZ, P4, !PT ;  /* 0x000000070d0d7c10 */ /* 0x004fc6000a7fe4ff */
[----:B------:R-:W-:Y:S01]  /*263f0*/  STL [R1+0x7b0], R9 ;  /* 0x0007b00901007387 */ /* 0x000fe20000100800 */
[----:B------:R-:W-:-:S03]  /*26400*/  IADD3 R8, P4, R8, UR5, RZ ;  /* 0x0000000508087c10 */ /* 0x000fc6000ff9e0ff */
[----:B------:R0:W-:Y:S01]  /*26410*/  STL [R1+0x7a8], R13 ;  /* 0x0007a80d01007387 */ /* 0x0001e20000100800 */
[----:B------:R-:W-:-:S03]  /*26420*/  IADD3.X R15, R15, UR7, RZ, P3, !PT ;  /* 0x000000070f0f7c10 */ /* 0x000fc60009ffe4ff */
[----:B0-----:R-:W2:Y:S04]  /*26430*/  LDL.LU R13, [R1+0x76c] ;  /* 0x00076c00010d7983 */ /* 0x001ea80000300800 */
[----:B------:R-:W2:Y:S04]  /*26440*/  LDL.LU R9, [R1+0x790] ;  /* 0x0007900001097983 */ /* 0x000ea80000300800 */
[----:B------:R-:W-:Y:S01]  /*26450*/  STL [R1+0x77c], R8 ;  /* 0x00077c0801007387 */ /* 0x000fe20000100800 */
[----:B----4-:R-:W-:-:S05]  /*26460*/  IADD3 R14, P3, R14, UR5, RZ ;  /* 0x000000050e0e7c10 */ /* 0x010fca000ff7e0ff */
        /* <DEDUP_REMOVED lines=307> */
[----:B--2---:R-:W-:Y:S02]  /*277a0*/  IADD3.X R15, R15, UR58, RZ, P1, !PT ;  /* 0x0000003a0f0f7c10 */ /* 0x004fe40008ffe4ff */
[----:B------:R-:W-:Y:S02]  /*277b0*/  IADD3 R8, P5, R8, UR6, RZ ;  /* 0x0000000608087c10 */ /* 0x000fe4000ffbe0ff */
[----:B------:R-:W-:-:S05]  /*277c0*/  IADD3 R13, P1, R13, UR6, RZ ;  /* 0x000000060d0d7c10 */ /* 0x000fca000ff3e0ff */
[----:B------:R0:W-:Y:S04]  /*277d0*/  STL [R1+0xbfc], R13 ;  /* 0x000bfc0d01007387 */ /* 0x0001e80000100800 */
[----:B------:R-:W-:Y:S04]  /*277e0*/  STL [R1+0xc00], R8 ;  /* 0x000c000801007387 */ /* 0x000fe80000100800 */
[----:B0-----:R-:W2:Y:S04]  /*277f0*/  LDL.LU R13, [R1+0x604] ;  /* 0x00060400010d7983 */ /* 0x001ea80000300800 */
[----:B------:R-:W-:Y:S01]  /*27800*/  STL [R1+0x7fc], R15 ;  /* 0x0007fc0f01007387 */ /* 0x000fe20000100800 */
[----:B----4-:R-:W-:-:S05]  /*27810*/  IADD3.X R14, R14, UR58, RZ, P4, !PT ;  /* 0x0000003a0e0e7c10 */ /* 0x010fca000a7fe4ff */
[----:B------:R-:W-:Y:S04]  /*27820*/  STL [R1+0x7f4], R14 ;  /* 0x0007f40e01007387 */ /* 0x000fe80000100800 */
[----:B------:R-:W4:Y:S04]  /*27830*/  LDL.LU R10, [R1+0xbf0] ;  /* 0x000bf000010a7983 */ /* 0x000f280000300800 */
[----:B------:R-:W4:Y:S01]  /*27840*/  LDL.LU R9, [R1+0x5ec] ;  /* 0x0005ec0001097983 */ /* 0x000f220000300800 */
[----:B---3--:R-:W-:-:S05]  /*27850*/  IADD3 R252, P4, R252, UR6, RZ ;  /* 0x00000006fcfc7c10 */ /* 0x008fca000ff9e0ff */
[----:B------:R0:W-:Y:S04]  /*27860*/  STL [R1+0xbf4], R252 ;  /* 0x000bf4fc01007387 */ /* 0x0001e80000100800 */
[----:B0-----:R-:W3:Y:S04]  /*27870*/  LDL.LU R252, [R1+0xbe8] ;  /* 0x000be80001fc7983 */ /* 0x001ee80000300800 */
[----:B------:R-:W3:Y:S01]  /*27880*/  LDL.LU R8, [R1+0x5e8] ;  /* 0x0005e80001087983 */ /* 0x000ee20000300800 */
[----:B--2---:R-:W-:-:S03]  /*27890*/  IADD3.X R13, R13, UR58, RZ, P3, !PT ;  /* 0x0000003a0d0d7c10 */ /* 0x004fc60009ffe4ff */
[----:B------:R-:W2:Y:S04]  /*278a0*/  LDL.LU R15, [R1+0xbe0] ;  /* 0x000be000010f7983 */ /* 0x000ea80000300800 */
[----:B------:R-:W2:Y:S04]  /*278b0*/  LDL.LU R14, [R1+0x5e4] ;  /* 0x0005e400010e7983 */ /* 0x000ea80000300800 */
[----:B------:R0:W-:Y:S04]  /*278c0*/  STL [R1+0x604], R13 ;  /* 0x0006040d01007387 */ /* 0x0001e80000100800 */
[----:B0-----:R-:W2:Y:S01]  /*278d0*/  LDL.LU R13, [R1+0xbd8] ;  /* 0x000bd800010d7983 */ /* 0x001ea20000300800 */
[----:B----4-:R-:W-:-:S02]  /*278e0*/  IADD3 R10, P3, R10, UR6, RZ ;  /* 0x000000060a0a7c10 */ /* 0x010fc4000ff7e0ff */
[----:B------:R-:W-:Y:S02]  /*278f0*/  IADD3.X R9, R9, UR58, RZ, P2, !PT ;  /* 0x0000003a09097c10 */ /* 0x000fe400097fe4ff */
[----:B---3--:R-:W-:-:S05]  /*27900*/  IADD3 R252, P2, R252, UR6, RZ ;  /* 0x00000006fcfc7c10 */ /* 0x008fca000ff5e0ff */
[----:B------:R0:W-:Y:S04]  /*27910*/  STL [R1+0xbe8], R252 ;  /* 0x000be8fc01007387 */ /* 0x0001e80000100800 */
[----:B------:R1:W-:Y:S04]  /*27920*/  STL [R1+0xbf0], R10 ;  /* 0x000bf00a01007387 */ /* 0x0003e80000100800 */
[----:B0-----:R-:W3:Y:S01]  /*27930*/  LDL.LU R252, [R1+0xbf8] ;  /* 0x000bf80001fc7983 */ /* 0x001ee20000300800 */
[----:B------:R-:W-:Y:S02]  /*27940*/  IADD3.X R8, R8, UR58, RZ, P6, !PT ;  /* 0x0000003a08087c10 */ /* 0x000fe4000b7fe4ff */
[----:B--2---:R-:W-:-:S02]  /*27950*/  IADD3 R15, P6, R15, UR6, RZ ;  /* 0x000000060f0f7c10 */ /* 0x004fc4000ffde0ff */
[----:B------:R-:W-:Y:S01]  /*27960*/  IADD3.X R14, R14, UR58, RZ, P5, !PT ;  /* 0x0000003a0e0e7c10 */ /* 0x000fe2000affe4ff */
[----:B------:R0:W-:Y:S04]  /*27970*/  STL [R1+0x5ec], R9 ;  /* 0x0005ec0901007387 */ /* 0x0001e80000100800 */
[----:B------:R-:W-:Y:S01]  /*27980*/  STL [R1+0x5e8], R8 ;  /* 0x0005e80801007387 */ /* 0x000fe20000100800 */
[----:B------:R-:W-:-:S03]  /*27990*/  IADD3 R13, P5, R13, UR6, RZ ;  /* 0x000000060d0d7c10 */ /* 0x000fc6000ffbe0ff */
[----:B------:R-:W-:Y:S04]  /*279a0*/  STL [R1+0xbe0], R15 ;  /* 0x000be00f01007387 */ /* 0x000fe80000100800 */
[----:B------:R-:W-:Y:S04]  /*279b0*/  STL [R1+0x5e4], R14 ;  /* 0x0005e40e01007387 */ /* 0x000fe80000100800 */
[----:B-1----:R-:W2:Y:S04]  /*279c0*/  LDL.LU R10, [R1+0xbd0] ;  /* 0x000bd000010a7983 */ /* 0x002ea80000300800 */
[----:B0-----:R-:W4:Y:S04]  /*279d0*/  LDL.LU R9, [R1+0x5e0] ;  /* 0x0005e00001097983 */ /* 0x001f280000300800 */
[----:B------:R0:W-:Y:S04]  /*279e0*/  STL [R1+0xbd8], R13 ;  /* 0x000bd80d01007387 */ /* 0x0001e80000100800 */
[----:B0-----:R-:W4:Y:S04]  /*279f0*/  LDL.LU R13, [R1+0xbc8] ;  /* 0x000bc800010d7983 */ /* 0x001f280000300800 */
[----:B------:R-:W4:Y:S04]  /*27a00*/  LDL.LU R8, [R1+0xbec] ;  /* 0x000bec0001087983 */ /* 0x000f280000300800 */
[----:B------:R-:W4:Y:S04]  /*27a10*/  LDL.LU R15, [R1+0xbc0] ;  /* 0x000bc000010f7983 */ /* 0x000f280000300800 */
[----:B------:R-:W4:Y:S01]  /*27a20*/  LDL.LU R14, [R1+0xbe4] ;  /* 0x000be400010e7983 */ /* 0x000f220000300800 */
[----:B---3--:R-:W-:-:S05]  /*27a30*/  IADD3.X R252, R252, UR58, RZ, P1, !PT ;  /* 0x0000003afcfc7c10 */ /* 0x008fca0008ffe4ff */
[----:B------:R0:W-:Y:S04]  /*27a40*/  STL [R1+0xbf8], R252 ;  /* 0x000bf8fc01007387 */ /* 0x0001e80000100800 */
[----:B0-----:R-:W3:Y:S01]  /*27a50*/  LDL.LU R252, [R1+0xbb8] ;  /* 0x000bb80001fc7983 */ /* 0x001ee20000300800 */
[----:B--2---:R-:W-:Y:S02]  /*27a60*/  IADD3 R10, P1, R10, UR6, RZ ;  /* 0x000000060a0a7c10 */ /* 0x004fe4000ff3e0ff */
[----:B----4-:R-:W-:Y:S02]  /*27a70*/  IADD3.X R9, R9, UR58, RZ, P4, !PT ;  /* 0x0000003a09097c10 */ /* 0x010fe4000a7fe4ff */
[----:B------:R-:W-:Y:S02]  /*27a80*/  IADD3 R13, P4, R13, UR6, RZ ;  /* 0x000000060d0d7c10 */ /* 0x000fe4000ff9e0ff */
[----:B------:R-:W-:-:S03]  /*27a90*/  IADD3.X R8, R8, UR58, RZ, P3, !PT ;  /* 0x0000003a08087c10 */ /* 0x000fc60009ffe4ff */
[----:B------:R0:W-:Y:S01]  /*27aa0*/  STL [R1+0xbc8], R13 ;  /* 0x000bc80d01007387 */ /* 0x0001e20000100800 */
[----:B------:R-:W-:-:S03]  /*27ab0*/  IADD3 R15, P3, R15, UR6, RZ ;  /* 0x000000060f0f7c10 */ /* 0x000fc6000ff7e0ff */
[----:B------:R1:W-:Y:S01]  /*27ac0*/  STL [R1+0xbd0], R10 ;  /* 0x000bd00a01007387 */ /* 0x0003e20000100800 */
[----:B------:R-:W-:-:S03]  /*27ad0*/  IADD3.X R14, R14, UR58, RZ, P2, !PT ;  /* 0x0000003a0e0e7c10 */ /* 0x000fc600097fe4ff */
[----:B0-----:R-:W2:Y:S04]  /*27ae0*/  LDL.LU R13, [R1+0xbdc] ;  /* 0x000bdc00010d7983 */ /* 0x001ea80000300800 */
[----:B------:R0:W-:Y:S04]  /*27af0*/  STL [R1+0x5e0], R9 ;  /* 0x0005e00901007387 */ /* 0x0001e80000100800 */
[----:B------:R-:W-:Y:S04]  /*27b00*/  STL [R1+0xbec], R8 ;  /* 0x000bec0801007387 */ /* 0x000fe80000100800 */
[----:B------:R-:W-:Y:S04]  /*27b10*/  STL [R1+0xbc0], R15 ;  /* 0x000bc00f01007387 */ /* 0x000fe80000100800 */
[----:B------:R-:W-:Y:S04]  /*27b20*/  STL [R1+0xbe4], R14 ;  /* 0x000be40e01007387 */ /* 0x000fe80000100800 */
[----:B-1----:R-:W4:Y:S04]  /*27b30*/  LDL.LU R10, [R1+0xbb0] ;  /* 0x000bb000010a7983 */ /* 0x002f280000300800 */
[----:B0-----:R-:W4:Y:S01]  /*27b40*/  LDL.LU R9, [R1+0xbd4] ;  /* 0x000bd40001097983 */ /* 0x001f220000300800 */
[----:B---3--:R-:W-:-:S05]  /*27b50*/  IADD3 R252, P2, R252, UR6, RZ ;  /* 0x00000006fcfc7c10 */ /* 0x008fca000ff5e0ff */
[----:B------:R0:W-:Y:S04]  /*27b60*/  STL [R1+0xbb8], R252 ;  /* 0x000bb8fc01007387 */ /* 0x0001e80000100800 */
[----:B0-----:R-:W3:Y:S04]  /*27b70*/  LDL.LU R252, [R1+0xba8] ;  /* 0x000ba80001fc7983 */ /* 0x001ee80000300800 */
[----:B------:R-:W3:Y:S04]  /*27b80*/  LDL.LU R8, [R1+0xbcc] ;  /* 0x000bcc0001087983 */ /* 0x000ee80000300800 */
[----:B------:R-:W3:Y:S04]  /*27b90*/  LDL.LU R15, [R1+0xba0] ;  /* 0x000ba000010f7983 */ /* 0x000ee80000300800 */
[----:B------:R-:W3:Y:S01]  /*27ba0*/  LDL.LU R14, [R1+0xbc4] ;  /* 0x000bc400010e7983 */ /* 0x000ee20000300800 */
[----:B--2---:R-:W-:-:S05]  /*27bb0*/  IADD3.X R13, R13, UR58, RZ, P6, !PT ;  /* 0x0000003a0d0d7c10 */ /* 0x004fca000b7fe4ff */
[----:B------:R0:W-:Y:S04]  /*27bc0*/  STL [R1+0xbdc], R13 ;  /* 0x000bdc0d01007387 */ /* 0x0001e80000100800 */
[----:B0-----:R-:W2:Y:S01]  /*27bd0*/  LDL.LU R13, [R1+0xb98] ;  /* 0x000b9800010d7983 */ /* 0x001ea20000300800 */
[----:B----4-:R-:W-:Y:S02]  /*27be0*/  IADD3 R10, P6, R10, UR6, RZ ;  /* 0x000000060a0a7c10 */ /* 0x010fe4000ffde0ff */
[----:B------:R-:W-:Y:S02]  /*27bf0*/  IADD3.X R9, R9, UR58, RZ, P5, !PT ;  /* 0x0000003a09097c10 */ /* 0x000fe4000affe4ff */
[----:B---3--:R-:W-:-:S05]  /*27c00*/  IADD3 R252, P5, R252, UR6, RZ ;  /* 0x00000006fcfc7c10 */ /* 0x008fca000ffbe0ff */
[----:B------:R0:W-:Y:S04]  /*27c10*/  STL [R1+0xba8], R252 ;  /* 0x000ba8fc01007387 */ /* 0x0001e80000100800 */
[----:B------:R1:W-:Y:S04]  /*27c20*/  STL [R1+0xbb0], R10 ;  /* 0x000bb00a01007387 */ /* 0x0003e80000100800 */
[----:B0-----:R-:W3:Y:S01]  /*27c30*/  LDL.LU R252, [R1+0xbbc] ;  /* 0x000bbc0001fc7983 */ /* 0x001ee20000300800 */
[----:B------:R-:W-:Y:S02]  /*27c40*/  IADD3.X R8, R8, UR58, RZ, P1, !PT ;  /* 0x0000003a08087c10 */ /* 0x000fe40008ffe4ff */
[----:B------:R-:W-:-:S02]  /*27c50*/  IADD3 R15, P1, R15, UR6, RZ ;  /* 0x000000060f0f7c10 */ /* 0x000fc4000ff3e0ff */
[----:B------:R-:W-:Y:S01]  /*27c60*/  IADD3.X R14, R14, UR58, RZ, P4, !PT ;  /* 0x0000003a0e0e7c10 */ /* 0x000fe2000a7fe4ff */
[----:B------:R0:W-:Y:S04]  /*27c70*/  STL [R1+0xbd4], R9 ;  /* 0x000bd40901007387 */ /* 0x0001e80000100800 */
[----:B------:R-:W-:Y:S04]  /*27c80*/  STL [R1+0xbcc], R8 ;  /* 0x000bcc0801007387 */ /* 0x000fe80000100800 */
[----:B------:R-:W-:Y:S04]  /*27c90*/  STL [R1+0xba0], R15 ;  /* 0x000ba00f01007387 */ /* 0x000fe80000100800 */
[----:B------:R-:W-:Y:S04]  /*27ca0*/  STL [R1+0xbc4], R14 ;  /* 0x000bc40e01007387 */ /* 0x000fe80000100800 */
[----:B-1----:R-:W4:Y:S01]  /*27cb0*/  LDL.LU R10, [R1+0xb90] ;  /* 0x000b9000010a7983 */ /* 0x002f220000300800 */
[----:B--2---:R-:W-:-:S03]  /*27cc0*/  IADD3 R13, P4, R13, UR6, RZ ;  /* 0x000000060d0d7c10 */ /* 0x004fc6000ff9e0ff */
[----:B0-----:R-:W2:Y:S04]  /*27cd0*/  LDL.LU R9, [R1+0xbb4] ;  /* 0x000bb40001097983 */ /* 0x001ea80000300800 */
[----:B------:R0:W-:Y:S04]  /*27ce0*/  STL [R1+0xb98], R13 ;  /* 0x000b980d01007387 */ /* 0x0001e80000100800 */
[----:B0-----:R-:W2:Y:S04]  /*27cf0*/  LDL.LU R13, [R1+0xb88] ;  /* 0x000b8800010d7983 */ /* 0x001ea80000300800 */
[----:B------:R-:W2:Y:S04]  /*27d00*/  LDL.LU R8, [R1+0xbac] ;  /* 0x000bac0001087983 */ /* 0x000ea80000300800 */
[----:B------:R-:W2:Y:S04]  /*27d10*/  LDL.LU R15, [R1+0xb80] ;  /* 0x000b8000010f7983 */ /* 0x000ea80000300800 */
[----:B------:R-:W2:Y:S01]  /*27d20*/  LDL.LU R14, [R1+0xba4] ;  /* 0x000ba400010e7983 */ /* 0x000ea20000300800 */
[----:B---3--:R-:W-:-:S05]  /*27d30*/  IADD3.X R252, R252, UR58, RZ, P3, !PT ;  /* 0x0000003afcfc7c10 */ /* 0x008fca0009ffe4ff */
[----:B------:R0:W-:Y:S04]  /*27d40*/  STL [R1+0xbbc], R252 ;  /* 0x000bbcfc01007387 */ /* 0x0001e80000100800 */
[----:B0-----:R-:W3:Y:S01]  /*27d50*/  LDL.LU R252, [R1+0xb78] ;  /* 0x000b780001fc7983 */ /* 0x001ee20000300800 */
[----:B----4-:R-:W-:Y:S02]  /*27d60*/  IADD3 R10, P3, R10, UR6, RZ ;  /* 0x000000060a0a7c10 */ /* 0x010fe4000ff7e0ff */
[----:B--2---:R-:W-:Y:S02]  /*27d70*/  IADD3.X R9, R9, UR58, RZ, P2, !PT ;  /* 0x0000003a09097c10 */ /* 0x004fe400097fe4ff */
        /* <DEDUP_REMOVED lines=410> */
[----:B------:R-:W-:Y:S04]  /*29720*/  STL [R1+0x970], R10 ;  /* 0x0009700a01007387 */ /* 0x000fe80000100800 */
[----:B0-----:R-:W3:Y:S01]  /*29730*/  LDL.LU R252, [R1+0x97c] ;  /* 0x00097c0001fc7983 */ /* 0x001ee20000300800 */
[----:B------:R-:W-:Y:S02]  /*29740*/  IADD3.X R8, R8, UR58, RZ, P1, !PT ;  /* 0x0000003a08087c10 */ /* 0x000fe40008ffe4ff */
[----:B------:R-:W-:-:S02]  /*29750*/  IADD3 R15, P1, R15, UR6, RZ ;  /* 0x000000060f0f7c10 */ /* 0x000fc4000ff3e0ff */
[----:B------:R-:W-:Y:S01]  /*29760*/  IADD3.X R14, R14, UR58, RZ, P4, !PT ;  /* 0x0000003a0e0e7c10 */ /* 0x000fe2000a7fe4ff */
[----:B------:R-:W-:Y:S04]  /*29770*/  STL [R1+0x994], R9 ;  /* 0x0009940901007387 */ /* 0x000fe80000100800 */
[----:B------:R-:W-:Y:S04]  /*29780*/  STL [R1+0x98c], R8 ;  /* 0x00098c0801007387 */ /* 0x000fe80000100800 */
[----:B------:R-:W-:Y:S04]  /*29790*/  STL [R1+0x960], R15 ;  /* 0x0009600f01007387 */ /* 0x000fe80000100800 */
[----:B------:R0:W-:Y:S01]  /*297a0*/  STL [R1+0x984], R14 ;  /* 0x0009840e01007387 */ /* 0x0001e20000100800 */
[----:B--2---:R-:W-:-:S03]  /*297b0*/  IADD3 R13, P4, R13, UR6, RZ ;  /* 0x000000060d0d7c10 */ /* 0x004fc6000ff9e0ff */
[----:B0-----:R-:W2:Y:S04]  /*297c0*/  LDL.LU R14, [R1+0x950] ;  /* 0x00095000010e7983 */ /* 0x001ea80000300800 */
[----:B------:R0:W-:Y:S04]  /*297d0*/  STL [R1+0x958], R13 ;  /* 0x0009580d01007387 */ /* 0x0001e80000100800 */
[----:B0-----:R-:W4:Y:S04]  /*297e0*/  LDL.LU R13, [R1+0x974] ;  /* 0x00097400010d7983 */ /* 0x001f280000300800 */
[----:B------:R-:W4:Y:S04]  /*297f0*/  LDL.LU R8, [R1+0x948] ;  /* 0x0009480001087983 */ /* 0x000f280000300800 */
[----:B------:R-:W4:Y:S01]  /*29800*/  LDL.LU R15, [R1+0x96c] ;  /* 0x00096c00010f7983 */ /* 0x000f220000300800 */
[----:B---3--:R-:W-:-:S05]  /*29810*/  IADD3.X R252, R252, UR58, RZ, P3, !PT ;  /* 0x0000003afcfc7c10 */ /* 0x008fca0009ffe4ff */
[----:B------:R0:W-:Y:S04]  /*29820*/  STL [R1+0x97c], R252 ;  /* 0x00097cfc01007387 */ /* 0x0001e80000100800 */
[----:B0-----:R-:W3:Y:S01]  /*29830*/  LDL.LU R252, [R1+0x940] ;  /* 0x0009400001fc7983 */ /* 0x001ee20000300800 */
[----:B--2---:R-:W-:-:S05]  /*29840*/  IADD3 R14, P3, R14, UR6, RZ ;  /* 0x000000060e0e7c10 */ /* 0x004fca000ff7e0ff */
[----:B------:R0:W-:Y:S01]  /*29850*/  STL [R1+0x950], R14 ;  /* 0x0009500e01007387 */ /* 0x0001e20000100800 */
[----:B----4-:R-:W-:-:S03]  /*29860*/  IADD3.X R13, R13, UR58, RZ, P2, !PT ;  /* 0x0000003a0d0d7c10 */ /* 0x010fc600097fe4ff */
[----:B0-----:R-:W2:Y:S01]  /*29870*/  LDL.LU R14, [R1+0x964] ;  /* 0x00096400010e7983 */ /* 0x001ea20000300800 */
[----:B------:R-:W-:-:S03]  /*29880*/  IADD3 R8, P2, R8, UR6, RZ ;  /* 0x0000000608087c10 */ /* 0x000fc6000ff5e0ff */
[----:B------:R0:W-:Y:S01]  /*29890*/  STL [R1+0x974], R13 ;  /* 0x0009740d01007387 */ /* 0x0001e20000100800 */
[----:B------:R-:W-:-:S03]  /*298a0*/  IADD3.X R15, R15, UR58, RZ, P6, !PT ;  /* 0x0000003a0f0f7c10 */ /* 0x000fc6000b7fe4ff */
[----:B0-----:R-:W4:Y:S04]  /*298b0*/  LDL.LU R13, [R1+0x938] ;  /* 0x00093800010d7983 */ /* 0x001f280000300800 */
[----:B------:R-:W-:Y:S04]  /*298c0*/  STL [R1+0x948], R8 ;  /* 0x0009480801007387 */ /* 0x000fe80000100800 */
[----:B------:R-:W-:Y:S01]  /*298d0*/  STL [R1+0x96c], R15 ;  /* 0x00096c0f01007387 */ /* 0x000fe20000100800 */
[----:B---3--:R-:W-:-:S05]  /*298e0*/  IADD3 R252, P6, R252, UR6, RZ ;  /* 0x00000006fcfc7c10 */ /* 0x008fca000ffde0ff */
[----:B------:R0:W-:Y:S04]  /*298f0*/  STL [R1+0x940], R252 ;  /* 0x000940fc01007387 */ /* 0x0001e80000100800 */
[----:B------:R-:W3:Y:S04]  /*29900*/  LDL.LU R9, [R1+0x95c] ;  /* 0x00095c0001097983 */ /* 0x000ee80000300800 */
[----:B0-----:R-:W3:Y:S01]  /*29910*/  LDL.LU R252, [R1+0x930] ;  /* 0x0009300001fc7983 */ /* 0x001ee20000300800 */
[----:B--2---:R-:W-:-:S05]  /*29920*/  IADD3.X R14, R14, UR58, RZ, P5, !PT ;  /* 0x0000003a0e0e7c10 */ /* 0x004fca000affe4ff */
[----:B------:R0:W-:Y:S01]  /*29930*/  STL [R1+0x964], R14 ;  /* 0x0009640e01007387 */ /* 0x0001e20000100800 */
[----:B----4-:R-:W-:-:S03]  /*29940*/  IADD3 R13, P5, R13, UR6, RZ ;  /* 0x000000060d0d7c10 */ /* 0x010fc6000ffbe0ff */
[----:B0-----:R-:W2:Y:S04]  /*29950*/  LDL.LU R14, [R1+0x954] ;  /* 0x00095400010e7983 */ /* 0x001ea80000300800 */
[----:B------:R-:W4:Y:S04]  /*29960*/  LDL.LU R8, [R1+0x928] ;  /* 0x0009280001087983 */ /* 0x000f280000300800 */
[----:B------:R-:W4:Y:S04]  /*29970*/  LDL.LU R15, [R1+0x94c] ;  /* 0x00094c00010f7983 */ /* 0x000f280000300800 */
[----:B------:R0:W-:Y:S04]  /*29980*/  STL [R1+0x938], R13 ;  /* 0x0009380d01007387 */ /* 0x0001e80000100800 */
[----:B0-----:R-:W4:Y:S01]  /*29990*/  LDL.LU R13, [R1+0x920] ;  /* 0x00092000010d7983 */ /* 0x001f220000300800 */
[----:B---3--:R-:W-:-:S02]  /*299a0*/  IADD3.X R9, R9, UR58, RZ, P1, !PT ;  /* 0x0000003a09097c10 */ /* 0x008fc40008ffe4ff */
[----:B------:R-:W-:-:S05]  /*299b0*/  IADD3 R252, P1, R252, UR6, RZ ;  /* 0x00000006fcfc7c10 */ /* 0x000fca000ff3e0ff */
[----:B------:R0:W-:Y:S04]  /*299c0*/  STL [R1+0x930], R252 ;  /* 0x000930fc01007387 */ /* 0x0001e80000100800 */
[----:B0-----:R-:W3:Y:S04]  /*299d0*/  LDL.LU R252, [R1+0x944] ;  /* 0x0009440001fc7983 */ /* 0x001ee80000300800 */
[----:B------:R-:W-:Y:S01]  /*299e0*/  STL [R1+0x95c], R9 ;  /* 0x00095c0901007387 */ /* 0x000fe20000100800 */
[----:B--2---:R-:W-:Y:S02]  /*299f0*/  IADD3.X R14, R14, UR58, RZ, P4, !PT ;  /* 0x0000003a0e0e7c10 */ /* 0x004fe4000a7fe4ff */
[----:B----4-:R-:W-:-:S03]  /*29a00*/  IADD3 R8, P4, R8, UR6, RZ ;  /* 0x0000000608087c10 */ /* 0x010fc6000ff9e0ff */
[----:B------:R0:W-:Y:S01]  /*29a10*/  STL [R1+0x954], R14 ;  /* 0x0009540e01007387 */ /* 0x0001e20000100800 */
[----:B------:R-:W-:-:S03]  /*29a20*/  IADD3.X R15, R15, UR58, RZ, P3, !PT ;  /* 0x0000003a0f0f7c10 */ /* 0x000fc60009ffe4ff */
[----:B0-----:R-:W2:Y:S04]  /*29a30*/  LDL.LU R14, [R1+0x918] ;  /* 0x00091800010e7983 */ /* 0x001ea80000300800 */
[----:B------:R-:W-:Y:S01]  /*29a40*/  STL [R1+0x928], R8 ;  /* 0x0009280801007387 */ /* 0x000fe20000100800 */
[----:B------:R-:W-:-:S03]  /*29a50*/  IADD3 R13, P3, R13, UR6, RZ ;  /* 0x000000060d0d7c10 */ /* 0x000fc6000ff7e0ff */
[----:B------:R-:W-:Y:S04]  /*29a60*/  STL [R1+0x94c], R15 ;  /* 0x00094c0f01007387 */ /* 0x000fe80000100800 */
[----:B------:R0:W-:Y:S04]  /*29a70*/  STL [R1+0x920], R13 ;  /* 0x0009200d01007387 */ /* 0x0001e80000100800 */
[----:B------:R-:W4:Y:S04]  /*29a80*/  LDL.LU R9, [R1+0x93c] ;  /* 0x00093c0001097983 */ /* 0x000f280000300800 */
[----:B0-----:R-:W4:Y:S01]  /*29a90*/  LDL.LU R13, [R1+0x910] ;  /* 0x00091000010d7983 */ /* 0x001f220000300800 */
[----:B---3--:R-:W-:-:S05]  /*29aa0*/  IADD3.X R252, R252, UR58, RZ, P2, !PT ;  /* 0x0000003afcfc7c10 */ /* 0x008fca00097fe4ff */
[----:B------:R0:W-:Y:S04]  /*29ab0*/  STL [R1+0x944], R252 ;  /* 0x000944fc01007387 */ /* 0x0001e80000100800 */
[----:B0-----:R-:W3:Y:S04]  /*29ac0*/  LDL.LU R252, [R1+0x934] ;  /* 0x0009340001fc7983 */ /* 0x001ee80000300800 */
[----:B------:R-:W3:Y:S04]  /*29ad0*/  LDL.LU R8, [R1+0x908] ;  /* 0x0009080001087983 */ /* 0x000ee80000300800 */
[----:B------:R-:W3:Y:S01]  /*29ae0*/  LDL.LU R15, [R1+0x92c] ;  /* 0x00092c00010f7983 */ /* 0x000ee20000300800 */
[----:B--2---:R-:W-:-:S05]  /*29af0*/  IADD3 R14, P2, R14, UR6, RZ ;  /* 0x000000060e0e7c10 */ /* 0x004fca000ff5e0ff */
[----:B------:R0:W-:Y:S04]  /*29b00*/  STL [R1+0x918], R14 ;  /* 0x0009180e01007387 */ /* 0x0001e80000100800 */
[----:B0-----:R-:W2:Y:S01]  /*29b10*/  LDL.LU R14, [R1+0x900] ;  /* 0x00090000010e7983 */ /* 0x001ea20000300800 */
[----:B----4-:R-:W-:Y:S02]  /*29b20*/  IADD3.X R9, R9, UR58, RZ, P6, !PT ;  /* 0x0000003a09097c10 */ /* 0x010fe4000b7fe4ff */
[----:B------:R-:W-:-:S05]  /*29b30*/  IADD3 R13, P6, R13, UR6, RZ ;  /* 0x000000060d0d7c10 */ /* 0x000fca000ffde0ff */
[----:B------:R0:W-:Y:S04]  /*29b40*/  STL [R1+0x910], R13 ;  /* 0x0009100d01007387 */ /* 0x0001e80000100800 */
[----:B0-----:R-:W4:Y:S04]  /*29b50*/  LDL.LU R13, [R1+0x924] ;  /* 0x00092400010d7983 */ /* 0x001f280000300800 */
[----:B------:R-:W-:Y:S01]  /*29b60*/  STL [R1+0x93c], R9 ;  /* 0x00093c0901007387 */ /* 0x000fe20000100800 */
[----:B---3--:R-:W-:-:S05]  /*29b70*/  IADD3.X R252, R252, UR58, RZ, P5, !PT ;  /* 0x0000003afcfc7c10 */ /* 0x008fca000affe4ff */
[----:B------:R0:W-:Y:S04]  /*29b80*/  STL [R1+0x934], R252 ;  /* 0x000934fc01007387 */ /* 0x0001e80000100800 */
[----:B0-----:R-:W3:Y:S01]  /*29b90*/  LDL.LU R252, [R1+0x8f8] ;  /* 0x0008f80001fc7983 */ /* 0x001ee20000300800 */
[----:B------:R-:W-:Y:S02]  /*29ba0*/  IADD3 R8, P5, R8, UR6, RZ ;  /* 0x0000000608087c10 */ /* 0x000fe4000ffbe0ff */
[----:B------:R-:W-:-:S03]  /*29bb0*/  IADD3.X R15, R15, UR58, RZ, P1, !PT ;  /* 0x0000003a0f0f7c10 */ /* 0x000fc60008ffe4ff */
[----:B------:R-:W-:Y:S01]  /*29bc0*/  STL [R1+0x908], R8 ;  /* 0x0009080801007387 */ /* 0x000fe20000100800 */
[----:B--2---:R-:W-:-:S03]  /*29bd0*/  IADD3 R14, P1, R14, UR6, RZ ;  /* 0x000000060e0e7c10 */ /* 0x004fc6000ff3e0ff */
[----:B------:R-:W-:Y:S04]  /*29be0*/  STL [R1+0x92c], R15 ;  /* 0x00092c0f01007387 */ /* 0x000fe80000100800 */
[----:B------:R0:W-:Y:S04]  /*29bf0*/  STL [R1+0x900], R14 ;  /* 0x0009000e01007387 */ /* 0x0001e80000100800 */
[----:B------:R-:W2:Y:S04]  /*29c00*/  LDL.LU R9, [R1+0x91c] ;  /* 0x00091c0001097983 */ /* 0x000ea80000300800 */
        /* <DEDUP_REMOVED lines=12> */
[----:B0-----:R-:W2:Y:S01]  /*29cd0*/  LDL.LU R14, [R1+0x904] ;  /* 0x00090400010e7983 */ /* 0x001ea20000300800 */
[----:B----4-:R-:W-:-:S03]  /*29ce0*/  IADD3.X R13, R13, UR58, RZ, P2, !PT ;  /* 0x0000003a0d0d7c10 */ /* 0x010fc600097fe4ff */
[----:B------:R-:W-:Y:S01]  /*29cf0*/  STL [R1+0x91c], R9 ;  /* 0x00091c0901007387 */ /* 0x000fe20000100800 */
        /* <DEDUP_REMOVED lines=11> */
[----:B------:R0:W-:Y:S04]  /*29db0*/  STL [R1+0x904], R14 ;  /* 0x0009040e01007387 */ /* 0x0001e80000100800 */
[----:B0-----:R-:W2:Y:S04]  /*29dc0*/  LDL.LU R14, [R1+0x8f4] ;  /* 0x0008f400010e7983 */ /* 0x001ea80000300800 */
[----:B------:R-:W2:Y:S01]  /*29dd0*/  LDL.LU R8, [R1+0x8c8] ;  /* 0x0008c80001087983 */ /* 0x000ea20000300800 */
[----:B----4-:R-:W-:-:S03]  /*29de0*/  IADD3 R13, P5, R13, UR6, RZ ;  /* 0x000000060d0d7c10 */ /* 0x010fc6000ffbe0ff */
[----:B------:R-:W4:Y:S04]  /*29df0*/  LDL.LU R15, [R1+0x8ec] ;  /* 0x0008ec00010f7983 */ /* 0x000f280000300800 */
[----:B------:R0:W-:Y:S04]  /*29e00*/  STL [R1+0x8d8], R13 ;  /* 0x0008d80d01007387 */ /* 0x0001e80000100800 */
[----:B0-----:R-:W4:Y:S01]  /*29e10*/  LDL.LU R13, [R1+0x8c0] ;  /* 0x0008c000010d7983 */ /* 0x001f220000300800 */
[----:B---3--:R-:W-:Y:S02]  /*29e20*/  IADD3.X R9, R9, UR58, RZ, P1, !PT ;  /* 0x0000003a09097c10 */ /* 0x008fe40008ffe4ff */
[----:B------:R-:W-:-:S05]  /*29e30*/  IADD3 R252, P1, R252, UR6, RZ ;  /* 0x00000006fcfc7c10 */ /* 0x000fca000ff3e0ff */
[----:B------:R0:W-:Y:S04]  /*29e40*/  STL [R1+0x8d0], R252 ;  /* 0x0008d0fc01007387 */ /* 0x0001e80000100800 */
[----:B0-----:R-:W3:Y:S04]  /*29e50*/  LDL.LU R252, [R1+0x8e4] ;  /* 0x0008e40001fc7983 */ /* 0x001ee80000300800 */
[----:B------:R-:W-:Y:S01]  /*29e60*/  STL [R1+0x8fc], R9 ;  /* 0x0008fc0901007387 */ /* 0x000fe20000100800 */
[----:B--2---:R-:W-:Y:S02]  /*29e70*/  IADD3.X R14, R14, UR58, RZ, P4, !PT ;  /* 0x0000003a0e0e7c10 */ /* 0x004fe4000a7fe4ff */
[----:B------:R-:W-:-:S03]  /*29e80*/  IADD3 R8, P4, R8, UR6, RZ ;  /* 0x0000000608087c10 */ /* 0x000fc6000ff9e0ff */
[----:B------:R0:W-:Y:S01]  /*29e90*/  STL [R1+0x8f4], R14 ;  /* 0x0008f40e01007387 */ /* 0x0001e20000100800 */
[----:B----4-:R-:W-:-:S03]  /*29ea0*/  IADD3.X R15, R15, UR58, RZ, P3, !PT ;  /* 0x0000003a0f0f7c10 */ /* 0x010fc60009ffe4ff */
        /* <DEDUP_REMOVED lines=385> */
[----:B------:R0:W-:Y:S01]  /*2b6c0*/  STL [R1+0x4a8], R8 ;  /* 0x0004a80801007387 */ /* 0x0001e20000100800 */
[----:B--2---:R-:W-:-:S03]  /*2b6d0*/  IADD3 R14, P1, R14, UR6, RZ ;  /* 0x000000060e0e7c10 */ /* 0x004fc6000ff3e0ff */
[----:B------:R1:W-:Y:S04]  /*2b6e0*/  STL [R1+0x4cc], R15 ;  /* 0x0004cc0f01007387 */ /* 0x0003e80000100800 */
[----:B------:R2:W-:Y:S04]  /*2b6f0*/  STL [R1+0x4a0], R14 ;  /* 0x0004a00e01007387 */ /* 0x0005e80000100800 */
[----:B------:R-:W3:Y:S04]  /*2b700*/  LDL.LU R9, [R1+0x4bc] ;  /* 0x0004bc0001097983 */ /* 0x000ee80000300800 */
[----:B0-----:R-:W3:Y:S04]  /*2b710*/  LDL.LU R8, [R1+0x490] ;  /* 0x0004900001087983 */ /* 0x001ee80000300800 */
[----:B-1----:R-:W3:Y:S04]  /*2b720*/  LDL.LU R15, [R1+0x4b4] ;  /* 0x0004b400010f7983 */ /* 0x002ee80000300800 */
[----:B--2---:R-:W2:Y:S01]  /*2b730*/  LDL.LU R14, [R1+0x488] ;  /* 0x00048800010e7983 */ /* 0x004ea20000300800 */
[----:B----4-:R-:W-:-:S05]  /*2b740*/  IADD3.X R13, R13, UR58, RZ, P4, !PT ;  /* 0x0000003a0d0d7c10 */ /* 0x010fca000a7fe4ff */
[----:B------:R0:W-:Y:S04]  /*2b750*/  STL [R1+0x4c4], R13 ;  /* 0x0004c40d01007387 */ /* 0x0001e80000100800 */
[----:B0-----:R-:W4:Y:S01]  /*2b760*/  LDL.LU R13, [R1+0x4ac] ;  /* 0x0004ac00010d7983 */ /* 0x001f220000300800 */
[----:B---3--:R-:W-:-:S05]  /*2b770*/  IADD3 R252, P4, R252, UR6, RZ ;  /* 0x00000006fcfc7c10 */ /* 0x008fca000ff9e0ff */
[----:B------:R0:W-:Y:S04]  /*2b780*/  STL [R1+0x498], R252 ;  /* 0x000498fc01007387 */ /* 0x0001e80000100800 */
[----:B0-----:R-:W3:Y:S01]  /*2b790*/  LDL.LU R252, [R1+0x480] ;  /* 0x0004800001fc7983 */ /* 0x001ee20000300800 */
[----:B------:R-:W-:Y:S02]  /*2b7a0*/  IADD3.X R9, R9, UR58, RZ, P3, !PT ;  /* 0x0000003a09097c10 */ /* 0x000fe40009ffe4ff */
[----:B------:R-:W-:-:S03]  /*2b7b0*/  IADD3 R8, P3, R8, UR6, RZ ;  /* 0x0000000608087c10 */ /* 0x000fc6000ff7e0ff */
[----:B------:R0:W-:Y:S01]  /*2b7c0*/  STL [R1+0x4bc], R9 ;  /* 0x0004bc0901007387 */ /* 0x0001e20000100800 */
[----:B------:R-:W-:-:S03]  /*2b7d0*/  IADD3.X R15, R15, UR58, RZ, P2, !PT ;  /* 0x0000003a0f0f7c10 */ /* 0x000fc600097fe4ff */
[----:B------:R1:W-:Y:S01]  /*2b7e0*/  STL [R1+0x490], R8 ;  /* 0x0004900801007387 */ /* 0x0003e20000100800 */
[----:B--2---:R-:W-:-:S03]  /*2b7f0*/  IADD3 R14, P2, R14, UR6, RZ ;  /* 0x000000060e0e7c10 */ /* 0x004fc6000ff5e0ff */
[----:B------:R2:W-:Y:S04]  /*2b800*/  STL [R1+0x4b4], R15 ;  /* 0x0004b40f01007387 */ /* 0x0005e80000100800 */
[----:B------:R2:W-:Y:S01]  /*2b810*/  STL [R1+0x488], R14 ;  /* 0x0004880e01007387 */ /* 0x0005e20000100800 */
[----:B----4-:R-:W-:-:S05]  /*2b820*/  IADD3.X R13, R13, UR58, RZ, P6, !PT ;  /* 0x0000003a0d0d7c10 */ /* 0x010fca000b7fe4ff */
[----:B------:R4:W-:Y:S01]  /*2b830*/  STL [R1+0x4ac], R13 ;  /* 0x0004ac0d01007387 */ /* 0x0009e20000100800 */
[----:B---3--:R-:W-:-:S05]  /*2b840*/  IADD3 R252, P6, R252, UR6, RZ ;  /* 0x00000006fcfc7c10 */ /* 0x008fca000ffde0ff */
[----:B------:R3:W-:Y:S04]  /*2b850*/  STL [R1+0x480], R252 ;  /* 0x000480fc01007387 */ /* 0x0007e80000100800 */
[----:B------:R-:W3:Y:S04]  /*2b860*/  LDL.LU R11, [R1+0x4a4] ;  /* 0x0004a400010b7983 */ /* 0x000ee80000300800 */
[----:B------:R-:W3:Y:S04]  /*2b870*/  LDL.LU R10, [R1+0x478] ;  /* 0x00047800010a7983 */ /* 0x000ee80000300800 */
[----:B0-----:R-:W3:Y:S04]  /*2b880*/  LDL.LU R9, [R1+0x49c] ;  /* 0x00049c0001097983 */ /* 0x001ee80000300800 */
[----:B-1----:R-:W3:Y:S04]  /*2b890*/  LDL.LU R8, [R1+0x470] ;  /* 0x0004700001087983 */ /* 0x002ee80000300800 */
[----:B--2---:R-:W2:Y:S04]  /*2b8a0*/  LDL.LU R15, [R1+0x494] ;  /* 0x00049400010f7983 */ /* 0x004ea80000300800 */
[----:B------:R-:W2:Y:S04]  /*2b8b0*/  LDL.LU R14, [R1+0x468] ;  /* 0x00046800010e7983 */ /* 0x000ea80000300800 */
[----:B----4-:R-:W4:Y:S04]  /*2b8c0*/  LDL.LU R13, [R1+0x48c] ;  /* 0x00048c00010d7983 */ /* 0x010f280000300800 */
[----:B---3--:R-:W3:Y:S01]  /*2b8d0*/  LDL.LU R252, [R1+0x460] ;  /* 0x0004600001fc7983 */ /* 0x008ee20000300800 */
[----:B------:R-:W-:-:S02]  /*2b8e0*/  IADD3.X R11, R11, UR58, RZ, P5, !PT ;  /* 0x0000003a0b0b7c10 */ /* 0x000fc4000affe4ff */
[----:B------:R-:W-:-:S03]  /*2b8f0*/  IADD3 R10, P5, R10, UR6, RZ ;  /* 0x000000060a0a7c10 */ /* 0x000fc6000ffbe0ff */
[----:B------:R0:W-:Y:S01]  /*2b900*/  STL [R1+0x4a4], R11 ;  /* 0x0004a40b01007387 */ /* 0x0001e20000100800 */
[----:B------:R-:W-:-:S03]  /*2b910*/  IADD3.X R9, R9, UR58, RZ, P1, !PT ;  /* 0x0000003a09097c10 */ /* 0x000fc60008ffe4ff */
[----:B------:R1:W-:Y:S01]  /*2b920*/  STL [R1+0x478], R10 ;  /* 0x0004780a01007387 */ /* 0x0003e20000100800 */
[----:B------:R-:W-:-:S03]  /*2b930*/  IADD3 R8, P1, R8, UR6, RZ ;  /* 0x0000000608087c10 */ /* 0x000fc6000ff3e0ff */
[----:B------:R1:W-:Y:S01]  /*2b940*/  STL [R1+0x49c], R9 ;  /* 0x00049c0901007387 */ /* 0x0003e20000100800 */
[----:B--2---:R-:W-:-:S03]  /*2b950*/  IADD3.X R15, R15, UR58, RZ, P4, !PT ;  /* 0x0000003a0f0f7c10 */ /* 0x004fc6000a7fe4ff */
[----:B------:R2:W-:Y:S01]  /*2b960*/  STL [R1+0x470], R8 ;  /* 0x0004700801007387 */ /* 0x0005e20000100800 */
[----:B------:R-:W-:-:S03]  /*2b970*/  IADD3 R14, P4, R14, UR6, RZ ;  /* 0x000000060e0e7c10 */ /* 0x000fc6000ff9e0ff */
[----:B------:R2:W-:Y:S01]  /*2b980*/  STL [R1+0x494], R15 ;  /* 0x0004940f01007387 */ /* 0x0005e20000100800 */
[----:B----4-:R-:W-:-:S03]  /*2b990*/  IADD3.X R13, R13, UR58, RZ, P3, !PT ;  /* 0x0000003a0d0d7c10 */ /* 0x010fc60009ffe4ff */
[----:B------:R4:W-:Y:S01]  /*2b9a0*/  STL [R1+0x468], R14 ;  /* 0x0004680e01007387 */ /* 0x0009e20000100800 */
[----:B---3--:R-:W-:-:S03]  /*2b9b0*/  IADD3 R252, P3, R252, UR6, RZ ;  /* 0x00000006fcfc7c10 */ /* 0x008fc6000ff7e0ff */
[----:B------:R3:W-:Y:S04]  /*2b9c0*/  STL [R1+0x48c], R13 ;  /* 0x00048c0d01007387 */ /* 0x0007e80000100800 */
[----:B------:R3:W-:Y:S04]  /*2b9d0*/  STL [R1+0x460], R252 ;  /* 0x000460fc01007387 */ /* 0x0007e80000100800 */
[----:B0-----:R-:W3:Y:S04]  /*2b9e0*/  LDL.LU R11, [R1+0x484] ;  /* 0x00048400010b7983 */ /* 0x001ee80000300800 */
[----:B-1----:R-:W3:Y:S04]  /*2b9f0*/  LDL.LU R10, [R1+0x458] ;  /* 0x00045800010a7983 */ /* 0x002ee80000300800 */
[----:B------:R-:W3:Y:S04]  /*2ba00*/  LDL.LU R9, [R1+0x47c] ;  /* 0x00047c0001097983 */ /* 0x000ee80000300800 */
[----:B--2---:R-:W2:Y:S04]  /*2ba10*/  LDL.LU R8, [R1+0x450] ;  /* 0x0004500001087983 */ /* 0x004ea80000300800 */
[----:B------:R-:W2:Y:S04]  /*2ba20*/  LDL.LU R15, [R1+0x474] ;  /* 0x00047400010f7983 */ /* 0x000ea80000300800 */
[----:B----4-:R-:W4:Y:S04]  /*2ba30*/  LDL.LU R14, [R1+0x448] ;  /* 0x00044800010e7983 */ /* 0x010f280000300800 */
[----:B---3--:R-:W3:Y:S04]  /*2ba40*/  LDL.LU R13, [R1+0x46c] ;  /* 0x00046c00010d7983 */ /* 0x008ee80000300800 */
[----:B------:R-:W3:Y:S01]  /*2ba50*/  LDL.LU R252, [R1+0x440] ;  /* 0x0004400001fc7983 */ /* 0x000ee20000300800 */
[----:B------:R-:W-:-:S02]  /*2ba60*/  IADD3.X R11, R11, UR58, RZ, P2, !PT ;  /* 0x0000003a0b0b7c10 */ /* 0x000fc400097fe4ff */
[----:B------:R-:W-:-:S03]  /*2ba70*/  IADD3 R10, P2, R10, UR6, RZ ;  /* 0x000000060a0a7c10 */ /* 0x000fc6000ff5e0ff */
[----:B------:R0:W-:Y:S01]  /*2ba80*/  STL [R1+0x484], R11 ;  /* 0x0004840b01007387 */ /* 0x0001e20000100800 */
[----:B------:R-:W-:-:S03]  /*2ba90*/  IADD3.X R9, R9, UR58, RZ, P6, !PT ;  /* 0x0000003a09097c10 */ /* 0x000fc6000b7fe4ff */
[----:B------:R1:W-:Y:S01]  /*2baa0*/  STL [R1+0x458], R10 ;  /* 0x0004580a01007387 */ /* 0x0003e20000100800 */
[----:B--2---:R-:W-:-:S03]  /*2bab0*/  IADD3 R8, P6, R8, UR6, RZ ;  /* 0x0000000608087c10 */ /* 0x004fc6000ffde0ff */
[----:B------:R2:W-:Y:S01]  /*2bac0*/  STL [R1+0x47c], R9 ;  /* 0x00047c0901007387 */ /* 0x0005e20000100800 */
[----:B------:R-:W-:-:S03]  /*2bad0*/  IADD3.X R15, R15, UR58, RZ, P5, !PT ;  /* 0x0000003a0f0f7c10 */ /* 0x000fc6000affe4ff */
[----:B------:R2:W-:Y:S01]  /*2bae0*/  STL [R1+0x450], R8 ;  /* 0x0004500801007387 */ /* 0x0005e20000100800 */
[----:B----4-:R-:W-:-:S03]  /*2baf0*/  IADD3 R14, P5, R14, UR6, RZ ;  /* 0x000000060e0e7c10 */ /* 0x010fc6000ffbe0ff */
[----:B------:R4:W-:Y:S01]  /*2bb00*/  STL [R1+0x474], R15 ;  /* 0x0004740f01007387 */ /* 0x0009e20000100800 */
[----:B---3--:R-:W-:-:S03]  /*2bb10*/  IADD3.X R13, R13, UR58, RZ, P1, !PT ;  /* 0x0000003a0d0d7c10 */ /* 0x008fc60008ffe4ff */
[----:B------:R3:W-:Y:S01]  /*2bb20*/  STL [R1+0x448], R14 ;  /* 0x0004480e01007387 */ /* 0x0007e20000100800 */
[----:B------:R-:W-:-:S03]  /*2bb30*/  IADD3 R252, P1, R252, UR6, RZ ;  /* 0x00000006fcfc7c10 */ /* 0x000fc6000ff3e0ff */
[----:B------:R3:W-:Y:S04]  /*2bb40*/  STL [R1+0x46c], R13 ;  /* 0x00046c0d01007387 */ /* 0x0007e80000100800 */
[----:B------:R3:W-:Y:S04]  /*2bb50*/  STL [R1+0x440], R252 ;  /* 0x000440fc01007387 */ /* 0x0007e80000100800 */
[----:B0-----:R-:W3:Y:S04]  /*2bb60*/  LDL.LU R11, [R1+0x464] ;  /* 0x00046400010b7983 */ /* 0x001ee80000300800 */
[----:B-1----:R-:W3:Y:S04]  /*2bb70*/  LDL.LU R10, [R1+0x438] ;  /* 0x00043800010a7983 */ /* 0x002ee80000300800 */
[----:B--2---:R-:W2:Y:S04]  /*2bb80*/  LDL.LU R9, [R1+0x45c] ;  /* 0x00045c0001097983 */ /* 0x004ea80000300800 */
[----:B------:R-:W2:Y:S04]  /*2bb90*/  LDL.LU R8, [R1+0x430] ;  /* 0x0004300001087983 */ /* 0x000ea80000300800 */
[----:B----4-:R-:W4:Y:S04]  /*2bba0*/  LDL.LU R15, [R1+0x454] ;  /* 0x00045400010f7983 */ /* 0x010f280000300800 */
[----:B---3--:R-:W3:Y:S04]  /*2bbb0*/  LDL.LU R14, [R1+0x428] ;  /* 0x00042800010e7983 */ /* 0x008ee80000300800 */
[----:B------:R-:W3:Y:S04]  /*2bbc0*/  LDL.LU R13, [R1+0x44c] ;  /* 0x00044c00010d7983 */ /* 0x000ee80000300800 */
[----:B------:R-:W3:Y:S01]  /*2bbd0*/  LDL.LU R252, [R1+0x420] ;  /* 0x0004200001fc7983 */ /* 0x000ee20000300800 */
[----:B------:R-:W-:-:S02]  /*2bbe0*/  IADD3.X R11, R11, UR58, RZ, P4, !PT ;  /* 0x0000003a0b0b7c10 */ /* 0x000fc4000a7fe4ff */
        /* <DEDUP_REMOVED lines=9> */
[----:B------:R3:W-:Y:S01]  /*2bc80*/  STL [R1+0x454], R15 ;  /* 0x0004540f01007387 */ /* 0x0007e20000100800 */
[----:B------:R-:W-:-:S03]  /*2bc90*/  IADD3.X R13, R13, UR58, RZ, P6, !PT ;  /* 0x0000003a0d0d7c10 */ /* 0x000fc6000b7fe4ff */
[----:B------:R3:W-:Y:S01]  /*2bca0*/  STL [R1+0x428], R14 ;  /* 0x0004280e01007387 */ /* 0x0007e20000100800 */
[----:B------:R-:W-:-:S03]  /*2bcb0*/  IADD3 R252, P6, R252, UR6, RZ ;  /* 0x00000006fcfc7c10 */ /* 0x000fc6000ffde0ff */
[----:B------:R3:W-:Y:S04]  /*2bcc0*/  STL [R1+0x44c], R13 ;  /* 0x00044c0d01007387 */ /* 0x0007e80000100800 */
[----:B------:R3:W-:Y:S04]  /*2bcd0*/  STL [R1+0x420], R252 ;  /* 0x000420fc01007387 */ /* 0x0007e80000100800 */
[----:B0-----:R-:W3:Y:S04]  /*2bce0*/  LDL.LU R11, [R1+0x444] ;  /* 0x00044400010b7983 */ /* 0x001ee80000300800 */
[----:B-1----:R-:W3:Y:S04]  /*2bcf0*/  LDL.LU R10, [R1+0x418] ;  /* 0x00041800010a7983 */ /* 0x002ee80000300800 */
[----:B--2---:R-:W2:Y:S04]  /*2bd00*/  LDL.LU R9, [R1+0x43c] ;  /* 0x00043c0001097983 */ /* 0x004ea80000300800 */
[----:B----4-:R-:W4:Y:S04]  /*2bd10*/  LDL.LU R8, [R1+0x410] ;  /* 0x0004100001087983 */ /* 0x010f280000300800 */
[----:B---3--:R-:W3:Y:S04]  /*2bd20*/  LDL.LU R15, [R1+0x434] ;  /* 0x00043400010f7983 */ /* 0x008ee80000300800 */
[----:B------:R-:W3:Y:S04]  /*2bd30*/  LDL.LU R14, [R1+0x408] ;  /* 0x00040800010e7983 */ /* 0x000ee80000300800 */
[----:B------:R-:W3:Y:S04]  /*2bd40*/  LDL.LU R13, [R1+0x42c] ;  /* 0x00042c00010d7983 */ /* 0x000ee80000300800 */
[----:B------:R-:W3:Y:S01]  /*2bd50*/  LDL.LU R252, [R1+0x400] ;  /* 0x0004000001fc7983 */ /* 0x000ee20000300800 */
[----:B------:R-:W-:-:S02]  /*2bd60*/  IADD3.X R11, R11, UR58, RZ, P5, !PT ;  /* 0x0000003a0b0b7c10 */ /* 0x000fc4000affe4ff */
[----:B------:R-:W-:-:S03]  /*2bd70*/  IADD3 R10, P5, R10, UR6, RZ ;  /* 0x000000060a0a7c10 */ /* 0x000fc6000ffbe0ff */
[----:B------:R0:W-:Y:S01]  /*2bd80*/  STL [R1+0x444], R11 ;  /* 0x0004440b01007387 */ /* 0x0001e20000100800 */
[----:B--2---:R-:W-:-:S03]  /*2bd90*/  IADD3.X R9, R9, UR58, RZ, P1, !PT ;  /* 0x0000003a09097c10 */ /* 0x004fc60008ffe4ff */
[----:B------:R1:W-:Y:S01]  /*2bda0*/  STL [R1+0x418], R10 ;  /* 0x0004180a01007387 */ /* 0x0003e20000100800 */
[----:B----4-:R-:W-:-:S03]  /*2bdb0*/  IADD3 R8, P1, R8, UR6, RZ ;  /* 0x0000000608087c10 */ /* 0x010fc6000ff3e0ff */
[----:B------:R2:W-:Y:S01]  /*2bdc0*/  STL [R1+0x43c], R9 ;  /* 0x00043c0901007387 */ /* 0x0005e20000100800 */
[----:B---3--:R-:W-:-:S03]  /*2bdd0*/  IADD3.X R15, R15, UR58, RZ, P4, !PT ;  /* 0x0000003a0f0f7c10 */ /* 0x008fc6000a7fe4ff */
[----:B------:R3:W-:Y:S01]  /*2bde0*/  STL [R1+0x410], R8 ;  /* 0x0004100801007387 */ /* 0x0007e20000100800 */
[----:B------:R-:W-:-:S03]  /*2bdf0*/  IADD3 R14, P4, R14, UR6, RZ ;  /* 0x000000060e0e7c10 */ /* 0x000fc6000ff9e0ff */
[----:B------:R4:W-:Y:S01]  /*2be00*/  STL [R1+0x434], R15 ;  /* 0x0004340f01007387 */ /* 0x0009e20000100800 */
[----:B------:R-:W-:-:S03]  /*2be10*/  IADD3.X R13, R13, UR58, RZ, P3, !PT ;  /* 0x0000003a0d0d7c10 */ /* 0x000fc60009ffe4ff */
[----:B------:R4:W-:Y:S01]  /*2be20*/  STL [R1+0x408], R14 ;  /* 0x0004080e01007387 */ /* 0x0009e20000100800 */
[----:B------:R-:W-:-:S03]  /*2be30*/  IADD3 R252, P3, R252, UR6, RZ ;  /* 0x00000006fcfc7c10 */ /* 0x000fc6000ff7e0ff */
[----:B------:R4:W-:Y:S04]  /*2be40*/  STL [R1+0x42c], R13 ;  /* 0x00042c0d01007387 */ /* 0x0009e80000100800 */
[----:B------:R4:W-:Y:S04]  /*2be50*/  STL [R1+0x400], R252 ;  /* 0x000400fc01007387 */ /* 0x0009e80000100800 */
[----:B0-----:R-:W4:Y:S04]  /*2be60*/  LDL.LU R11, [R1+0x424] ;  /* 0x00042400010b7983 */ /* 0x001f280000300800 */
[----:B-1----:R-:W4:Y:S04]  /*2be70*/  LDL.LU R10, [R1+0x3f8] ;  /* 0x0003f800010a7983 */ /* 0x002f280000300800 */
[----:B--2---:R-:W2:Y:S04]  /*2be80*/  LDL.LU R9, [R1+0x41c] ;  /* 0x00041c0001097983 */ /* 0x004ea80000300800 */
[----:B---3--:R-:W3:Y:S04]  /*2be90*/  LDL.LU R8, [R1+0x3f0] ;  /* 0x0003f00001087983 */ /* 0x008ee80000300800 */
[----:B----4-:R-:W4:Y:S04]  /*2bea0*/  LDL.LU R15, [R1+0x414] ;  /* 0x00041400010f7983 */ /* 0x010f280000300800 */
[----:B------:R-:W4:Y:S04]  /*2beb0*/  LDL.LU R14, [R1+0x3e8] ;  /* 0x0003e800010e7983 */ /* 0x000f280000300800 */
[----:B------:R-:W4:Y:S04]  /*2bec0*/  LDL.LU R13, [R1+0x40c] ;  /* 0x00040c00010d7983 */ /* 0x000f280000300800 */
[----:B------:R-:W4:Y:S01]  /*2bed0*/  LDL.LU R252, [R1+0x3e0] ;  /* 0x0003e00001fc7983 */ /* 0x000f220000300800 */
[----:B------:R-:W-:-:S02]  /*2bee0*/  IADD3.X R11, R11, UR58, RZ, P2, !PT ;  /* 0x0000003a0b0b7c10 */ /* 0x000fc400097fe4ff */
[----:B------:R-:W-:-:S03]  /*2bef0*/  IADD3 R10, P2, R10, UR6, RZ ;  /* 0x000000060a0a7c10 */ /* 0x000fc6000ff5e0ff */
[----:B------:R0:W-:Y:S01]  /*2bf00*/  STL [R1+0x424], R11 ;  /* 0x0004240b01007387 */ /* 0x0001e20000100800 */
[----:B--2---:R-:W-:-:S03]  /*2bf10*/  IADD3.X R9, R9, UR58, RZ, P6, !PT ;  /* 0x0000003a09097c10 */ /* 0x004fc6000b7fe4ff */
[----:B------:R1:W-:Y:S01]  /*2bf20*/  STL [R1+0x3f8], R10 ;  /* 0x0003f80a01007387 */ /* 0x0003e20000100800 */
[----:B---3--:R-:W-:-:S03]  /*2bf30*/  IADD3 R8, P6, R8, UR6, RZ ;  /* 0x0000000608087c10 */ /* 0x008fc6000ffde0ff */
[----:B------:R2:W-:Y:S01]  /*2bf40*/  STL [R1+0x41c], R9 ;  /* 0x00041c0901007387 */ /* 0x0005e20000100800 */
[----:B----4-:R-:W-:-:S03]  /*2bf50*/  IADD3.X R15, R15, UR58, RZ, P5, !PT ;  /* 0x0000003a0f0f7c10 */ /* 0x010fc6000affe4ff */
        /* <DEDUP_REMOVED lines=257> */
[----:B------:R-:W-:Y:S02]  /*2cf70*/  IADD3 R242, P2, R242, UR6, RZ ;  /* 0x00000006f2f27c10 */ /* 0x000fe4000ff5e0ff */
[----:B------:R-:W-:Y:S02]  /*2cf80*/  IADD3.X R11, R11, UR58, RZ, P5, !PT ;  /* 0x0000003a0b0b7c10 */ /* 0x000fe4000affe4ff */
[----:B------:R-:W-:-:S03]  /*2cf90*/  IADD3 R10, P5, R10, UR6, RZ ;  /* 0x000000060a0a7c10 */ /* 0x000fc6000ffbe0ff */
[----:B------:R-:W-:Y:S01]  /*2cfa0*/  STL [R1+0x2b8], R11 ;  /* 0x0002b80b01007387 */ /* 0x000fe20000100800 */
[----:B--2---:R-:W-:-:S03]  /*2cfb0*/  IADD3.X R9, R9, UR58, RZ, P1, !PT ;  /* 0x0000003a09097c10 */ /* 0x004fc60008ffe4ff */
[----:B------:R-:W-:Y:S01]  /*2cfc0*/  STL [R1+0x28c], R10 ;  /* 0x00028c0a01007387 */ /* 0x000fe20000100800 */
[----:B---3--:R-:W-:-:S03]  /*2cfd0*/  IADD3 R8, P1, R8, UR6, RZ ;  /* 0x0000000608087c10 */ /* 0x008fc6000ff3e0ff */
[----:B------:R-:W-:Y:S01]  /*2cfe0*/  STL [R1+0x2b0], R9 ;  /* 0x0002b00901007387 */ /* 0x000fe20000100800 */
[----:B----4-:R-:W-:-:S03]  /*2cff0*/  IADD3.X R15, R15, UR58, RZ, P4, !PT ;  /* 0x0000003a0f0f7c10 */ /* 0x010fc6000a7fe4ff */
[----:B------:R-:W-:Y:S01]  /*2d000*/  STL [R1+0x284], R8 ;  /* 0x0002840801007387 */ /* 0x000fe20000100800 */
[----:B------:R-:W-:-:S03]  /*2d010*/  IADD3 R14, P4, R14, UR6, RZ ;  /* 0x000000060e0e7c10 */ /* 0x000fc6000ff9e0ff */
[----:B------:R0:W-:Y:S01]  /*2d020*/  STL [R1+0x2a8], R15 ;  /* 0x0002a80f01007387 */ /* 0x0001e20000100800 */
[----:B------:R-:W-:-:S03]  /*2d030*/  IADD3.X R13, R13, UR58, RZ, P3, !PT ;  /* 0x0000003a0d0d7c10 */ /* 0x000fc60009ffe4ff */
[----:B------:R-:W-:Y:S01]  /*2d040*/  STL [R1+0x27c], R14 ;  /* 0x00027c0e01007387 */ /* 0x000fe20000100800 */
[----:B------:R-:W-:-:S03]  /*2d050*/  IADD3 R252, P3, R252, UR6, RZ ;  /* 0x00000006fcfc7c10 */ /* 0x000fc6000ff7e0ff */
[----:B------:R-:W-:Y:S04]  /*2d060*/  STL [R1+0x2a0], R13 ;  /* 0x0002a00d01007387 */ /* 0x000fe80000100800 */
[----:B------:R1:W-:Y:S04]  /*2d070*/  STL [R1+0x274], R252 ;  /* 0x000274fc01007387 */ /* 0x0003e80000100800 */
[----:B0-----:R-:W2:Y:S04]  /*2d080*/  LDL.LU R15, [R1+0x214] ;  /* 0x00021400010f7983 */ /* 0x001ea80000300800 */
[----:B------:R-:W3:Y:S04]  /*2d090*/  LDL.LU R8, [R1+0x238] ;  /* 0x0002380001087983 */ /* 0x000ee80000300800 */
[----:B------:R-:W4:Y:S01]  /*2d0a0*/  LDL.LU R9, [R1+0x20c] ;  /* 0x00020c0001097983 */ /* 0x000f220000300800 */
[----:B-1----:R-:W-:-:S03]  /*2d0b0*/  IMAD.MOV.U32 R252, RZ, RZ, R3 ;  /* 0x000000fffffc7224 */ /* 0x002fc600078e0003 */
[----:B------:R-:W4:Y:S01]  /*2d0c0*/  LDL.LU R10, [R1+0x230] ;  /* 0x00023000010a7983 */ /* 0x000f220000300800 */
[----:B------:R-:W-:-:S03]  /*2d0d0*/  IMAD.MOV.U32 R13, RZ, RZ, R2 ;  /* 0x000000ffff0d7224 */ /* 0x000fc600078e0002 */
[----:B------:R-:W4:Y:S04]  /*2d0e0*/  LDL.LU R11, [R1+0x7f0] ;  /* 0x0007f000010b7983 */ /* 0x000f280000300800 */
[----:B------:R-:W4:Y:S04]  /*2d0f0*/  LDL.LU R3, [R1+0x228] ;  /* 0x0002280001037983 */ /* 0x000f280000300800 */
[----:B------:R-:W4:Y:S01]  /*2d100*/  LDL.LU R2, [R1+0x220] ;  /* 0x0002200001027983 */ /* 0x000f220000300800 */
[----:B------:R-:W-:Y:S01]  /*2d110*/  IMAD.MOV.U32 R14, RZ, RZ, R0 ;  /* 0x000000ffff0e7224 */ /* 0x000fe200078e0000 */
[----:B------:R-:W-:-:S02]  /*2d120*/  IADD3.X R243, R243, UR58, RZ, P6, !PT ;  /* 0x0000003af3f37c10 */ /* 0x000fc4000b7fe4ff */
[----:B------:R-:W4:Y:S01]  /*2d130*/  LDL.LU R0, [R1+0x218] ;  /* 0x0002180001007983 */ /* 0x000f220000300800 */
[----:B------:R-:W-:-:S03]  /*2d140*/  IADD3 R20, P6, R20, UR6, RZ ;  /* 0x0000000614147c10 */ /* 0x000fc6000ffde0ff */
[----:B------:R0:W-:Y:S01]  /*2d150*/  STL [R1+0x298], R241 ;  /* 0x000298f101007387 */ /* 0x0001e20000100800 */
[----:B------:R-:W-:Y:S02]  /*2d160*/  IADD3.X R244, R244, UR58, RZ, P5, !PT ;  /* 0x0000003af4f47c10 */ /* 0x000fe4000affe4ff */
[----:B------:R-:W-:Y:S01]  /*2d170*/  IADD3 R21, P5, R21, UR6, RZ ;  /* 0x0000000615157c10 */ /* 0x000fe2000ffbe0ff */
[----:B0-----:R0:W5:Y:S04]  /*2d180*/  LDL.LU R241, [R1+0x11c8] ;  /* 0x0011c80001f17983 */ /* 0x0011680000300800 */
[----:B------:R1:W-:Y:S01]  /*2d190*/  STL [R1+0x26c], R242 ;  /* 0x00026cf201007387 */ /* 0x0003e20000100800 */
[----:B------:R-:W-:Y:S02]  /*2d1a0*/  IADD3.X R245, R245, UR58, RZ, P1, !PT ;  /* 0x0000003af5f57c10 */ /* 0x000fe40008ffe4ff */
[----:B------:R-:W-:Y:S01]  /*2d1b0*/  IADD3 R22, P1, R22, UR6, RZ ;  /* 0x0000000616167c10 */ /* 0x000fe2000ff3e0ff */
[----:B-1----:R0:W5:Y:S04]  /*2d1c0*/  LDL.LU R242, [R1+0x11c4] ;  /* 0x0011c40001f27983 */ /* 0x0021680000300800 */
[----:B------:R1:W-:Y:S01]  /*2d1d0*/  STL [R1+0x290], R243 ;  /* 0x000290f301007387 */ /* 0x0003e20000100800 */
[----:B------:R-:W-:-:S03]  /*2d1e0*/  IADD3.X R246, R246, UR58, RZ, P4, !PT ;  /* 0x0000003af6f67c10 */ /* 0x000fc6000a7fe4ff */
[----:B-1----:R0:W5:Y:S04]  /*2d1f0*/  LDL.LU R243, [R1+0x11c0] ;  /* 0x0011c00001f37983 */ /* 0x0021680000300800 */
[----:B------:R1:W-:Y:S01]  /*2d200*/  STL [R1+0x264], R20 ;  /* 0x0002641401007387 */ /* 0x0003e20000100800 */
[----:B------:R-:W-:-:S03]  /*2d210*/  IADD3 R23, P4, R23, UR6, RZ ;  /* 0x0000000617177c10 */ /* 0x000fc6000ff9e0ff */
        /* <DEDUP_REMOVED lines=40> */
[----:B------:R1:W-:Y:S04]  /*2d4a0*/  STL [R1+0x22c], R19 ;  /* 0x00022c1301007387 */ /* 0x0003e80000100800 */
[----:B-1----:R0:W5:Y:S04]  /*2d4b0*/  LDL.LU R19, [R1+0x1184] ;  /* 0x0011840001137983 */ /* 0x0021680000300800 */
[----:B------:R1:W-:Y:S04]  /*2d4c0*/  STL [R1+0x250], R251 ;  /* 0x000250fb01007387 */ /* 0x0003e80000100800 */
[----:B-1----:R0:W5:Y:S04]  /*2d4d0*/  LDL.LU R251, [R1+0x1180] ;  /* 0x0011800001fb7983 */ /* 0x0021680000300800 */
[----:B------:R1:W-:Y:S01]  /*2d4e0*/  STL [R1+0x224], R12 ;  /* 0x0002240c01007387 */ /* 0x0003e20000100800 */
[----:B--2---:R-:W-:-:S02]  /*2d4f0*/  IADD3 R15, P3, R15, UR6, RZ ;  /* 0x000000060f0f7c10 */ /* 0x004fc4000ff7e0ff */
[----:B---3--:R-:W-:Y:S01]  /*2d500*/  IADD3.X R8, R8, UR58, RZ, P2, !PT ;  /* 0x0000003a08087c10 */ /* 0x008fe200097fe4ff */
[----:B-1----:R0:W5:Y:S04]  /*2d510*/  LDL.LU R12, [R1+0x117c] ;  /* 0x00117c00010c7983 */ /* 0x0021680000300800 */
[----:B------:R1:W-:Y:S01]  /*2d520*/  STL [R1+0x248], R252 ;  /* 0x000248fc01007387 */ /* 0x0003e20000100800 */
[----:B----4-:R-:W-:Y:S02]  /*2d530*/  IADD3 R9, P2, R9, UR6, RZ ;  /* 0x0000000609097c10 */ /* 0x010fe4000ff5e0ff */
[----:B------:R-:W-:Y:S01]  /*2d540*/  IADD3.X R10, R10, UR58, RZ, P6, !PT ;  /* 0x0000003a0a0a7c10 */ /* 0x000fe2000b7fe4ff */
        /* <DEDUP_REMOVED lines=19> */
[----:B-1----:R-:W2:Y:S04]  /*2d680*/  LDL.LU R3, [R1+0x1158] ;  /* 0x0011580001037983 */ /* 0x002ea80000300800 */
[----:B------:R1:W-:Y:S04]  /*2d690*/  STL [R1+0x220], R2 ;  /* 0x0002200201007387 */ /* 0x0003e80000100800 */
[----:B-1----:R-:W3:Y:S01]  /*2d6a0*/  LDL.LU R2, [R1+0x1154] ;  /* 0x0011540001027983 */ /* 0x002ee20000300800 */
[----:B------:R-:W-:-:S02]  /*2d6b0*/  WARPGROUP.DEPBAR.LE gsb0, 0x0 ;  /* 0x00008000000079c5 */ /* 0x000fc40000010000 */
[----:B------:R-:W-:Y:S01]  /*2d6c0*/  WARPGROUP.ARRIVE ;  /* 0x00000000000079c5 */ /* 0x000fe20000000000 */
[----:B------:R-:W-:Y:S01]  /*2d6d0*/  UMOV UR40, UR24 ;  /* 0x0000001800287c82 */ /* 0x000fe20008000000 */
[----:B------:R-:W-:-:S04]  /*2d6e0*/  UMOV UR41, UR25 ;  /* 0x0000001900297c82 */ /* 0x000fc80008000000 */
[----:B------:R-:W-:Y:S01]  /*2d6f0*/  HGMMA.64x256x16.F32.BF16 R24, gdesc[UR40].tnspA, R24, gsb0 ;  /* 0x23e00000281879f0 */ /* 0x000fe20008001818 */
[----:B------:R-:W-:-:S05]  /*2d700*/  IADD3.X R0, R0, UR58, RZ, P4, !PT ;  /* 0x0000003a00007c10 */ /* 0x000fca000a7fe4ff */
[----:B------:R1:W-:Y:S04]  /*2d710*/  STL [R1+0x218], R0 ;  /* 0x0002180001007387 */ /* 0x0003e80000100800 */
[----:B-1----:R0:W5:Y:S01]  /*2d720*/  LDL.LU R0, [R1+0x1150] ;  /* 0x0011500001007983 */ /* 0x0021620000300800 */
[----:B------:R-:W-:Y:S01]  /*2d730*/  UMOV UR44, UR28 ;  /* 0x0000001c002c7c82 */ /* 0x000fe20008000000 */
[----:B------:R-:W-:Y:S01]  /*2d740*/  UMOV UR45, UR29 ;  /* 0x0000001d002d7c82 */ /* 0x000fe20008000000 */
[----:B------:R-:W-:Y:S01]  /*2d750*/  UMOV UR48, UR32 ;  /* 0x0000002000307c82 */ /* 0x000fe20008000000 */
[----:B------:R-:W-:Y:S01]  /*2d760*/  UMOV UR49, UR33 ;  /* 0x0000002100317c82 */ /* 0x000fe20008000000 */
[----:B--2---:R-:W-:Y:S02]  /*2d770*/  IADD3.X R3, R3, UR58, RZ, P2, !PT ;  /* 0x0000003a03037c10 */ /* 0x004fe400097fe4ff */
[----:B---3--:R-:W-:-:S05]  /*2d780*/  IADD3.X R2, R2, UR58, RZ, P3, !PT ;  /* 0x0000003a02027c10 */ /* 0x008fca0009ffe4ff */
[----:B------:R1:W-:Y:S04]  /*2d790*/  STL [R1+0x210], R2 ;  /* 0x0002100201007387 */ /* 0x0003e80000100800 */
[----:B-1----:R0:W5:Y:S04]  /*2d7a0*/  LDL.LU R2, [R1+0x114c] ;  /* 0x00114c0001027983 */ /* 0x0021680000300800 */
[----:B------:R1:W-:Y:S04]  /*2d7b0*/  STL [R1+0x208], R3 ;  /* 0x0002080301007387 */ /* 0x0003e80000100800 */
[----:B-1----:R-:W2:Y:S01]  /*2d7c0*/  LDL.LU R3, [R1+0x1148] ;  /* 0x0011480001037983 */ /* 0x002ea20000300800 */
[----:B------:R-:W-:-:S02]  /*2d7d0*/  WARPGROUP.DEPBAR.LE gsb0, 0x0 ;  /* 0x00008000000079c5 */ /* 0x000fc40000010000 */
[----:B------:R-:W-:-:S06]  /*2d7e0*/  WARPGROUP.ARRIVE ;  /* 0x00000000000079c5 */ /* 0x000fcc0000000000 */
[----:B------:R-:W-:Y:S01]  /*2d7f0*/  HGMMA.64x256x16.F32.BF16 R24, gdesc[UR44].tnspA, R24, gsb0 ;  /* 0x23e000002c1879f0 */ /* 0x000fe20008001818 */
[----:B------:R-:W-:Y:S01]  /*2d800*/  UMOV UR52, UR36 ;  /* 0x0000002400347c82 */ /* 0x000fe20008000000 */
[----:B------:R-:W-:Y:S01]  /*2d810*/  UMOV UR53, UR37 ;  /* 0x0000002500357c82 */ /* 0x000fe20008000000 */
[----:B------:R-:W-:Y:S02]  /*2d820*/  WARPGROUP.DEPBAR.LE gsb0, 0x0 ;  /* 0x00008000000079c5 */ /* 0x000fe40000010000 */
[----:B------:R-:W-:-:S15]  /*2d830*/  WARPGROUP.ARRIVE ;  /* 0x00000000000079c5 */ /* 0x000fde0000000000 */
[----:B------:R-:W-:-:S08]  /*2d840*/  NOP ;  /* 0x0000000000007918 */ /* 0x000fd00000000000 */
[----:B------:R-:W-:Y:S01]  /*2d850*/  HGMMA.64x256x16.F32.BF16 R24, gdesc[UR48].tnspA, R24, gsb0 ;  /* 0x23e00000301879f0 */ /* 0x000fe20008001818 */
[----:B--2---:R-:W-:-:S05]  /*2d860*/  IADD3.X R3, R3, UR7, RZ, P6, !PT ;  /* 0x0000000703037c10 */ /* 0x004fca000b7fe4ff */
[----:B------:R1:W-:Y:S04]  /*2d870*/  STL [R1+0x7ec], R3 ;  /* 0x0007ec0301007387 */ /* 0x0003e80000100800 */
[----:B-1----:R0:W5:Y:S01]  /*2d880*/  LDL.LU R3, [R1+0x1144] ;  /* 0x0011440001037983 */ /* 0x0021620000300800 */
[----:B------:R-:W-:Y:S02]  /*2d890*/  WARPGROUP.DEPBAR.LE gsb0, 0x0 ;  /* 0x00008000000079c5 */ /* 0x000fe40000010000 */
[----:B------:R-:W-:-:S15]  /*2d8a0*/  WARPGROUP.ARRIVE ;  /* 0x00000000000079c5 */ /* 0x000fde0000000000 */
[----:B------:R-:W-:Y:S03]  /*2d8b0*/  HGMMA.64x256x16.F32.BF16 R24, gdesc[UR52].tnspA, R24, gsb0 ;  /* 0x23e00000341879f0 */ /* 0x000fe60008001818 */
[----:B------:R-:W-:Y:S02]  /*2d8c0*/  WARPGROUP.DEPBAR.LE gsb0, 0x0 ;  /* 0x00008000000079c5 */ /* 0x000fe40000010000 */
[----:B0-----:R-:W-:Y:S05]  /*2d8d0*/  @P0 BRA `(.L_x_1) ;  /* 0xfffffec000600947 */ /* 0x001fea000383ffff */
[----:B-----5:R-:W2:Y:S01]  /*2d8e0*/  LDL.LU R2, [R1+0x1d8] ;  /* 0x0001d80001027983 */ /* 0x020ea20000300800 */
[----:B------:R-:W-:Y:S02]  /*2d8f0*/  F2FP.BF16.F32.PACK_AB R147, R151, R147 ;  /* 0x000000939793723e */ /* 0x000fe400000010ff */
[----:B------:R-:W-:Y:S01]  /*2d900*/  F2FP.BF16.F32.PACK_AB R146, R150, R146 ;  /* 0x000000929692723e */ /* 0x000fe200000010ff */
[----:B------:R-:W3:Y:S01]  /*2d910*/  LDL.LU R0, [R1+0x1d4] ;  /* 0x0001d40001007983 */ /* 0x000ee20000300800 */
[----:B------:R-:W-:-:S03]  /*2d920*/  F2FP.BF16.F32.PACK_AB R145, R149, R145 ;  /* 0x000000919591723e */ /* 0x000fc600000010ff */
[----:B------:R-:W4:Y:S01]  /*2d930*/  LDL.LU R151, [R1+0x1dc] ;  /* 0x0001dc0001977983 */ /* 0x000f220000300800 */
[----:B------:R-:W-:-:S03]  /*2d940*/  F2FP.BF16.F32.PACK_AB R144, R148, R144 ;  /* 0x000000909490723e */ /* 0x000fc600000010ff */
[----:B------:R-:W4:Y:S01]  /*2d950*/  LDL.LU R150, [R1+0x1f0] ;  /* 0x0001f00001967983 */ /* 0x000f220000300800 */
[----:B------:R-:W-:-:S03]  /*2d960*/  F2FP.BF16.F32.PACK_AB R139, R143, R139 ;  /* 0x0000008b8f8b723e */ /* 0x000fc600000010ff */
[----:B------:R-:W4:Y:S04]  /*2d970*/  LDL.LU R149, [R1+0x1f4] ;  /* 0x0001f40001957983 */ /* 0x000f280000300800 */
[----:B------:R-:W4:Y:S04]  /*2d980*/  LDL.LU R148, [R1+0x1f8] ;  /* 0x0001f80001947983 */ /* 0x000f280000300800 */
[----:B------:R-:W4:Y:S01]  /*2d990*/  LDL.LU R143, [R1+0x1fc] ;  /* 0x0001fc00018f7983 */ /* 0x000f220000300800 */
[----:B------:R-:W-:Y:S02]  /*2d9a0*/  F2FP.BF16.F32.PACK_AB R115, R119, R115 ;  /* 0x000000737773723e */ /* 0x000fe400000010ff */
[----:B------:R-:W-:-:S02]  /*2d9b0*/  F2FP.BF16.F32.PACK_AB R114, R118, R114 ;  /* 0x000000727672723e */ /* 0x000fc400000010ff */
[----:B------:R-:W-:Y:S02]  /*2d9c0*/  F2FP.BF16.F32.PACK_AB R113, R117, R113 ;  /* 0x000000717571723e */ /* 0x000fe400000010ff */
[----:B------:R-:W-:Y:S02]  /*2d9d0*/  F2FP.BF16.F32.PACK_AB R112, R116, R112 ;  /* 0x000000707470723e */ /* 0x000fe400000010ff */
[----:B------:R-:W-:Y:S02]  /*2d9e0*/  F2FP.BF16.F32.PACK_AB R107, R111, R107 ;  /* 0x0000006b6f6b723e */ /* 0x000fe400000010ff */
[----:B------:R-:W-:Y:S02]  /*2d9f0*/  F2FP.BF16.F32.PACK_AB R106, R110, R106 ;  /* 0x0000006a6e6a723e */ /* 0x000fe400000010ff */
        /* <DEDUP_REMOVED lines=110> */
[----:B--2---:R-:W-:Y:S02]  /*2e0e0*/  F2FP.BF16.F32.PACK_AB R14, R2, R14 ;  /* 0x0000000e020e723e */ /* 0x004fe400000010ff */
[----:B---3--:R-:W-:Y:S02]  /*2e0f0*/  F2FP.BF16.F32.PACK_AB R13, R0, R13 ;  /* 0x0000000d000d723e */ /* 0x008fe400000010ff */
[----:B----4-:R-:W-:Y:S02]  /*2e100*/  F2FP.BF16.F32.PACK_AB R15, R151, R15 ;  /* 0x0000000f970f723e */ /* 0x010fe400000010ff */
[----:B------:R-:W-:Y:S02]  /*2e110*/  F2FP.BF16.F32.PACK_AB R8, R150, R8 ;  /* 0x000000089608723e */ /* 0x000fe400000010ff */
[----:B------:R-:W-:Y:S02]  /*2e120*/  F2FP.BF16.F32.PACK_AB R9, R149, R9 ;  /* 0x000000099509723e */ /* 0x000fe400000010ff */
[----:B------:R-:W-:-:S02]  /*2e130*/  F2FP.BF16.F32.PACK_AB R10, R148, R10 ;  /* 0x0000000a940a723e */ /* 0x000fc400000010ff */
[----:B------:R-:W-:-:S07]  /*2e140*/  F2FP.BF16.F32.PACK_AB R11, R143, R11 ;  /* 0x0000000b8f0b723e */ /* 0x000fce00000010ff */
.L_x_0:
[----:B------:R-:W1:Y:S01]  /*2e150*/  S2R R4, SR_TID.X ;  /* 0x0000000000047919 */ /* 0x000e620000002100 */
[----:B------:R-:W-:Y:S01]  /*2e160*/  ULDC.64 UR6, c[0x0][0x228] ;  /* 0x00008a0000067ab9 */ /* 0x000fe20000000a00 */
[----:B------:R-:W-:Y:S01]  /*2e170*/  ULDC UR5, c[0x0][0x244] ;  /* 0x0000910000057ab9 */ /* 0x000fe20000000800 */
[----:B------:R-:W-:Y:S01]  /*2e180*/  ULDC UR8, c[0x0][0x22c] ;  /* 0x00008b0000087ab9 */ /* 0x000fe20000000800 */
[----:B------:R-:W2:Y:S04]  /*2e190*/  LDL.LU R132, [R1+0xe38] ;  /* 0x000e380001847983 */ /* 0x000ea80000300800 */
[----:B------:R-:W3:Y:S04]  /*2e1a0*/  LDL.LU R140, [R1+0xe3c] ;  /* 0x000e3c00018c7983 */ /* 0x000ee80000300800 */
[----:B------:R-:W4:Y:S04]  /*2e1b0*/  LDL.LU R135, [R1+0xe40] ;  /* 0x000e400001877983 */ /* 0x000f280000300800 */
[----:B------:R-:W4:Y:S04]  /*2e1c0*/  LDL.LU R134, [R1+0xe44] ;  /* 0x000e440001867983 */ /* 0x000f280000300800 */
[----:B------:R-:W4:Y:S01]  /*2e1d0*/  LDL.LU R133, [R1+0xe34] ;  /* 0x000e340001857983 */ /* 0x000f220000300800 */
[----:B-1----:R-:W-:-:S02]  /*2e1e0*/  IMAD.SHL.U32 R0, R4, 0x100, RZ ;  /* 0x0000010004007824 */ /* 0x002fc400078e00ff */
[C---:B------:R-:W-:Y:S02]  /*2e1f0*/  IMAD.SHL.U32 R2, R4.reuse, 0x10, RZ ;  /* 0x0000001004027824 */ /* 0x040fe400078e00ff */
[----:B-----5:R-:W-:Y:S01]  /*2e200*/  IMAD.SHL.U32 R5, R4, 0x8, RZ ;  /* 0x0000000804057824 */ /* 0x020fe200078e00ff */
[----:B------:R-:W-:Y:S02]  /*2e210*/  LOP3.LUT R0, R0, 0x800, RZ, 0xc0, !PT ;  /* 0x0000080000007812 */ /* 0x000fe400078ec0ff */
[----:B------:R-:W-:-:S04]  /*2e220*/  LOP3.LUT R4, R2, 0x70, RZ, 0xc0, !PT ;  /* 0x0000007002047812 */ /* 0x000fc800078ec0ff */
[----:B------:R-:W-:Y:S02]  /*2e230*/  IADD3 R0, R0, UR4, R4 ;  /* 0x0000000400007c10 */ /* 0x000fe4000fffe004 */
[----:B------:R-:W-:-:S05]  /*2e240*/  LOP3.LUT R4, R5, 0x780, RZ, 0xc0, !PT ;  /* 0x0000078005047812 */ /* 0x000fca00078ec0ff */
[----:B------:R-:W-:Y:S01]  /*2e250*/  IMAD.IADD R0, R4, 0x1, R0 ;  /* 0x0000000104007824 */ /* 0x000fe200078e0200 */
[----:B------:R-:W-:Y:S01]  /*2e260*/  BAR.SYNC.DEFER_BLOCKING 0x0 ;  /* 0x0000000000007b1d */ /* 0x000fe20000010000 */
[----:B------:R-:W-:-:S05]  /*2e270*/  LOP3.LUT R2, R2, 0xff0, RZ, 0xc0, !PT ;  /* 0x00000ff002027812 */ /* 0x000fca00078ec0ff */
[----:B------:R-:W-:Y:S02]  /*2e280*/  STSM.16.M88.4 [R0], R116 ;  /* 0x0000007400007844 */ /* 0x000fe40000000200 */
[----:B------:R-:W-:Y:S06]  /*2e290*/  BAR.SYNC.DEFER_BLOCKING 0x0 ;  /* 0x0000000000007b1d */ /* 0x000fec0000010000 */
[----:B------:R-:W1:Y:S02]  /*2e2a0*/  LDS.128 R4, [R2+UR4] ;  /* 0x0000000402047984 */ /* 0x000e640008000c00 */
[----:B------:R-:W-:Y:S06]  /*2e2b0*/  BAR.SYNC.DEFER_BLOCKING 0x0 ;  /* 0x0000000000007b1d */ /* 0x000fec0000010000 */
[----:B------:R-:W-:Y:S02]  /*2e2c0*/  STSM.16.M88.4 [R0], R108 ;  /* 0x0000006c00007844 */ /* 0x000fe40000000200 */
[----:B------:R-:W-:Y:S06]  /*2e2d0*/  BAR.SYNC.DEFER_BLOCKING 0x0 ;  /* 0x0000000000007b1d */ /* 0x000fec0000010000 */
[----:B------:R-:W0:Y:S02]  /*2e2e0*/  LDS.128 R108, [R2+UR4] ;  /* 0x00000004026c7984 */ /* 0x000e240008000c00 */
        /* <DEDUP_REMOVED lines=109> */
[----:B------:R1:W-:Y:S02]  /*2e9c0*/  STSM.16.M88.4 [R0], R128 ;  /* 0x0000008000007844 */ /* 0x0003e40000000200 */
[----:B------:R-:W-:Y:S01]  /*2e9d0*/  BAR.SYNC.DEFER_BLOCKING 0x0 ;  /* 0x0000000000007b1d */ /* 0x000fe20000010000 */
[----:B--2---:R-:W-:-:S07]  /*2e9e0*/  ISETP.GE.AND P0, PT, R132, UR6, PT ;  /* 0x0000000684007c0c */ /* 0x004fce000bf06270 */
[----:B-1----:R-:W1:Y:S01]  /*2e9f0*/  LDC R130, c[0x0][0x248] ;  /* 0x00009200ff827b82 */ /* 0x002e620000000800 */
[----:B------:R-:W2:Y:S07]  /*2ea00*/  LDS.128 R120, [R2+UR4] ;  /* 0x0000000402787984 */ /* 0x000eae0008000c00 */
[----:B------:R-:W-:Y:S06]  /*2ea10*/  BAR.SYNC.DEFER_BLOCKING 0x0 ;  /* 0x0000000000007b1d */ /* 0x000fec0000010000 */
[----:B------:R-:W-:Y:S02]  /*2ea20*/  STSM.16.M88.4 [R0], R136 ;  /* 0x0000008800007844 */ /* 0x000fe40000000200 */
[----:B------:R-:W-:Y:S06]  /*2ea30*/  BAR.SYNC.DEFER_BLOCKING 0x0 ;  /* 0x0000000000007b1d */ /* 0x000fec0000010000 */
[----:B------:R-:W2:Y:S02]  /*2ea40*/  LDS.128 R124, [R2+UR4] ;  /* 0x00000004027c7984 */ /* 0x000ea40008000c00 */
[----:B------:R-:W-:Y:S06]  /*2ea50*/  BAR.SYNC.DEFER_BLOCKING 0x0 ;  /* 0x0000000000007b1d */ /* 0x000fec0000010000 */
[----:B------:R3:W-:Y:S02]  /*2ea60*/  STSM.16.M88.4 [R0], R144 ;  /* 0x0000009000007844 */ /* 0x0007e40000000200 */
[----:B---3--:R-:W-:Y:S01]  /*2ea70*/  IMAD R0, R132, UR5, RZ ;  /* 0x0000000584007c24 */ /* 0x008fe2000f8e02ff */
[----:B------:R-:W-:Y:S01]  /*2ea80*/  BAR.SYNC.DEFER_BLOCKING 0x0 ;  /* 0x0000000000007b1d */ /* 0x000fe20000010000 */
[C---:B------:R-:W-:Y:S01]  /*2ea90*/  ISETP.LT.AND P1, PT, R3.reuse, UR7, !P0 ;  /* 0x0000000703007c0c */ /* 0x040fe2000c721270 */
[----:B-1----:R-:W-:-:S04]  /*2eaa0*/  IMAD R129, R3, R130, RZ ;  /* 0x0000008203817224 */ /* 0x002fc800078e02ff */
[----:B------:R-:W-:Y:S01]  /*2eab0*/  ULDC.64 UR6, c[0x0][0x220] ;  /* 0x0000880000067ab9 */ /* 0x000fe20000000a00 */
[----:B------:R-:W-:Y:S01]  /*2eac0*/  ULDC UR5, c[0x0][0x22c] ;  /* 0x00008b0000057ab9 */ /* 0x000fe20000000800 */
[----:B------:R-:W3:Y:S04]  /*2ead0*/  LDL.LU R132, [R1+0xe30] ;  /* 0x000e300001847983 */ /* 0x000ee80000300800 */
[----:B------:R-:W2:Y:S01]  /*2eae0*/  LDL.LU R131, [R1+0xe2c] ;  /* 0x000e2c0001837983 */ /* 0x000ea20000300800 */
[----:B------:R-:W-:Y:S01]  /*2eaf0*/  LEA R3, P2, R0, UR6, 0x1 ;  /* 0x0000000600037c11 */ /* 0x000fe2000f8408ff */
[----:B------:R-:W-:-:S03]  /*2eb00*/  ULDC UR6, c[0x0][0x22c] ;  /* 0x00008b0000067ab9 */ /* 0x000fc60000000800 */
[----:B------:R-:W-:Y:S01]  /*2eb10*/  LEA.HI.X.SX32 R0, R0, UR7, 0x1, P2 ;  /* 0x0000000700007c11 */ /* 0x000fe200090f0eff */
[----:B------:R-:W-:Y:S01]  /*2eb20*/  ULDC UR7, c[0x0][0x22c] ;  /* 0x00008b0000077ab9 */ /* 0x000fe20000000800 */
[----:B------:R-:W-:-:S04]  /*2eb30*/  LEA R128, P2, R129, R3, 0x1 ;  /* 0x0000000381807211 */ /* 0x000fc800078408ff */
[----:B------:R-:W-:Y:S02]  /*2eb40*/  LEA.HI.X.SX32 R129, R129, R0, 0x1, P2 ;  /* 0x0000000081817211 */ /* 0x000fe400010f0eff */
[C---:B------:R-:W-:Y:S01]  /*2eb50*/  ISETP.LT.AND P2, PT, R140.reuse, UR5, !P0 ;  /* 0x000000058c007c0c */ /* 0x040fe2000c741270 */
[----:B------:R-:W-:Y:S02]  /*2eb60*/  ULDC UR5, c[0x0][0x22c] ;  /* 0x00008b0000057ab9 */ /* 0x000fe40000000800 */
[----:B------:R1:W-:Y:S02]  /*2eb70*/  @P1 STG.E.U16 desc[UR56][R128.64], R4 ;  /* 0x0000000480001986 */ /* 0x0003e4000c101538 */
[----:B-1----:R-:W-:-:S05]  /*2eb80*/  IMAD R129, R140, R130, RZ ;  /* 0x000000828c817224 */ /* 0x002fca00078e02ff */
[----:B------:R-:W-:-:S04]  /*2eb90*/  LEA R128, P1, R129, R3, 0x1 ;  /* 0x0000000381807211 */ /* 0x000fc800078208ff */
[----:B------:R-:W-:-:S05]  /*2eba0*/  LEA.HI.X.SX32 R129, R129, R0, 0x1, P1 ;  /* 0x0000000081817211 */ /* 0x000fca00008f0eff */
[----:B------:R1:W-:Y:S01]  /*2ebb0*/  @P2 STG.E.U16 desc[UR56][R128.64], R5 ;  /* 0x0000000580002986 */ /* 0x0003e2000c101538 */
[C---:B----4-:R-:W-:Y:S01]  /*2ebc0*/  ISETP.LT.AND P2, PT, R135.reuse, UR5, !P0 ;  /* 0x0000000587007c0c */ /* 0x050fe2000c741270 */
[----:B------:R-:W-:Y:S01]  /*2ebd0*/  ULDC UR5, c[0x0][0x22c] ;  /* 0x00008b0000057ab9 */ /* 0x000fe20000000800 */
[----:B-1----:R-:W-:Y:S02]  /*2ebe0*/  IMAD R129, R135, R130, RZ ;  /* 0x0000008287817224 */ /* 0x002fe400078e02ff */
[----:B------:R-:W4:Y:S03]  /*2ebf0*/  LDL.LU R135, [R1+0xe28] ;  /* 0x000e280001877983 */ /* 0x000f260000300800 */
[----:B------:R-:W-:-:S04]  /*2ec00*/  LEA R128, P1, R129, R3, 0x1 ;  /* 0x0000000381807211 */ /* 0x000fc800078208ff */
[----:B------:R-:W-:-:S05]  /*2ec10*/  LEA.HI.X.SX32 R129, R129, R0, 0x1, P1 ;  /* 0x0000000081817211 */ /* 0x000fca00008f0eff */
[----:B------:R1:W-:Y:S01]  /*2ec20*/  @P2 STG.E.U16 desc[UR56][R128.64], R6 ;  /* 0x0000000680002986 */ /* 0x0003e2000c101538 */
[C---:B------:R-:W-:Y:S01]  /*2ec30*/  ISETP.LT.AND P2, PT, R134.reuse, UR5, !P0 ;  /* 0x0000000586007c0c */ /* 0x040fe2000c741270 */
        /* <DEDUP_REMOVED lines=8> */
[----:B------:R-:W-:Y:S01]  /*2ecc0*/  PRMT R4, R4, 0x7632, R4 ;  /* 0x0000763204047816 */ /* 0x000fe20000000004 */
[----:B-1----:R-:W-:Y:S02]  /*2ecd0*/  IMAD R129, R133, R130, RZ ;  /* 0x0000008285817224 */ /* 0x002fe400078e02ff */
[----:B------:R-:W4:Y:S03]  /*2ece0*/  LDL.LU R133, [R1+0xe20] ;  /* 0x000e200001857983 */ /* 0x000f260000300800 */
[----:B------:R-:W-:-:S04]  /*2ecf0*/  LEA R128, P1, R129, R3, 0x1 ;  /* 0x0000000381807211 */ /* 0x000fc800078208ff */
[----:B------:R-:W-:-:S05]  /*2ed00*/  LEA.HI.X.SX32 R129, R129, R0, 0x1, P1 ;  /* 0x0000000081817211 */ /* 0x000fca00008f0eff */
[----:B------:R1:W-:Y:S01]  /*2ed10*/  @P2 STG.E.U16 desc[UR56][R128.64], R4 ;  /* 0x0000000480002986 */ /* 0x0003e2000c101538 */
[----:B------:R-:W-:Y:S02]  /*2ed20*/  PRMT R5, R5, 0x7632, R5 ;  /* 0x0000763205057816 */ /* 0x000fe40000000005 */
[C---:B---3--:R-:W-:Y:S01]  /*2ed30*/  ISETP.LT.AND P2, PT, R132.reuse, UR5, !P0 ;  /* 0x0000000584007c0c */ /* 0x048fe2000c741270 */
[----:B-1----:R-:W-:Y:S01]  /*2ed40*/  IMAD R4, R132, R130, RZ ;  /* 0x0000008284047224 */ /* 0x002fe200078e02ff */
[----:B------:R-:W-:Y:S01]  /*2ed50*/  ULDC UR5, c[0x0][0x22c] ;  /* 0x00008b0000057ab9 */ /* 0x000fe20000000800 */
[----:B------:R-:W3:Y:S03]  /*2ed60*/  LDL.LU R132, [R1+0xe1c] ;  /* 0x000e1c0001847983 */ /* 0x000ee60000300800 */
[----:B------:R-:W-:-:S04]  /*2ed70*/  LEA R128, P1, R4, R3, 0x1 ;  /* 0x0000000304807211 */ /* 0x000fc800078208ff */
[----:B------:R-:W-:-:S05]  /*2ed80*/  LEA.HI.X.SX32 R129, R4, R0, 0x1, P1 ;  /* 0x0000000004817211 */ /* 0x000fca00008f0eff */
[----:B------:R1:W-:Y:S01]  /*2ed90*/  @P2 STG.E.U16 desc[UR56][R128.64], R5 ;  /* 0x0000000580002986 */ /* 0x0003e2000c101538 */
[C---:B--2---:R-:W-:Y:S01]  /*2eda0*/  ISETP.LT.AND P2, PT, R131.reuse, UR5, !P0 ;  /* 0x0000000583007c0c */ /* 0x044fe2000c741270 */
[----:B------:R-:W-:Y:S01]  /*2edb0*/  ULDC UR5, c[0x0][0x22c] ;  /* 0x00008b0000057ab9 */ /* 0x000fe20000000800 */
[----:B-1----:R-:W-:Y:S02]  /*2edc0*/  IMAD R5, R131, R130, RZ ;  /* 0x0000008283057224 */ /* 0x002fe400078e02ff */
[----:B------:R-:W2:Y:S04]  /*2edd0*/  LDL.LU R131, [R1+0xe18] ;  /* 0x000e180001837983 */ /* 0x000ea80000300800 */
[----:B------:R-:W2:Y:S01]  /*2ede0*/  LDL.LU R129, [R1+0xe14] ;  /* 0x000e140001817983 */ /* 0x000ea20000300800 */
[----:B------:R-:W-:-:S02]  /*2edf0*/  LEA R4, P1, R5, R3, 0x1 ;  /* 0x0000000305047211 */ /* 0x000fc400078208ff */
[----:B------:R-:W-:Y:S02]  /*2ee00*/  PRMT R6, R6, 0x7632, R6 ;  /* 0x0000763206067816 */ /* 0x000fe40000000006 */
[----:B------:R-:W-:-:S05]  /*2ee10*/  LEA.HI.X.SX32 R5, R5, R0, 0x1, P1 ;  /* 0x0000000005057211 */ /* 0x000fca00008f0eff */
[----:B------:R1:W-:Y:S01]  /*2ee20*/  @P2 STG.E.U16 desc[UR56][R4.64], R6 ;  /* 0x0000000604002986 */ /* 0x0003e2000c101538 */
[----:B------:R-:W-:-:S03]  /*2ee30*/  PRMT R7, R7, 0x7632, R7 ;  /* 0x0000763207077816 */ /* 0x000fc60000000007 */
[----:B-1----:R-:W2:Y:S01]  /*2ee40*/  LDL.LU R6, [R1+0xe10] ;  /* 0x000e100001067983 */ /* 0x002ea20000300800 */
[C---:B----4-:R-:W-:Y:S01]  /*2ee50*/  IMAD R5, R135.reuse, R130, RZ ;  /* 0x0000008287057224 */ /* 0x050fe200078e02ff */
[----:B------:R-:W-:Y:S01]  /*2ee60*/  ISETP.LT.AND P2, PT, R135, UR5, !P0 ;  /* 0x0000000587007c0c */ /* 0x000fe2000c741270 */
[----:B------:R-:W-:-:S03]  /*2ee70*/  ULDC UR5, c[0x0][0x22c] ;  /* 0x00008b0000057ab9 */ /* 0x000fc60000000800 */
[----:B------:R-:W-:-:S04]  /*2ee80*/  LEA R4, P1, R5, R3, 0x1 ;  /* 0x0000000305047211 */ /* 0x000fc800078208ff */
[----:B------:R-:W-:-:S05]  /*2ee90*/  LEA.HI.X.SX32 R5, R5, R0, 0x1, P1 ;  /* 0x0000000005057211 */ /* 0x000fca00008f0eff */
[----:B------:R1:W-:Y:S02]  /*2eea0*/  @P2 STG.E.U16 desc[UR56][R4.64], R7 ;  /* 0x0000000704002986 */ /* 0x0003e4000c101538 */
[C---:B-1----:R-:W-:Y:S01]  /*2eeb0*/  IMAD R5, R134.reuse, R130, RZ ;  /* 0x0000008286057224 */ /* 0x042fe200078e02ff */
[----:B------:R-:W-:Y:S01]  /*2eec0*/  ISETP.LT.AND P2, PT, R134, UR5, !P0 ;  /* 0x0000000586007c0c */ /* 0x000fe2000c741270 */
[----:B------:R-:W-:-:S03]  /*2eed0*/  ULDC UR5, c[0x0][0x22c] ;  /* 0x00008b0000057ab9 */ /* 0x000fc60000000800 */
[----:B------:R-:W-:-:S04]  /*2eee0*/  LEA R4, P1, R5, R3, 0x1 ;  /* 0x0000000305047211 */ /* 0x000fc800078208ff */
[----:B------:R-:W-:-:S05]  /*2eef0*/  LEA.HI.X.SX32 R5, R5, R0, 0x1, P1 ;  /* 0x0000000005057211 */ /* 0x000fca00008f0eff */
[----:B0-----:R0:W-:Y:S02]  /*2ef00*/  @P2 STG.E.U16 desc[UR56][R4.64], R108 ;  /* 0x0000006c04002986 */ /* 0x0011e4000c101538 */
[C---:B0-----:R-:W-:Y:S01]  /*2ef10*/  IMAD R5, R133.reuse, R130, RZ ;  /* 0x0000008285057224 */ /* 0x041fe200078e02ff */
[----:B------:R-:W-:Y:S01]  /*2ef20*/  ISETP.LT.AND P2, PT, R133, UR5, !P0 ;  /* 0x0000000585007c0c */ /* 0x000fe2000c741270 */
[----:B------:R-:W-:-:S03]  /*2ef30*/  ULDC UR5, c[0x0][0x22c] ;  /* 0x00008b0000057ab9 */ /* 0x000fc60000000800 */
[----:B------:R-:W-:-:S04]  /*2ef40*/  LEA R4, P1, R5, R3, 0x1 ;  /* 0x0000000305047211 */ /* 0x000fc800078208ff */
[----:B------:R-:W-:-:S05]  /*2ef50*/  LEA.HI.X.SX32 R5, R5, R0, 0x1, P1 ;  /* 0x0000000005057211 */ /* 0x000fca00008f0eff */
[----:B------:R0:W-:Y:S01]  /*2ef60*/  @P2 STG.E.U16 desc[UR56][R4.64], R109 ;  /* 0x0000006d04002986 */ /* 0x0001e2000c101538 */
[C---:B---3--:R-:W-:Y:S01]  /*2ef70*/  ISETP.LT.AND P2, PT, R132.reuse, UR5, !P0 ;  /* 0x0000000584007c0c */ /* 0x048fe2000c741270 */
[----:B0-----:R-:W-:Y:S01]  /*2ef80*/  IMAD R5, R132, R130, RZ ;  /* 0x0000008284057224 */ /* 0x001fe200078e02ff */
[----:B------:R-:W-:Y:S01]  /*2ef90*/  ULDC UR5, c[0x0][0x22c] ;  /* 0x00008b0000057ab9 */ /* 0x000fe20000000800 */
[----:B------:R-:W3:Y:S03]  /*2efa0*/  LDL.LU R132, [R1+0xe0c] ;  /* 0x000e0c0001847983 */ /* 0x000ee60000300800 */
[----:B------:R-:W-:-:S04]  /*2efb0*/  LEA R4, P1, R5, R3, 0x1 ;  /* 0x0000000305047211 */ /* 0x000fc800078208ff */
[----:B------:R-:W-:-:S05]  /*2efc0*/  LEA.HI.X.SX32 R5, R5, R0, 0x1, P1 ;  /* 0x0000000005057211 */ /* 0x000fca00008f0eff */
[----:B------:R0:W-:Y:S01]  /*2efd0*/  @P2 STG.E.U16 desc[UR56][R4.64], R110 ;  /* 0x0000006e04002986 */ /* 0x0001e2000c101538 */
[C---:B--2---:R-:W-:Y:S01]  /*2efe0*/  ISETP.LT.AND P2, PT, R131.reuse, UR5, !P0 ;  /* 0x0000000583007c0c */ /* 0x044fe2000c741270 */
[----:B0-----:R-:W-:Y:S01]  /*2eff0*/  IMAD R5, R131, R130, RZ ;  /* 0x0000008283057224 */ /* 0x001fe200078e02ff */
[----:B------:R-:W-:Y:S01]  /*2f000*/  ULDC UR5, c[0x0][0x22c] ;  /* 0x00008b0000057ab9 */ /* 0x000fe20000000800 */
[----:B------:R-:W2:Y:S03]  /*2f010*/  LDL.LU R131, [R1+0xe08] ;  /* 0x000e080001837983 */ /* 0x000ea60000300800 */
[----:B------:R-:W-:-:S04]  /*2f020*/  LEA R4, P1, R5, R3, 0x1 ;  /* 0x0000000305047211 */ /* 0x000fc800078208ff */
[----:B------:R-:W-:-:S05]  /*2f030*/  LEA.HI.X.SX32 R5, R5, R0, 0x1, P1 ;  /* 0x0000000005057211 */ /* 0x000fca00008f0eff */
[----:B------:R0:W-:Y:S01]  /*2f040*/  @P2 STG.E.U16 desc[UR56][R4.64], R111 ;  /* 0x0000006f04002986 */ /* 0x0001e2000c101538 */
[C---:B------:R-:W-:Y:S01]  /*2f050*/  ISETP.LT.AND P2, PT, R129.reuse, UR5, !P0 ;  /* 0x0000000581007c0c */ /* 0x040fe2000c741270 */
[----:B------:R-:W-:Y:S01]  /*2f060*/  ULDC UR5, c[0x0][0x22c] ;  /* 0x00008b0000057ab9 */ /* 0x000fe20000000800 */
[----:B0-----:R-:W-:Y:S02]  /*2f070*/  IMAD R5, R129, R130, RZ ;  /* 0x0000008281057224 */ /* 0x001fe400078e02ff */
[----:B------:R-:W4:Y:S03]  /*2f080*/  LDL.LU R129, [R1+0xe04] ;  /* 0x000e040001817983 */ /* 0x000f260000300800 */
[----:B------:R-:W-:Y:S01]  /*2f090*/  LEA R4, P1, R5, R3, 0x1 ;  /* 0x0000000305047211 */ /* 0x000fe200078208ff */
[----:B------:R-:W4:Y:S01]  /*2f0a0*/  LDL.LU R7, [R1+0xe00] ;  /* 0x000e000001077983 */ /* 0x000f220000300800 */
[----:B------:R-:W-:-:S02]  /*2f0b0*/  PRMT R108, R108, 0x7632, R108 ;  /* 0x000076326c6c7816 */ /* 0x000fc4000000006c */
[----:B------:R-:W-:-:S05]  /*2f0c0*/  LEA.HI.X.SX32 R5, R5, R0, 0x1, P1 ;  /* 0x0000000005057211 */ /* 0x000fca00008f0eff */
[----:B------:R0:W-:Y:S01]  /*2f0d0*/  @P2 STG.E.U16 desc[UR56][R4.64], R108 ;  /* 0x0000006c04002986 */ /* 0x0001e2000c101538 */
[C---:B------:R-:W-:Y:S01]  /*2f0e0*/  ISETP.LT.AND P2, PT, R6.reuse, UR5, !P0 ;  /* 0x0000000506007c0c */ /* 0x040fe2000c741270 */
[----:B------:R-:W-:Y:S01]  /*2f0f0*/  ULDC UR5, c[0x0][0x22c] ;  /* 0x00008b0000057ab9 */ /* 0x000fe20000000800 */
[----:B------:R-:W-:Y:S01]  /*2f100*/  PRMT R109, R109, 0x7632, R109 ;  /* 0x000076326d6d7816 */ /* 0x000fe2000000006d */
[----:B0-----:R-:W-:Y:S02]  /*2f110*/  IMAD R5, R6, R130, RZ ;  /* 0x0000008206057224 */ /* 0x001fe400078e02ff */
[----:B------:R-:W4:Y:S03]  /*2f120*/  LDL.LU R6, [R1+0xdfc] ;  /* 0x000dfc0001067983 */ /* 0x000f260000300800 */
[C---:B------:R-:W-:Y:S01]  /*2f130*/  LEA R4, P1, R5.reuse, R3, 0x1 ;  /* 0x0000000305047211 */ /* 0x040fe200078208ff */
[----:B------:R-:W4:Y:S03]  /*2f140*/  LDL.LU R108, [R1+0xdf8] ;  /* 0x000df800016c7983 */ /* 0x000f260000300800 */
[----:B------:R-:W-:Y:S01]  /*2f150*/  LEA.HI.X.SX32 R5, R5, R0, 0x1, P1 ;  /* 0x0000000005057211 */ /* 0x000fe200008f0eff */
[----:B------:R-:W4:Y:S04]  /*2f160*/  LDL.LU R135, [R1+0xdf4] ;  /* 0x000df40001877983 */ /* 0x000f280000300800 */
[----:B------:R3:W-:Y:S01]  /*2f170*/  @P2 STG.E.U16 desc[UR56][R4.64], R109 ;  /* 0x0000006d04002986 */ /* 0x0007e2000c101538 */
[----:B------:R-:W-:-:S02]  /*2f180*/  PRMT R110, R110, 0x7632, R110 ;  /* 0x000076326e6e7816 */ /* 0x000fc4000000006e */
[----:B------:R-:W-:Y:S01]  /*2f190*/  PRMT R111, R111, 0x7632, R111 ;  /* 0x000076326f6f7816 */ /* 0x000fe2000000006f */
[----:B------:R-:W4:Y:S04]  /*2f1a0*/  LDL.LU R134, [R1+0xdf0] ;  /* 0x000df00001867983 */ /* 0x000f280000300800 */
[----:B------:R-:W4:Y:S01]  /*2f1b0*/  LDL.LU R133, [R1+0xdec] ;  /* 0x000dec0001857983 */ /* 0x000f220000300800 */
[C---:B---3--:R-:W-:Y:S01]  /*2f1c0*/  IMAD R5, R132.reuse, R130, RZ ;  /* 0x0000008284057224 */ /* 0x048fe200078e02ff */
[----:B------:R-:W-:Y:S01]  /*2f1d0*/  ISETP.LT.AND P2, PT, R132, UR5, !P0 ;  /* 0x0000000584007c0c */ /* 0x000fe2000c741270 */
[----:B------:R-:W-:-:S03]  /*2f1e0*/  ULDC UR5, c[0x0][0x22c] ;  /* 0x00008b0000057ab9 */ /* 0x000fc60000000800 */
[----:B------:R-:W-:-:S04]  /*2f1f0*/  LEA R4, P1, R5, R3, 0x1 ;  /* 0x0000000305047211 */ /* 0x000fc800078208ff */
[----:B------:R-:W-:-:S05]  /*2f200*/  LEA.HI.X.SX32 R5, R5, R0, 0x1, P1 ;  /* 0x0000000005057211 */ /* 0x000fca00008f0eff */
[----:B------:R2:W-:Y:S02]  /*2f210*/  @P2 STG.E.U16 desc[UR56][R4.64], R110 ;  /* 0x0000006e04002986 */ /* 0x0005e4000c101538 */
[C---:B--2---:R-:W-:Y:S01]  /*2f220*/  IMAD R5, R131.reuse, R130, RZ ;  /* 0x0000008283057224 */ /* 0x044fe200078e02ff */
[----:B------:R-:W-:Y:S01]  /*2f230*/  ISETP.LT.AND P2, PT, R131, UR5, !P0 ;  /* 0x0000000583007c0c */ /* 0x000fe2000c741270 */
[----:B------:R-:W-:-:S03]  /*2f240*/  ULDC UR5, c[0x0][0x22c] ;  /* 0x00008b0000057ab9 */ /* 0x000fc60000000800 */
[----:B------:R-:W-:-:S04]  /*2f250*/  LEA R4, P1, R5, R3, 0x1 ;  /* 0x0000000305047211 */ /* 0x000fc800078208ff */
[----:B------:R-:W-:-:S05]  /*2f260*/  LEA.HI.X.SX32 R5, R5, R0, 0x1, P1 ;  /* 0x0000000005057211 */ /* 0x000fca00008f0eff */
[----:B------:R0:W-:Y:S04]  /*2f270*/  @P2 STG.E.U16 desc[UR56][R4.64], R111 ;  /* 0x0000006f04002986 */ /* 0x0001e8000c101538 */
[----:B0-----:R-:W2:Y:S04]  /*2f280*/  LDL.LU R111, [R1+0xde8] ;  /* 0x000de800016f7983 */ /* 0x001ea80000300800 */
[----:B------:R-:W3:Y:S04]  /*2f290*/  LDL.LU R132, [R1+0xde4] ;  /* 0x000de40001847983 */ /* 0x000ee80000300800 */
[----:B------:R-:W3:Y:S01]  /*2f2a0*/  LDL.LU R131, [R1+0xde0] ;  /* 0x000de00001837983 */ /* 0x000ee20000300800 */
[C---:B----4-:R-:W-:Y:S01]  /*2f2b0*/  ISETP.LT.AND P1, PT, R129.reuse, UR5, !P0 ;  /* 0x0000000581007c0c */ /* 0x050fe2000c721270 */
[----:B------:R-:W-:Y:S01]  /*2f2c0*/  IMAD R5, R129, R130, RZ ;  /* 0x0000008281057224 */ /* 0x000fe200078e02ff */
[----:B------:R-:W-:Y:S01]  /*2f2d0*/  ISETP.LT.AND P2, PT, R7, UR6, !P0 ;  /* 0x0000000607007c0c */ /* 0x000fe2000c741270 */
[----:B------:R-:W4:Y:S01]  /*2f2e0*/  LDL.LU R129, [R1+0xddc] ;  /* 0x000ddc0001817983 */ /* 0x000f220000300800 */
[----:B------:R-:W-:-:S02]  /*2f2f0*/  ULDC UR5, c[0x0][0x22c] ;  /* 0x00008b0000057ab9 */ /* 0x000fc40000000800 */
[-C--:B------:R-:W-:Y:S01]  /*2f300*/  LEA R4, P5, R5, R3.reuse, 0x1 ;  /* 0x0000000305047211 */ /* 0x080fe200078a08ff */
[----:B------:R-:W-:Y:S01]  /*2f310*/  IMAD R7, R7, R130, RZ ;  /* 0x0000008207077224 */ /* 0x000fe200078e02ff */
[----:B------:R-:W-:Y:S02]  /*2f320*/  ULDC UR6, c[0x0][0x22c] ;  /* 0x00008b0000067ab9 */ /* 0x000fe40000000800 */
[----:B------:R-:W-:Y:S01]  /*2f330*/  LEA.HI.X.SX32 R5, R5, R0, 0x1, P5 ;  /* 0x0000000005057211 */ /* 0x000fe200028f0eff */
[CC--:B------:R-:W-:Y:S01]  /*2f340*/  IMAD R109, R6.reuse, R130.reuse, RZ ;  /* 0x00000082066d7224 */ /* 0x0c0fe200078e02ff */
[----:B------:R-:W-:Y:S01]  /*2f350*/  ISETP.LT.AND P3, PT, R6, UR5, !P0 ;  /* 0x0000000506007c0c */ /* 0x000fe2000c761270 */
[C---:B------:R-:W-:Y:S01]  /*2f360*/  IMAD R110, R108.reuse, R130, RZ ;  /* 0x000000826c6e7224 */ /* 0x040fe200078e02ff */
[----:B------:R-:W-:Y:S01]  /*2f370*/  ISETP.LT.AND P5, PT, R108, UR6, !P0 ;  /* 0x000000066c007c0c */ /* 0x000fe2000c7a1270 */
[----:B------:R0:W-:Y:S01]  /*2f380*/  @P1 STG.E.U16 desc[UR56][R4.64], R100 ;  /* 0x0000006404001986 */ /* 0x0001e2000c101538 */
[-C--:B------:R-:W-:Y:S01]  /*2f390*/  LEA R6, P4, R7, R3.reuse, 0x1 ;  /* 0x0000000307067211 */ /* 0x080fe200078808ff */
[----:B------:R-:W-:Y:S01]  /*2f3a0*/  ULDC UR5, c[0x0][0x22c] ;  /* 0x00008b0000057ab9 */ /* 0x000fe20000000800 */
[----:B------:R-:W-:Y:S01]  /*2f3b0*/  LEA R108, P6, R109, R3, 0x1 ;  /* 0x000000036d6c7211 */ /* 0x000fe200078c08ff */
[----:B------:R-:W-:Y:S01]  /*2f3c0*/  ULDC UR6, c[0x0][0x22c] ;  /* 0x00008b0000067ab9 */ /* 0x000fe20000000800 */
[----:B------:R-:W-:-:S02]  /*2f3d0*/  LEA.HI.X.SX32 R7, R7, R0, 0x1, P4 ;  /* 0x0000000007077211 */ /* 0x000fc400020f0eff */
[-C--:B------:R-:W-:Y:S02]  /*2f3e0*/  LEA.HI.X.SX32 R109, R109, R0.reuse, 0x1, P6 ;  /* 0x000000006d6d7211 */ /* 0x080fe400030f0eff */
[CC--:B0-----:R-:W-:Y:S01]  /*2f3f0*/  LEA R4, P1, R110.reuse, R3.reuse, 0x1 ;  /* 0x000000036e047211 */ /* 0x0c1fe200078208ff */
[----:B------:R0:W-:Y:S03]  /*2f400*/  @P2 STG.E.U16 desc[UR56][R6.64], R101 ;  /* 0x0000006506002986 */ /* 0x0001e6000c101538 */
[----:B------:R-:W-:Y:S01]  /*2f410*/  LEA.HI.X.SX32 R5, R110, R0, 0x1, P1 ;  /* 0x000000006e057211 */ /* 0x000fe200008f0eff */
[----:B------:R1:W-:Y:S04]  /*2f420*/  @P3 STG.E.U16 desc[UR56][R108.64], R102 ;  /* 0x000000666c003986 */ /* 0x0003e8000c101538 */
[----:B------:R1:W-:Y:S01]  /*2f430*/  @P5 STG.E.U16 desc[UR56][R4.64], R103 ;  /* 0x0000006704005986 */ /* 0x0003e2000c101538 */
[----:B------:R-:W-:Y:S01]  /*2f440*/  ISETP.LT.AND P1, PT, R135, UR5, !P0 ;  /* 0x0000000587007c0c */ /* 0x000fe2000c721270 */
[----:B------:R-:W-:Y:S01]  /*2f450*/  ULDC UR5, c[0x0][0x22c] ;  /* 0x00008b0000057ab9 */ /* 0x000fe20000000800 */
[----:B------:R-:W-:Y:S01]  /*2f460*/  ISETP.LT.AND P3, PT, R134, UR6, !P0 ;  /* 0x0000000686007c0c */ /* 0x000fe2000c761270 */
[CC--:B0-----:R-:W-:Y:S01]  /*2f470*/  IMAD R7, R133.reuse, R130.reuse, RZ ;  /* 0x0000008285077224 */ /* 0x0c1fe200078e02ff */
[----:B------:R-:W-:Y:S01]  /*2f480*/  ISETP.LT.AND P2, PT, R133, UR7, !P0 ;  /* 0x0000000785007c0c */ /* 0x000fe2000c741270 */
[----:B------:R-:W-:Y:S01]  /*2f490*/  ULDC UR6, c[0x0][0x22c] ;  /* 0x00008b0000067ab9 */ /* 0x000fe20000000800 */
[----:B------:R-:W4:Y:S01]  /*2f4a0*/  LDL.LU R133, [R1+0xdd8] ;  /* 0x000dd80001857983 */ /* 0x000f220000300800 */
[----:B-1----:R-:W-:Y:S01]  /*2f4b0*/  PRMT R109, R101, 0x7632, R109 ;  /* 0x00007632656d7816 */ /* 0x002fe2000000006d */
[-C--:B------:R-:W-:Y:S01]  /*2f4c0*/  IMAD R5, R135, R130.reuse, RZ ;  /* 0x0000008287057224 */ /* 0x080fe200078e02ff */
[----:B------:R-:W-:Y:S01]  /*2f4d0*/  PRMT R108, R100, 0x7632, R108 ;  /* 0x00007632646c7816 */ /* 0x000fe2000000006c */
[----:B------:R-:W-:Y:S01]  /*2f4e0*/  IMAD R101, R134, R130, RZ ;  /* 0x0000008286657224 */ /* 0x000fe200078e02ff */
[----:B------:R-:W-:Y:S01]  /*2f4f0*/  PRMT R110, R102, 0x7632, R110 ;  /* 0x00007632666e7816 */ /* 0x000fe2000000006e */
[----:B------:R-:W-:Y:S01]  /*2f500*/  ULDC UR7, c[0x0][0x22c] ;  /* 0x00008b0000077ab9 */ /* 0x000fe20000000800 */
[----:B------:R-:W-:-:S02]  /*2f510*/  LEA R4, P6, R5, R3, 0x1 ;  /* 0x0000000305047211 */ /* 0x000fc400078c08ff */
[-C--:B------:R-:W-:Y:S02]  /*2f520*/  LEA R100, P5, R101, R3.reuse, 0x1 ;  /* 0x0000000365647211 */ /* 0x080fe400078a08ff */
[-C--:B------:R-:W-:Y:S02]  /*2f530*/  LEA.HI.X.SX32 R5, R5, R0.reuse, 0x1, P6 ;  /* 0x0000000005057211 */ /* 0x080fe400030f0eff */
[----:B------:R-:W-:Y:S02]  /*2f540*/  LEA R6, P6, R7, R3, 0x1 ;  /* 0x0000000307067211 */ /* 0x000fe400078c08ff */
[-C--:B------:R-:W-:Y:S02]  /*2f550*/  LEA.HI.X.SX32 R101, R101, R0.reuse, 0x1, P5 ;  /* 0x0000000065657211 */ /* 0x080fe400028f0eff */
[----:B------:R-:W-:Y:S01]  /*2f560*/  LEA.HI.X.SX32 R7, R7, R0, 0x1, P6 ;  /* 0x0000000007077211 */ /* 0x000fe200030f0eff */
[----:B------:R3:W-:Y:S01]  /*2f570*/  @P1 STG.E.U16 desc[UR56][R4.64], R108 ;  /* 0x0000006c04001986 */ /* 0x0007e2000c101538 */
[----:B------:R-:W-:-:S03]  /*2f580*/  PRMT R128, R103, 0x7632, R128 ;  /* 0x0000763267807816 */ /* 0x000fc60000000080 */
[----:B------:R-:W-:Y:S04]  /*2f590*/  @P3 STG.E.U16 desc[UR56][R100.64], R109 ;  /* 0x0000006d64003986 */ /* 0x000fe8000c101538 */
[----:B------:R0:W-:Y:S01]  /*2f5a0*/  @P2 STG.E.U16 desc[UR56][R6.64], R110 ;  /* 0x0000006e06002986 */ /* 0x0001e2000c101538 */
[C---:B--2---:R-:W-:Y:S01]  /*2f5b0*/  ISETP.LT.AND P4, PT, R111.reuse, UR8, !P0 ;  /* 0x000000086f007c0c */ /* 0x044fe2000c781270 */
[----:B------:R-:W-:Y:S01]  /*2f5c0*/  IMAD R111, R111, R130, RZ ;  /* 0x000000826f6f7224 */ /* 0x000fe200078e02ff */
[----:B------:R-:W-:-:S04]  /*2f5d0*/  ULDC UR8, c[0x0][0x22c] ;  /* 0x00008b0000087ab9 */ /* 0x000fc80000000800 */
[-C--:B------:R-:W-:Y:S01]  /*2f5e0*/  LEA R102, P5, R111, R3.reuse, 0x1 ;  /* 0x000000036f667211 */ /* 0x080fe200078a08ff */
[CC--:B---3--:R-:W-:Y:S01]  /*2f5f0*/  IMAD R5, R132.reuse, R130.reuse, RZ ;  /* 0x0000008284057224 */ /* 0x0c8fe200078e02ff */
[----:B------:R-:W-:Y:S01]  /*2f600*/  ISETP.LT.AND P1, PT, R132, UR5, !P0 ;  /* 0x0000000584007c0c */ /* 0x000fe2000c721270 */
[----:B0-----:R-:W-:Y:S01]  /*2f610*/  IMAD R7, R131, R130, RZ ;  /* 0x0000008283077224 */ /* 0x001fe200078e02ff */
[----:B------:R-:W-:Y:S01]  /*2f620*/  LEA.HI.X.SX32 R103, R111, R0, 0x1, P5 ;  /* 0x000000006f677211 */ /* 0x000fe200028f0eff */
[----:B------:R-:W2:Y:S01]  /*2f630*/  LDL.LU R132, [R1+0xdd4] ;  /* 0x000dd40001847983 */ /* 0x000ea20000300800 */
[----:B------:R-:W-:Y:S01]  /*2f640*/  ISETP.LT.AND P3, PT, R131, UR6, !P0 ;  /* 0x0000000683007c0c */ /* 0x000fe2000c761270 */
[----:B------:R-:W-:Y:S01]  /*2f650*/  ULDC UR5, c[0x0][0x22c] ;  /* 0x00008b0000057ab9 */ /* 0x000fe20000000800 */
[----:B----4-:R-:W-:Y:S01]  /*2f660*/  ISETP.LT.AND P2, PT, R129, UR7, !P0 ;  /* 0x0000000781007c0c */ /* 0x010fe2000c741270 */
[----:B------:R-:W3:Y:S01]  /*2f670*/  LDL.LU R131, [R1+0xdd0] ;  /* 0x000dd00001837983 */ /* 0x000ee20000300800 */
[----:B------:R-:W-:Y:S01]  /*2f680*/  LEA R100, P6, R5, R3, 0x1 ;  /* 0x0000000305647211 */ /* 0x000fe200078c08ff */
[----:B------:R-:W-:Y:S01]  /*2f690*/  ULDC UR6, c[0x0][0x22c] ;  /* 0x00008b0000067ab9 */ /* 0x000fe20000000800 */
[----:B------:R-:W-:Y:S01]  /*2f6a0*/  ULDC UR7, c[0x0][0x22c] ;  /* 0x00008b0000077ab9 */ /* 0x000fe20000000800 */
[----:B------:R0:W-:Y:S04]  /*2f6b0*/  @P4 STG.E.U16 desc[UR56][R102.64], R128 ;  /* 0x0000008066004986 */ /* 0x0001e8000c101538 */
[----:B------:R-:W4:Y:S01]  /*2f6c0*/  LDL.LU R109, [R1+0xdcc] ;  /* 0x000dcc00016d7983 */ /* 0x000f220000300800 */
[----:B0-----:R-:W-:-:S03]  /*2f6d0*/  IMAD R103, R129, R130, RZ ;  /* 0x0000008281677224 */ /* 0x001fc600078e02ff */
[----:B------:R-:W4:Y:S04]  /*2f6e0*/  LDL.LU R129, [R1+0xdc8] ;  /* 0x000dc80001817983 */ /* 0x000f280000300800 */
[----:B------:R-:W4:Y:S04]  /*2f6f0*/  LDL.LU R128, [R1+0xdc4] ;  /* 0x000dc40001807983 */ /* 0x000f280000300800 */
[----:B------:R-:W4:Y:S04]  /*2f700*/  LDL.LU R111, [R1+0xdc0] ;  /* 0x000dc000016f7983 */ /* 0x000f280000300800 */
[----:B------:R-:W4:Y:S01]  /*2f710*/  LDL.LU R110, [R1+0xdbc] ;  /* 0x000dbc00016e7983 */ /* 0x000f220000300800 */
[----:B------:R-:W-:-:S02]  /*2f720*/  LEA R6, P4, R7, R3, 0x1 ;  /* 0x0000000307067211 */ /* 0x000fc400078808ff */
[----:B------:R-:W-:Y:S02]  /*2f730*/  LEA R4, P5, R103, R3, 0x1 ;  /* 0x0000000367047211 */ /* 0x000fe400078a08ff */
[-C--:B------:R-:W-:Y:S02]  /*2f740*/  LEA.HI.X.SX32 R101, R5, R0.reuse, 0x1, P6 ;  /* 0x0000000005657211 */ /* 0x080fe400030f0eff */
[-C--:B------:R-:W-:Y:S02]  /*2f750*/  LEA.HI.X.SX32 R7, R7, R0.reuse, 0x1, P4 ;  /* 0x0000000007077211 */ /* 0x080fe400020f0eff */
[----:B------:R-:W-:Y:S01]  /*2f760*/  LEA.HI.X.SX32 R5, R103, R0, 0x1, P5 ;  /* 0x0000000067057211 */ /* 0x000fe200028f0eff */
[C---:B------:R-:W-:Y:S01]  /*2f770*/  IMAD R108, R133.reuse, R130, RZ ;  /* 0x00000082856c7224 */ /* 0x040fe200078e02ff */
[----:B------:R-:W-:Y:S01]  /*2f780*/  ISETP.LT.AND P6, PT, R133, UR5, !P0 ;  /* 0x0000000585007c0c */ /* 0x000fe2000c7c1270 */
[----:B------:R0:W-:Y:S01]  /*2f790*/  @P1 STG.E.U16 desc[UR56][R100.64], R92 ;  /* 0x0000005c64001986 */ /* 0x0001e2000c101538 */
[----:B------:R-:W-:-:S02]  /*2f7a0*/  ULDC UR5, c[0x0][0x22c] ;  /* 0x00008b0000057ab9 */ /* 0x000fc40000000800 */
[C---:B------:R-:W-:Y:S01]  /*2f7b0*/  LEA R102, P4, R108.reuse, R3, 0x1 ;  /* 0x000000036c667211 */ /* 0x040fe200078808ff */
[----:B------:R-:W-:Y:S03]  /*2f7c0*/  @P3 STG.E.U16 desc[UR56][R6.64], R93 ;  /* 0x0000005d06003986 */ /* 0x000fe6000c101538 */
[----:B------:R-:W-:Y:S01]  /*2f7d0*/  LEA.HI.X.SX32 R103, R108, R0, 0x1, P4 ;  /* 0x000000006c677211 */ /* 0x000fe200020f0eff */
[----:B------:R-:W-:Y:S01]  /*2f7e0*/  @P2 STG.E.U16 desc[UR56][R4.64], R94 ;  /* 0x0000005e04002986 */ /* 0x000fe2000c101538 */
[----:B0-----:R-:W-:-:S03]  /*2f7f0*/  PRMT R101, R93, 0x7632, R101 ;  /* 0x000076325d657816 */ /* 0x001fc60000000065 */
[----:B------:R0:W-:Y:S01]  /*2f800*/  @P6 STG.E.U16 desc[UR56][R102.64], R95 ;  /* 0x0000005f66006986 */ /* 0x0001e2000c101538 */
[----:B------:R-:W-:Y:S02]  /*2f810*/  PRMT R100, R92, 0x7632, R100 ;  /* 0x000076325c647816 */ /* 0x000fe40000000064 */
[----:B------:R-:W-:Y:S02]  /*2f820*/  PRMT R108, R95, 0x7632, R108 ;  /* 0x000076325f6c7816 */ /* 0x000fe4000000006c */
[----:B0-----:R-:W-:Y:S01]  /*2f830*/  PRMT R102, R94, 0x7632, R102 ;  /* 0x000076325e667816 */ /* 0x001fe20000000066 */
[CC--:B--2---:R-:W-:Y:S01]  /*2f840*/  IMAD R5, R132.reuse, R130.reuse, RZ ;  /* 0x0000008284057224 */ /* 0x0c4fe200078e02ff */
[----:B------:R-:W-:Y:S01]  /*2f850*/  ISETP.LT.AND P1, PT, R132, UR5, !P0 ;  /* 0x0000000584007c0c */ /* 0x000fe2000c721270 */
[----:B------:R-:W-:Y:S01]  /*2f860*/  ULDC UR5, c[0x0][0x22c] ;  /* 0x00008b0000057ab9 */ /* 0x000fe20000000800 */
[C---:B---3--:R-:W-:Y:S01]  /*2f870*/  IMAD R93, R131.reuse, R130, RZ ;  /* 0x00000082835d7224 */ /* 0x048fe200078e02ff */
[----:B------:R-:W-:Y:S01]  /*2f880*/  ISETP.LT.AND P3, PT, R131, UR6, !P0 ;  /* 0x0000000683007c0c */ /* 0x000fe2000c761270 */
[----:B------:R-:W-:Y:S01]  /*2f890*/  ULDC UR6, c[0x0][0x22c] ;  /* 0x00008b0000067ab9 */ /* 0x000fe20000000800 */
[----:B------:R-:W-:-:S02]  /*2f8a0*/  LEA R4, P6, R5, R3, 0x1 ;  /* 0x0000000305047211 */ /* 0x000fc400078c08ff */
[-C--:B------:R-:W-:Y:S01]  /*2f8b0*/  LEA R92, P5, R93, R3.reuse, 0x1 ;  /* 0x000000035d5c7211 */ /* 0x080fe200078a08ff */
[C---:B----4-:R-:W-:Y:S01]  /*2f8c0*/  IMAD R7, R109.reuse, R130, RZ ;  /* 0x000000826d077224 */ /* 0x050fe200078e02ff */
[----:B------:R-:W-:Y:S01]  /*2f8d0*/  ISETP.LT.AND P2, PT, R109, UR7, !P0 ;  /* 0x000000076d007c0c */ /* 0x000fe2000c741270 */
[----:B------:R-:W-:Y:S01]  /*2f8e0*/  ULDC UR7, c[0x0][0x22c] ;  /* 0x00008b0000077ab9 */ /* 0x000fe20000000800 */
[----:B------:R-:W-:Y:S01]  /*2f8f0*/  LEA.HI.X.SX32 R5, R5, R0, 0x1, P6 ;  /* 0x0000000005057211 */ /* 0x000fe200030f0eff */
[----:B------:R-:W2:Y:S01]  /*2f900*/  LDL.LU R109, [R1+0xdb8] ;  /* 0x000db800016d7983 */ /* 0x000ea20000300800 */
[-C--:B------:R-:W-:Y:S01]  /*2f910*/  LEA R6, P6, R7, R3.reuse, 0x1 ;  /* 0x0000000307067211 */ /* 0x080fe200078c08ff */
[C---:B------:R-:W-:Y:S01]  /*2f920*/  IMAD R103, R129.reuse, R130, RZ ;  /* 0x0000008281677224 */ /* 0x040fe200078e02ff */
[----:B------:R-:W-:Y:S02]  /*2f930*/  ISETP.LT.AND P4, PT, R129, UR8, !P0 ;  /* 0x0000000881007c0c */ /* 0x000fe4000c781270 */
[-C--:B------:R-:W-:Y:S01]  /*2f940*/  LEA.HI.X.SX32 R93, R93, R0.reuse, 0x1, P5 ;  /* 0x000000005d5d7211 */ /* 0x080fe200028f0eff */
[----:B------:R-:W-:Y:S01]  /*2f950*/  @P1 STG.E.U16 desc[UR56][R4.64], R100 ;  /* 0x0000006404001986 */ /* 0x000fe2000c101538 */
[----:B------:R-:W-:Y:S01]  /*2f960*/  LEA R94, P5, R103, R3, 0x1 ;  /* 0x00000003675e7211 */ /* 0x000fe200078a08ff */
[----:B------:R-:W-:Y:S01]  /*2f970*/  ULDC UR8, c[0x0][0x22c] ;  /* 0x00008b0000087ab9 */ /* 0x000fe20000000800 */
[----:B------:R-:W-:-:S02]  /*2f980*/  LEA.HI.X.SX32 R7, R7, R0, 0x1, P6 ;  /* 0x0000000007077211 */ /* 0x000fc400030f0eff */
[----:B------:R-:W-:Y:S01]  /*2f990*/  LEA.HI.X.SX32 R95, R103, R0, 0x1, P5 ;  /* 0x00000000675f7211 */ /* 0x000fe200028f0eff */
[----:B------:R-:W-:Y:S04]  /*2f9a0*/  @P3 STG.E.U16 desc[UR56][R92.64], R101 ;  /* 0x000000655c003986 */ /* 0x000fe8000c101538 */
[----:B------:R-:W-:Y:S04]  /*2f9b0*/  @P2 STG.E.U16 desc[UR56][R6.64], R102 ;  /* 0x0000006606002986 */ /* 0x000fe8000c101538 */
[----:B------:R0:W-:Y:S04]  /*2f9c0*/  @P4 STG.E.U16 desc[UR56][R94.64], R108 ;  /* 0x0000006c5e004986 */ /* 0x0001e8000c101538 */
[----:B0-----:R-:W3:Y:S04]  /*2f9d0*/  LDL.LU R108, [R1+0xdb4] ;  /* 0x000db400016c7983 */ /* 0x001ee80000300800 */
[----:B------:R-:W4:Y:S04]  /*2f9e0*/  LDL.LU R103, [R1+0xdb0] ;  /* 0x000db00001677983 */ /* 0x000f280000300800 */
[----:B------:R-:W4:Y:S01]  /*2f9f0*/  LDL.LU R102, [R1+0xdac] ;  /* 0x000dac0001667983 */ /* 0x000f220000300800 */
[C---:B------:R-:W-:Y:S01]  /*2fa00*/  ISETP.LT.AND P2, PT, R110.reuse, UR7, !P0 ;  /* 0x000000076e007c0c */ /* 0x040fe2000c741270 */
[----:B------:R-:W-:-:S02]  /*2fa10*/  IMAD R95, R110, R130, RZ ;  /* 0x000000826e5f7224 */ /* 0x000fc400078e02ff */
[CC--:B------:R-:W-:Y:S01]  /*2fa20*/  IMAD R5, R128.reuse, R130.reuse, RZ ;  /* 0x0000008280057224 */ /* 0x0c0fe200078e02ff */
[----:B------:R-:W4:Y:S01]  /*2fa30*/  LDL.LU R101, [R1+0xda8] ;  /* 0x000da80001657983 */ /* 0x000f220000300800 */
[----:B------:R-:W-:Y:S01]  /*2fa40*/  ISETP.LT.AND P1, PT, R128, UR5, !P0 ;  /* 0x0000000580007c0c */ /* 0x000fe2000c721270 */
[C---:B------:R-:W-:Y:S01]  /*2fa50*/  IMAD R7, R111.reuse, R130, RZ ;  /* 0x000000826f077224 */ /* 0x040fe200078e02ff */
[----:B------:R-:W-:Y:S01]  /*2fa60*/  ISETP.LT.AND P3, PT, R111, UR6, !P0 ;  /* 0x000000066f007c0c */ /* 0x000fe2000c761270 */
[----:B------:R-:W4:Y:S01]  /*2fa70*/  LDL.LU R110, [R1+0xda4] ;  /* 0x000da400016e7983 */ /* 0x000f220000300800 */
[-C--:B------:R-:W-:Y:S01]  /*2fa80*/  LEA R92, P6, R5, R3.reuse, 0x1 ;  /* 0x00000003055c7211 */ /* 0x080fe200078c08ff */
[----:B------:R-:W-:Y:S01]  /*2fa90*/  ULDC UR5, c[0x0][0x22c] ;  /* 0x00008b0000057ab9 */ /* 0x000fe20000000800 */
[-C--:B------:R-:W-:Y:S01]  /*2faa0*/  LEA R6, P4, R7, R3.reuse, 0x1 ;  /* 0x0000000307067211 */ /* 0x080fe200078808ff */
[----:B------:R-:W-:Y:S01]  /*2fab0*/  ULDC UR6, c[0x0][0x22c] ;  /* 0x00008b0000067ab9 */ /* 0x000fe20000000800 */
[----:B------:R-:W-:Y:S01]  /*2fac0*/  LEA R4, P5, R95, R3, 0x1 ;  /* 0x000000035f047211 */ /* 0x000fe200078a08ff */
[----:B------:R-:W-:Y:S01]  /*2fad0*/  ULDC UR7, c[0x0][0x22c] ;  /* 0x00008b0000077ab9 */ /* 0x000fe20000000800 */
[----:B------:R-:W-:-:S02]  /*2fae0*/  LEA.HI.X.SX32 R93, R5, R0, 0x1, P6 ;  /* 0x00000000055d7211 */ /* 0x000fc400030f0eff */
[-C--:B------:R-:W-:Y:S02]  /*2faf0*/  LEA.HI.X.SX32 R7, R7, R0.reuse, 0x1, P4 ;  /* 0x0000000007077211 */ /* 0x080fe400020f0eff */
[----:B------:R-:W-:Y:S01]  /*2fb00*/  LEA.HI.X.SX32 R5, R95, R0, 0x1, P5 ;  /* 0x000000005f057211 */ /* 0x000fe200028f0eff */
[----:B------:R0:W-:Y:S04]  /*2fb10*/  @P1 STG.E.U16 desc[UR56][R92.64], R84 ;  /* 0x000000545c001986 */ /* 0x0001e8000c101538 */
[----:B------:R-:W-:Y:S04]  /*2fb20*/  @P3 STG.E.U16 desc[UR56][R6.64], R85 ;  /* 0x0000005506003986 */ /* 0x000fe8000c101538 */
[----:B------:R3:W-:Y:S01]  /*2fb30*/  @P2 STG.E.U16 desc[UR56][R4.64], R86 ;  /* 0x0000005604002986 */ /* 0x0007e2000c101538 */
[----:B0-----:R-:W-:-:S02]  /*2fb40*/  PRMT R93, R85, 0x7632, R93 ;  /* 0x00007632555d7816 */ /* 0x001fc4000000005d */
[----:B------:R-:W-:Y:S01]  /*2fb50*/  PRMT R92, R84, 0x7632, R92 ;  /* 0x00007632545c7816 */ /* 0x000fe2000000005c */
[C---:B--2---:R-:W-:Y:S01]  /*2fb60*/  IMAD R100, R109.reuse, R130, RZ ;  /* 0x000000826d647224 */ /* 0x044fe200078e02ff */
[----:B------:R-:W-:Y:S01]  /*2fb70*/  ISETP.LT.AND P6, PT, R109, UR5, !P0 ;  /* 0x000000056d007c0c */ /* 0x000fe2000c7c1270 */
[----:B------:R-:W-:Y:S01]  /*2fb80*/  ULDC UR5, c[0x0][0x22c] ;  /* 0x00008b0000057ab9 */ /* 0x000fe20000000800 */
[----:B------:R-:W2:Y:S02]  /*2fb90*/  LDL.LU R109, [R1+0xda0] ;  /* 0x000da000016d7983 */ /* 0x000ea40000300800 */
[----:B------:R-:W-:-:S04]  /*2fba0*/  LEA R94, P4, R100, R3, 0x1 ;  /* 0x00000003645e7211 */ /* 0x000fc800078808ff */
[----:B------:R-:W-:-:S05]  /*2fbb0*/  LEA.HI.X.SX32 R95, R100, R0, 0x1, P4 ;  /* 0x00000000645f7211 */ /* 0x000fca00020f0eff */
[----:B------:R0:W-:Y:S01]  /*2fbc0*/  @P6 STG.E.U16 desc[UR56][R94.64], R87 ;  /* 0x000000575e006986 */ /* 0x0001e2000c101538 */
[CC--:B---3--:R-:W-:Y:S01]  /*2fbd0*/  IMAD R5, R108.reuse, R130.reuse, RZ ;  /* 0x000000826c057224 */ /* 0x0c8fe200078e02ff */
[----:B------:R-:W-:Y:S01]  /*2fbe0*/  ISETP.LT.AND P1, PT, R108, UR5, !P0 ;  /* 0x000000056c007c0c */ /* 0x000fe2000c721270 */
[----:B------:R-:W-:Y:S01]  /*2fbf0*/  ULDC UR5, c[0x0][0x22c] ;  /* 0x00008b0000057ab9 */ /* 0x000fe20000000800 */
[----:B------:R-:W3:Y:S01]  /*2fc00*/  LDL.LU R108, [R1+0xd9c] ;  /* 0x000d9c00016c7983 */ /* 0x000ee20000300800 */
[C---:B----4-:R-:W-:Y:S01]  /*2fc10*/  ISETP.LT.AND P3, PT, R103.reuse, UR6, !P0 ;  /* 0x0000000667007c0c */ /* 0x050fe2000c761270 */
[-C--:B------:R-:W-:Y:S01]  /*2fc20*/  IMAD R85, R103, R130.reuse, RZ ;  /* 0x0000008267557224 */ /* 0x080fe200078e02ff */
[-C--:B------:R-:W-:Y:S01]  /*2fc30*/  LEA R4, P6, R5, R3.reuse, 0x1 ;  /* 0x0000000305047211 */ /* 0x080fe200078c08ff */
[----:B------:R-:W4:Y:S01]  /*2fc40*/  LDL.LU R103, [R1+0xd98] ;  /* 0x000d980001677983 */ /* 0x000f220000300800 */
[C---:B------:R-:W-:Y:S01]  /*2fc50*/  IMAD R7, R102.reuse, R130, RZ ;  /* 0x0000008266077224 */ /* 0x040fe200078e02ff */
[----:B------:R-:W-:Y:S01]  /*2fc60*/  ISETP.LT.AND P2, PT, R102, UR7, !P0 ;  /* 0x0000000766007c0c */ /* 0x000fe2000c741270 */
[----:B------:R-:W-:Y:S01]  /*2fc70*/  ULDC UR6, c[0x0][0x22c] ;  /* 0x00008b0000067ab9 */ /* 0x000fe20000000800 */
[-C--:B------:R-:W-:Y:S01]  /*2fc80*/  LEA R84, P5, R85, R3.reuse, 0x1 ;  /* 0x0000000355547211 */ /* 0x080fe200078a08ff */
[----:B------:R-:W4:Y:S01]  /*2fc90*/  LDL.LU R102, [R1+0xd94] ;  /* 0x000d940001667983 */ /* 0x000f220000300800 */
[----:B------:R-:W-:Y:S01]  /*2fca0*/  LEA.HI.X.SX32 R5, R5, R0, 0x1, P6 ;  /* 0x0000000005057211 */ /* 0x000fe200030f0eff */
[----:B0-----:R-:W-:Y:S01]  /*2fcb0*/  IMAD R95, R101, R130, RZ ;  /* 0x00000082655f7224 */ /* 0x001fe200078e02ff */
[----:B------:R-:W-:Y:S01]  /*2fcc0*/  LEA R6, P6, R7, R3, 0x1 ;  /* 0x0000000307067211 */ /* 0x000fe200078c08ff */
[----:B------:R-:W-:Y:S01]  /*2fcd0*/  ULDC UR7, c[0x0][0x22c] ;  /* 0x00008b0000077ab9 */ /* 0x000fe20000000800 */
[----:B------:R-:W-:-:S02]  /*2fce0*/  LEA.HI.X.SX32 R85, R85, R0, 0x1, P5 ;  /* 0x0000000055557211 */ /* 0x000fc400028f0eff */
[----:B------:R-:W-:Y:S02]  /*2fcf0*/  PRMT R94, R86, 0x7632, R94 ;  /* 0x00007632565e7816 */ /* 0x000fe4000000005e */
[----:B------:R-:W-:Y:S01]  /*2fd00*/  LEA.HI.X.SX32 R7, R7, R0, 0x1, P6 ;  /* 0x0000000007077211 */ /* 0x000fe200030f0eff */
[----:B------:R0:W-:Y:S01]  /*2fd10*/  @P1 STG.E.U16 desc[UR56][R4.64], R92 ;  /* 0x0000005c04001986 */ /* 0x0001e2000c101538 */
[----:B------:R-:W-:Y:S01]  /*2fd20*/  ISETP.LT.AND P4, PT, R101, UR8, !P0 ;  /* 0x0000000865007c0c */ /* 0x000fe2000c781270 */
[----:B------:R-:W-:Y:S02]  /*2fd30*/  ULDC UR8, c[0x0][0x22c] ;  /* 0x00008b0000087ab9 */ /* 0x000fe40000000800 */
[----:B------:R1:W-:Y:S01]  /*2fd40*/  @P3 STG.E.U16 desc[UR56][R84.64], R93 ;  /* 0x0000005d54003986 */ /* 0x0003e2000c101538 */
[----:B------:R-:W-:-:S03]  /*2fd50*/  LEA R86, P5, R95, R3, 0x1 ;  /* 0x000000035f567211 */ /* 0x000fc600078a08ff */
[----:B------:R-:W4:Y:S04]  /*2fd60*/  LDL.LU R101, [R1+0xd90] ;  /* 0x000d900001657983 */ /* 0x000f280000300800 */
[----:B------:R-:W-:Y:S01]  /*2fd70*/  @P2 STG.E.U16 desc[UR56][R6.64], R94 ;  /* 0x0000005e06002986 */ /* 0x000fe2000c101538 */
[C---:B0-----:R-:W-:Y:S01]  /*2fd80*/  IMAD R5, R110.reuse, R130, RZ ;  /* 0x000000826e057224 */ /* 0x041fe200078e02ff */
[----:B------:R-:W-:Y:S01]  /*2fd90*/  ISETP.LT.AND P2, PT, R110, UR5, !P0 ;  /* 0x000000056e007c0c */ /* 0x000fe2000c741270 */
[----:B------:R-:W-:Y:S01]  /*2fda0*/  ULDC UR5, c[0x0][0x22c] ;  /* 0x00008b0000057ab9 */ /* 0x000fe20000000800 */
[----:B------:R-:W-:Y:S02]  /*2fdb0*/  PRMT R100, R87, 0x7632, R100 ;  /* 0x0000763257647816 */ /* 0x000fe40000000064 */
[----:B-1----:R-:W-:-:S02]  /*2fdc0*/  LEA R84, P1, R5, R3, 0x1 ;  /* 0x0000000305547211 */ /* 0x002fc400078208ff */
[-C--:B------:R-:W-:Y:S02]  /*2fdd0*/  LEA.HI.X.SX32 R87, R95, R0.reuse, 0x1, P5 ;  /* 0x000000005f577211 */ /* 0x080fe400028f0eff */
[----:B------:R-:W-:-:S03]  /*2fde0*/  LEA.HI.X.SX32 R85, R5, R0, 0x1, P1 ;  /* 0x0000000005557211 */ /* 0x000fc600008f0eff */
[----:B------:R0:W-:Y:S04]  /*2fdf0*/  @P4 STG.E.U16 desc[UR56][R86.64], R100 ;  /* 0x0000006456004986 */ /* 0x0001e8000c101538 */
[----:B------:R1:W-:Y:S04]  /*2fe00*/  @P2 STG.E.U16 desc[UR56][R84.64], R76 ;  /* 0x0000004c54002986 */ /* 0x0003e8000c101538 */
[----:B0-----:R-:W4:Y:S04]  /*2fe10*/  LDL.LU R100, [R1+0xd8c] ;  /* 0x000d8c0001647983 */ /* 0x001f280000300800 */
[----:B------:R-:W4:Y:S04]  /*2fe20*/  LDL.LU R95, [R1+0xd88] ;  /* 0x000d8800015f7983 */ /* 0x000f280000300800 */
[----:B------:R-:W4:Y:S04]  /*2fe30*/  LDL.LU R94, [R1+0xd84] ;  /* 0x000d8400015e7983 */ /* 0x000f280000300800 */
[----:B-1----:R-:W4:Y:S04]  /*2fe40*/  LDL.LU R85, [R1+0xd80] ;  /* 0x000d800001557983 */ /* 0x002f280000300800 */
[----:B------:R-:W4:Y:S01]  /*2fe50*/  LDL.LU R93, [R1+0xd7c] ;  /* 0x000d7c00015d7983 */ /* 0x000f220000300800 */
[C---:B--2---:R-:W-:Y:S01]  /*2fe60*/  IMAD R7, R109.reuse, R130, RZ ;  /* 0x000000826d077224 */ /* 0x044fe200078e02ff */
[----:B------:R-:W-:Y:S01]  /*2fe70*/  ISETP.LT.AND P4, PT, R109, UR6, !P0 ;  /* 0x000000066d007c0c */ /* 0x000fe2000c781270 */
[----:B------:R-:W-:-:S03]  /*2fe80*/  ULDC UR6, c[0x0][0x22c] ;  /* 0x00008b0000067ab9 */ /* 0x000fc60000000800 */
[----:B------:R-:W-:-:S04]  /*2fe90*/  LEA R6, P5, R7, R3, 0x1 ;  /* 0x0000000307067211 */ /* 0x000fc800078a08ff */
[----:B------:R-:W-:-:S05]  /*2fea0*/  LEA.HI.X.SX32 R7, R7, R0, 0x1, P5 ;  /* 0x0000000007077211 */ /* 0x000fca00028f0eff */
[----:B------:R0:W-:Y:S01]  /*2feb0*/  @P4 STG.E.U16 desc[UR56][R6.64], R77 ;  /* 0x0000004d06004986 */ /* 0x0001e2000c101538 */
[CC--:B---3--:R-:W-:Y:S01]  /*2fec0*/  IMAD R87, R108.reuse, R130.reuse, RZ ;  /* 0x000000826c577224 */ /* 0x0c8fe200078e02ff */
[----:B------:R-:W-:Y:S01]  /*2fed0*/  ISETP.LT.AND P3, PT, R108, UR7, !P0 ;  /* 0x000000076c007c0c */ /* 0x000fe2000c761270 */
[----:B------:R-:W-:Y:S01]  /*2fee0*/  ULDC UR7, c[0x0][0x22c] ;  /* 0x00008b0000077ab9 */ /* 0x000fe20000000800 */
[----:B----4-:R-:W-:Y:S02]  /*2fef0*/  IMAD R92, R103, R130, RZ ;  /* 0x00000082675c7224 */ /* 0x010fe400078e02ff */
[-C--:B------:R-:W-:Y:S02]  /*2ff00*/  LEA R4, P6, R87, R3.reuse, 0x1 ;  /* 0x0000000357047211 */ /* 0x080fe400078c08ff */
[----:B------:R-:W-:Y:S01]  /*2ff10*/  ISETP.LT.AND P1, PT, R103, UR5, !P0 ;  /* 0x0000000567007c0c */ /* 0x000fe2000c721270 */
[----:B------:R-:W-:Y:S01]  /*2ff20*/  ULDC UR5, c[0x0][0x22c] ;  /* 0x00008b0000057ab9 */ /* 0x000fe20000000800 */
[----:B------:R-:W-:-:S02]  /*2ff30*/  LEA R86, P5, R92, R3, 0x1 ;  /* 0x000000035c567211 */ /* 0x000fc400078a08ff */
[-C--:B------:R-:W-:Y:S02]  /*2ff40*/  LEA.HI.X.SX32 R5, R87, R0.reuse, 0x1, P6 ;  /* 0x0000000057057211 */ /* 0x080fe400030f0eff */
[----:B------:R-:W-:Y:S02]  /*2ff50*/  LEA.HI.X.SX32 R87, R92, R0, 0x1, P5 ;  /* 0x000000005c577211 */ /* 0x000fe400028f0eff */
[----:B------:R-:W2:Y:S01]  /*2ff60*/  LDL.LU R92, [R1+0xd78] ;  /* 0x000d7800015c7983 */ /* 0x000ea20000300800 */
[----:B------:R-:W-:Y:S01]  /*2ff70*/  ISETP.LT.AND P2, PT, R102, UR5, !P0 ;  /* 0x0000000566007c0c */ /* 0x000fe2000c741270 */
[----:B------:R-:W-:Y:S02]  /*2ff80*/  ULDC UR5, c[0x0][0x22c] ;  /* 0x00008b0000057ab9 */ /* 0x000fe40000000800 */
[----:B------:R1:W-:Y:S01]  /*2ff90*/  @P3 STG.E.U16 desc[UR56][R4.64], R78 ;  /* 0x0000004e04003986 */ /* 0x0003e2000c101538 */
[----:B0-----:R-:W-:-:S03]  /*2ffa0*/  PRMT R77, R76, 0x7632, R77 ;  /* 0x000076324c4d7816 */ /* 0x001fc6000000004d */
[----:B------:R0:W-:Y:S01]  /*2ffb0*/  @P1 STG.E.U16 desc[UR56][R86.64], R79 ;  /* 0x0000004f56001986 */ /* 0x0001e2000c101538 */
[CC--:B------:R-:W-:Y:S01]  /*2ffc0*/  IMAD R7, R101.reuse, R130.reuse, RZ ;  /* 0x0000008265077224 */ /* 0x0c0fe200078e02ff */
[----:B------:R-:W-:Y:S01]  /*2ffd0*/  ISETP.LT.AND P4, PT, R101, UR6, !P0 ;  /* 0x0000000665007c0c */ /* 0x000fe2000c781270 */
[----:B------:R-:W-:Y:S01]  /*2ffe0*/  ULDC UR6, c[0x0][0x22c] ;  /* 0x00008b0000067ab9 */ /* 0x000fe20000000800 */
[----:B-1----:R-:W-:Y:S02]  /*2fff0*/  IMAD R5, R102, R130, RZ ;  /* 0x0000008266057224 */ /* 0x002fe400078e02ff */
[-C--:B------:R-:W-:Y:S01]  /*30000*/  LEA R6, P3, R7, R3.reuse, 0x1 ;  /* 0x0000000307067211 */ /* 0x080fe200078608ff */
[----:B0-----:R-:W3:Y:S02]  /*30010*/  LDL.LU R87, [R1+0xd74] ;  /* 0x000d740001577983 */ /* 0x001ee40000300800 */
[----:B------:R-:W-:Y:S02]  /*30020*/  LEA R4, P1, R5, R3, 0x1 ;  /* 0x0000000305047211 */ /* 0x000fe400078208ff */
[----:B------:R-:W-:Y:S01]  /*30030*/  PRMT R78, R77, 0x7632, R78 ;  /* 0x000076324d4e7816 */ /* 0x000fe2000000004e */
[----:B------:R-:W4:Y:S01]  /*30040*/  LDL.LU R86, [R1+0xd70] ;  /* 0x000d700001567983 */ /* 0x000f220000300800 */
[----:B------:R-:W-:-:S02]  /*30050*/  LEA.HI.X.SX32 R5, R5, R0, 0x1, P1 ;  /* 0x0000000005057211 */ /* 0x000fc400008f0eff */
[----:B------:R-:W-:-:S03]  /*30060*/  LEA.HI.X.SX32 R7, R7, R0, 0x1, P3 ;  /* 0x0000000007077211 */ /* 0x000fc600018f0eff */
[----:B------:R-:W-:Y:S04]  /*30070*/  @P2 STG.E.U16 desc[UR56][R4.64], R77 ;  /* 0x0000004d04002986 */ /* 0x000fe8000c101538 */
[----:B------:R0:W-:Y:S01]  /*30080*/  @P4 STG.E.U16 desc[UR56][R6.64], R78 ;  /* 0x0000004e06004986 */ /* 0x0001e2000c101538 */
[C---:B------:R-:W-:Y:S01]  /*30090*/  ISETP.LT.AND P2, PT, R85.reuse, UR7, !P0 ;  /* 0x0000000755007c0c */ /* 0x040fe2000c741270 */
[-C--:B0-----:R-:W-:Y:S01]  /*300a0*/  IMAD R7, R85, R130.reuse, RZ ;  /* 0x0000008255077224 */ /* 0x081fe200078e02ff */
[C---:B------:R-:W-:Y:S01]  /*300b0*/  ISETP.LT.AND P5, PT, R100.reuse, UR5, !P0 ;  /* 0x0000000564007c0c */ /* 0x040fe2000c7a1270 */
[----:B------:R-:W4:Y:S01]  /*300c0*/  LDL.LU R85, [R1+0xd6c] ;  /* 0x000d6c0001557983 */ /* 0x000f220000300800 */
[-C--:B------:R-:W-:Y:S01]  /*300d0*/  IMAD R84, R100, R130.reuse, RZ ;  /* 0x0000008264547224 */ /* 0x080fe200078e02ff */
[----:B------:R-:W-:Y:S01]  /*300e0*/  PRMT R4, R78, 0x7632, R4 ;  /* 0x000076324e047816 */ /* 0x000fe20000000004 */
[----:B------:R-:W-:Y:S01]  /*300f0*/  ULDC UR5, c[0x0][0x22c] ;  /* 0x00008b0000057ab9 */ /* 0x000fe20000000800 */
[----:B------:R-:W-:Y:S01]  /*30100*/  IMAD R5, R95, R130, RZ ;  /* 0x000000825f057224 */ /* 0x000fe200078e02ff */
[----:B------:R-:W-:Y:S01]  /*30110*/  PRMT R79, R79, 0x7632, R79 ;  /* 0x000076324f4f7816 */ /* 0x000fe2000000004f */
[----:B------:R-:W-:Y:S01]  /*30120*/  ULDC UR7, c[0x0][0x22c] ;  /* 0x00008b0000077ab9 */ /* 0x000fe20000000800 */
[----:B------:R-:W-:-:S04]  /*30130*/  LEA R76, P1, R84, R3, 0x1 ;  /* 0x00000003544c7211 */ /* 0x000fc800078208ff */
[----:B------:R-:W-:Y:S02]  /*30140*/  LEA.HI.X.SX32 R77, R84, R0, 0x1, P1 ;  /* 0x00000000544d7211 */ /* 0x000fe400008f0eff */
[----:B------:R-:W-:Y:S01]  /*30150*/  ISETP.LT.AND P1, PT, R95, UR5, !P0 ;  /* 0x000000055f007c0c */ /* 0x000fe2000c721270 */
[----:B------:R-:W-:Y:S02]  /*30160*/  ULDC UR5, c[0x0][0x22c] ;  /* 0x00008b0000057ab9 */ /* 0x000fe40000000800 */
[----:B------:R0:W-:Y:S01]  /*30170*/  @P5 STG.E.U16 desc[UR56][R76.64], R4 ;  /* 0x000000044c005986 */ /* 0x0001e2000c101538 */
[C---:B------:R-:W-:Y:S01]  /*30180*/  ISETP.LT.AND P3, PT, R94.reuse, UR6, !P0 ;  /* 0x000000065e007c0c */ /* 0x040fe2000c761270 */
[CC--:B------:R-:W-:Y:S01]  /*30190*/  IMAD R84, R93.reuse, R130.reuse, RZ ;  /* 0x000000825d547224 */ /* 0x0c0fe200078e02ff */
[----:B------:R-:W-:Y:S01]  /*301a0*/  ISETP.LT.AND P4, PT, R93, UR8, !P0 ;  /* 0x000000085d007c0c */ /* 0x000fe2000c781270 */
[----:B------:R-:W-:Y:S01]  /*301b0*/  ULDC UR6, c[0x0][0x22c] ;  /* 0x00008b0000067ab9 */ /* 0x000fe20000000800 */
[----:B------:R-:W-:Y:S01]  /*301c0*/  ULDC UR8, c[0x0][0x22c] ;  /* 0x00008b0000087ab9 */ /* 0x000fe20000000800 */
[----:B0-----:R-:W-:Y:S01]  /*301d0*/  LEA R4, P6, R5, R3, 0x1 ;  /* 0x0000000305047211 */ /* 0x001fe200078c08ff */
[----:B------:R-:W-:-:S02]  /*301e0*/  IMAD R77, R94, R130, RZ ;  /* 0x000000825e4d7224 */ /* 0x000fc400078e02ff */
[----:B------:R-:W4:Y:S01]  /*301f0*/  LDL.LU R94, [R1+0xd68] ;  /* 0x000d6800015e7983 */ /* 0x000f220000300800 */
[----:B------:R-:W-:Y:S02]  /*30200*/  LEA.HI.X.SX32 R5, R5, R0, 0x1, P6 ;  /* 0x0000000005057211 */ /* 0x000fe400030f0eff */
[-C--:B------:R-:W-:Y:S01]  /*30210*/  LEA R76, P5, R77, R3.reuse, 0x1 ;  /* 0x000000034d4c7211 */ /* 0x080fe200078a08ff */
[----:B------:R-:W4:Y:S01]  /*30220*/  LDL.LU R93, [R1+0xd64] ;  /* 0x000d6400015d7983 */ /* 0x000f220000300800 */
[----:B------:R-:W-:-:S03]  /*30230*/  LEA R6, P6, R7, R3, 0x1 ;  /* 0x0000000307067211 */ /* 0x000fc600078c08ff */
[----:B------:R0:W-:Y:S01]  /*30240*/  @P1 STG.E.U16 desc[UR56][R4.64], R79 ;  /* 0x0000004f04001986 */ /* 0x0001e2000c101538 */
[-C--:B------:R-:W-:Y:S02]  /*30250*/  LEA.HI.X.SX32 R77, R77, R0.reuse, 0x1, P5 ;  /* 0x000000004d4d7211 */ /* 0x080fe400028f0eff */
[----:B------:R-:W-:-:S03]  /*30260*/  LEA.HI.X.SX32 R7, R7, R0, 0x1, P6 ;  /* 0x0000000007077211 */ /* 0x000fc600030f0eff */
[----:B------:R1:W-:Y:S01]  /*30270*/  @P3 STG.E.U16 desc[UR56][R76.64], R68 ;  /* 0x000000444c003986 */ /* 0x0003e2000c101538 */
[----:B------:R-:W-:-:S03]  /*30280*/  LEA R78, P5, R84, R3, 0x1 ;  /* 0x00000003544e7211 */ /* 0x000fc600078a08ff */
[----:B------:R3:W-:Y:S01]  /*30290*/  @P2 STG.E.U16 desc[UR56][R6.64], R69 ;  /* 0x0000004506002986 */ /* 0x0007e2000c101538 */
[----:B0-----:R-:W-:-:S05]  /*302a0*/  LEA.HI.X.SX32 R79, R84, R0, 0x1, P5 ;  /* 0x00000000544f7211 */ /* 0x001fca00028f0eff */
[----:B------:R0:W-:Y:S01]  /*302b0*/  @P4 STG.E.U16 desc[UR56][R78.64], R70 ;  /* 0x000000464e004986 */ /* 0x0001e2000c101538 */
[----:B-1----:R-:W-:Y:S02]  /*302c0*/  PRMT R77, R68, 0x7632, R77 ;  /* 0x00007632444d7816 */ /* 0x002fe4000000004d */
[----:B------:R-:W-:Y:S02]  /*302d0*/  PRMT R76, R69, 0x7632, R76 ;  /* 0x00007632454c7816 */ /* 0x000fe4000000004c */
[C---:B--2---:R-:W-:Y:S01]  /*302e0*/  ISETP.LT.AND P1, PT, R92.reuse, UR5, !P0 ;  /* 0x000000055c007c0c */ /* 0x044fe2000c721270 */
[-C--:B------:R-:W-:Y:S02]  /*302f0*/  IMAD R5, R92, R130.reuse, RZ ;  /* 0x000000825c057224 */ /* 0x080fe400078e02ff */
[CC--:B---3--:R-:W-:Y:S01]  /*30300*/  IMAD R7, R87.reuse, R130.reuse, RZ ;  /* 0x0000008257077224 */ /* 0x0c8fe200078e02ff */
[----:B------:R-:W2:Y:S01]  /*30310*/  LDL.LU R92, [R1+0xd60] ;  /* 0x000d6000015c7983 */ /* 0x000ea20000300800 */
[----:B------:R-:W-:Y:S01]  /*30320*/  ISETP.LT.AND P3, PT, R87, UR6, !P0 ;  /* 0x0000000657007c0c */ /* 0x000fe2000c761270 */
[----:B------:R-:W-:Y:S01]  /*30330*/  ULDC UR5, c[0x0][0x22c] ;  /* 0x00008b0000057ab9 */ /* 0x000fe20000000800 */
[-C--:B------:R-:W-:Y:S01]  /*30340*/  LEA R4, P6, R5, R3.reuse, 0x1 ;  /* 0x0000000305047211 */ /* 0x080fe200078c08ff */
[----:B------:R-:W3:Y:S01]  /*30350*/  LDL.LU R87, [R1+0xd5c] ;  /* 0x000d5c0001577983 */ /* 0x000ee20000300800 */
[----:B------:R-:W-:Y:S01]  /*30360*/  LEA R6, P5, R7, R3, 0x1 ;  /* 0x0000000307067211 */ /* 0x000fe200078a08ff */
[----:B----4-:R-:W-:Y:S01]  /*30370*/  IMAD R69, R86, R130, RZ ;  /* 0x0000008256457224 */ /* 0x010fe200078e02ff */
[-C--:B------:R-:W-:Y:S01]  /*30380*/  LEA.HI.X.SX32 R5, R5, R0.reuse, 0x1, P6 ;  /* 0x0000000005057211 */ /* 0x080fe200030f0eff */
[----:B------:R-:W-:Y:S01]  /*30390*/  ULDC UR6, c[0x0][0x22c] ;  /* 0x00008b0000067ab9 */ /* 0x000fe20000000800 */
[----:B------:R-:W-:-:S02]  /*303a0*/  LEA.HI.X.SX32 R7, R7, R0, 0x1, P5 ;  /* 0x0000000007077211 */ /* 0x000fc400028f0eff */
[----:B------:R-:W-:Y:S01]  /*303b0*/  ISETP.LT.AND P2, PT, R86, UR7, !P0 ;  /* 0x0000000756007c0c */ /* 0x000fe2000c741270 */
[----:B------:R-:W-:Y:S01]  /*303c0*/  @P1 STG.E.U16 desc[UR56][R4.64], R71 ;  /* 0x0000004704001986 */ /* 0x000fe2000c101538 */
[C---:B------:R-:W-:Y:S01]  /*303d0*/  ISETP.LT.AND P4, PT, R85.reuse, UR8, !P0 ;  /* 0x0000000855007c0c */ /* 0x040fe2000c781270 */
[----:B0-----:R-:W-:Y:S02]  /*303e0*/  IMAD R79, R85, R130, RZ ;  /* 0x00000082554f7224 */ /* 0x001fe400078e02ff */
[----:B------:R-:W4:Y:S01]  /*303f0*/  LDL.LU R86, [R1+0xe48] ;  /* 0x000e480001567983 */ /* 0x000f220000300800 */
[----:B------:R-:W-:Y:S01]  /*30400*/  LEA R68, P6, R69, R3, 0x1 ;  /* 0x0000000345447211 */ /* 0x000fe200078c08ff */
[----:B------:R-:W-:Y:S02]  /*30410*/  ULDC UR7, c[0x0][0x22c] ;  /* 0x00008b0000077ab9 */ /* 0x000fe40000000800 */
[----:B------:R-:W4:Y:S04]  /*30420*/  LDL.LU R85, [R1+0xd58] ;  /* 0x000d580001557983 */ /* 0x000f280000300800 */
[----:B------:R0:W-:Y:S04]  /*30430*/  @P3 STG.E.U16 desc[UR56][R6.64], R77 ;  /* 0x0000004d06003986 */ /* 0x0001e8000c101538 */
[----:B0-----:R-:W4:Y:S01]  /*30440*/  LDL.LU R77, [R1+0xd54] ;  /* 0x000d5400014d7983 */ /* 0x001f220000300800 */
[----:B------:R-:W-:-:S02]  /*30450*/  PRMT R84, R70, 0x7632, R84 ;  /* 0x0000763246547816 */ /* 0x000fc40000000054 */
[-C--:B------:R-:W-:Y:S02]  /*30460*/  LEA R70, P5, R79, R3.reuse, 0x1 ;  /* 0x000000034f467211 */ /* 0x080fe400078a08ff */
[-C--:B------:R-:W-:Y:S02]  /*30470*/  LEA.HI.X.SX32 R69, R69, R0.reuse, 0x1, P6 ;  /* 0x0000000045457211 */ /* 0x080fe400030f0eff */
[----:B------:R-:W-:Y:S02]  /*30480*/  PRMT R78, R71, 0x7632, R78 ;  /* 0x00007632474e7816 */ /* 0x000fe4000000004e */
[----:B------:R-:W-:Y:S01]  /*30490*/  LEA.HI.X.SX32 R71, R79, R0, 0x1, P5 ;  /* 0x000000004f477211 */ /* 0x000fe200028f0eff */
[----:B------:R-:W-:Y:S04]  /*304a0*/  @P2 STG.E.U16 desc[UR56][R68.64], R76 ;  /* 0x0000004c44002986 */ /* 0x000fe8000c101538 */
[----:B------:R0:W-:Y:S01]  /*304b0*/  @P4 STG.E.U16 desc[UR56][R70.64], R84 ;  /* 0x0000005446004986 */ /* 0x0001e2000c101538 */
[C---:B------:R-:W-:Y:S01]  /*304c0*/  ISETP.LT.AND P1, PT, R94.reuse, UR5, !P0 ;  /* 0x000000055e007c0c */ /* 0x040fe2000c721270 */
[-C--:B------:R-:W-:Y:S01]  /*304d0*/  IMAD R5, R94, R130.reuse, RZ ;  /* 0x000000825e057224 */ /* 0x080fe200078e02ff */
[----:B------:R-:W-:Y:S01]  /*304e0*/  ULDC UR5, c[0x0][0x22c] ;  /* 0x00008b0000057ab9 */ /* 0x000fe20000000800 */
[C---:B------:R-:W-:Y:S01]  /*304f0*/  IMAD R7, R93.reuse, R130, RZ ;  /* 0x000000825d077224 */ /* 0x040fe200078e02ff */
[----:B------:R-:W-:Y:S01]  /*30500*/  ISETP.LT.AND P3, PT, R93, UR6, !P0 ;  /* 0x000000065d007c0c */ /* 0x000fe2000c761270 */
[----:B------:R-:W-:Y:S01]  /*30510*/  ULDC UR6, c[0x0][0x22c] ;  /* 0x00008b0000067ab9 */ /* 0x000fe20000000800 */
[----:B0-----:R-:W4:Y:S01]  /*30520*/  LDL.LU R84, [R1+0xd50] ;  /* 0x000d500001547983 */ /* 0x001f220000300800 */
[----:B------:R-:W-:-:S02]  /*30530*/  LEA R4, P2, R5, R3, 0x1 ;  /* 0x0000000305047211 */ /* 0x000fc400078408ff */
[----:B------:R-:W-:Y:S01]  /*30540*/  LEA R6, P6, R7, R3, 0x1 ;  /* 0x0000000307067211 */ /* 0x000fe200078c08ff */
[----:B------:R-:W4:Y:S01]  /*30550*/  LDL.LU R79, [R1+0xf5c] ;  /* 0x000f5c00014f7983 */ /* 0x000f220000300800 */
[----:B------:R-:W-:-:S03]  /*30560*/  LEA.HI.X.SX32 R5, R5, R0, 0x1, P2 ;  /* 0x0000000005057211 */ /* 0x000fc600010f0eff */
[----:B------:R-:W4:Y:S01]  /*30570*/  LDL.LU R76, [R1+0xd4c] ;  /* 0x000d4c00014c7983 */ /* 0x000f220000300800 */
[----:B------:R-:W-:-:S03]  /*30580*/  LEA.HI.X.SX32 R7, R7, R0, 0x1, P6 ;  /* 0x0000000007077211 */ /* 0x000fc600030f0eff */
[----:B------:R-:W-:Y:S04]  /*30590*/  @P1 STG.E.U16 desc[UR56][R4.64], R78 ;  /* 0x0000004e04001986 */ /* 0x000fe8000c101538 */
[----:B------:R-:W4:Y:S04]  /*305a0*/  LDL.LU R71, [R1+0xd48] ;  /* 0x000d480001477983 */ /* 0x000f280000300800 */
[----:B------:R-:W-:Y:S01]  /*305b0*/  @P3 STG.E.U16 desc[UR56][R6.64], R60 ;  /* 0x0000003c06003986 */ /* 0x000fe2000c101538 */
[C---:B--2---:R-:W-:Y:S01]  /*305c0*/  IMAD R69, R92.reuse, R130, RZ ;  /* 0x000000825c457224 */ /* 0x044fe200078e02ff */
[----:B------:R-:W-:Y:S01]  /*305d0*/  ISETP.LT.AND P4, PT, R92, UR5, !P0 ;  /* 0x000000055c007c0c */ /* 0x000fe2000c781270 */
[----:B------:R-:W-:-:S03]  /*305e0*/  ULDC UR5, c[0x0][0x22c] ;  /* 0x00008b0000057ab9 */ /* 0x000fc60000000800 */
[----:B------:R-:W-:-:S04]  /*305f0*/  LEA R68, P5, R69, R3, 0x1 ;  /* 0x0000000345447211 */ /* 0x000fc800078a08ff */
[----:B------:R-:W-:-:S05]  /*30600*/  LEA.HI.X.SX32 R69, R69, R0, 0x1, P5 ;  /* 0x0000000045457211 */ /* 0x000fca00028f0eff */
[----:B------:R0:W-:Y:S01]  /*30610*/  @P4 STG.E.U16 desc[UR56][R68.64], R61 ;  /* 0x0000003d44004986 */ /* 0x0001e2000c101538 */
[----:B---3--:R-:W-:-:S03]  /*30620*/  IMAD R70, R87, R130, RZ ;  /* 0x0000008257467224 */ /* 0x008fc600078e02ff */
[----:B0-----:R-:W2:Y:S02]  /*30630*/  LDL.LU R69, [R1+0xd44] ;  /* 0x000d440001457983 */ /* 0x001ea40000300800 */
[----:B------:R-:W-:-:S04]  /*30640*/  LEA R4, P6, R70, R3, 0x1 ;  /* 0x0000000346047211 */ /* 0x000fc800078c08ff */
[----:B------:R-:W-:Y:S02]  /*30650*/  LEA.HI.X.SX32 R5, R70, R0, 0x1, P6 ;  /* 0x0000000046057211 */ /* 0x000fe400030f0eff */
[----:B----4-:R-:W-:Y:S01]  /*30660*/  ISETP.LT.AND P4, PT, R85, UR5, !P0 ;  /* 0x0000000555007c0c */ /* 0x010fe2000c781270 */
[----:B------:R-:W-:Y:S02]  /*30670*/  ULDC UR5, c[0x0][0x22c] ;  /* 0x00008b0000057ab9 */ /* 0x000fe40000000800 */
[C---:B------:R-:W-:Y:S01]  /*30680*/  ISETP.LT.AND P5, PT, R77.reuse, UR5, !P0 ;  /* 0x000000054d007c0c */ /* 0x040fe2000c7a1270 */
[-C--:B------:R-:W-:Y:S01]  /*30690*/  IMAD R7, R77, R130.reuse, RZ ;  /* 0x000000824d077224 */ /* 0x080fe200078e02ff */
[----:B------:R-:W-:Y:S01]  /*306a0*/  ISETP.LT.AND P2, PT, R87, UR6, !P0 ;  /* 0x0000000657007c0c */ /* 0x000fe2000c741270 */
[----:B------:R-:W3:Y:S01]  /*306b0*/  LDL.LU R77, [R1+0xf70] ;  /* 0x000f7000014d7983 */ /* 0x000ee20000300800 */
[----:B------:R-:W-:Y:S01]  /*306c0*/  IMAD R6, R85, R130, RZ ;  /* 0x0000008255067224 */ /* 0x000fe200078e02ff */
[----:B------:R-:W-:Y:S01]  /*306d0*/  ULDC UR6, c[0x0][0x22c] ;  /* 0x00008b0000067ab9 */ /* 0x000fe20000000800 */
[----:B------:R-:W-:Y:S01]  /*306e0*/  PRMT R60, R60, 0x7632, R60 ;  /* 0x000076323c3c7816 */ /* 0x000fe2000000003c */
[----:B------:R-:W4:Y:S01]  /*306f0*/  LDL.LU R70, [R1+0xf78] ;  /* 0x000f780001467983 */ /* 0x000f220000300800 */
[----:B------:R-:W-:Y:S01]  /*30700*/  PRMT R61, R61, 0x7632, R61 ;  /* 0x000076323d3d7816 */ /* 0x000fe2000000003d */
[----:B------:R-:W-:-:S06]  /*30710*/  ULDC UR5, c[0x0][0x22c] ;  /* 0x00008b0000057ab9 */ /* 0x000fcc0000000800 */
[----:B------:R0:W-:Y:S02]  /*30720*/  @P2 STG.E.U16 desc[UR56][R4.64], R62 ;  /* 0x0000003e04002986 */ /* 0x0001e4000c101538 */
[-C--:B0-----:R-:W-:Y:S01]  /*30730*/  LEA R4, P2, R6, R3.reuse, 0x1 ;  /* 0x0000000306047211 */ /* 0x081fe200078408ff */
[C---:B------:R-:W-:Y:S01]  /*30740*/  IMAD R68, R84.reuse, R130, RZ ;  /* 0x0000008254447224 */ /* 0x040fe200078e02ff */
[----:B------:R-:W-:Y:S01]  /*30750*/  ISETP.LT.AND P3, PT, R84, UR6, !P0 ;  /* 0x0000000654007c0c */ /* 0x000fe2000c761270 */
[----:B------:R-:W-:Y:S01]  /*30760*/  ULDC UR6, c[0x0][0x22c] ;  /* 0x00008b0000067ab9 */ /* 0x000fe20000000800 */
[----:B------:R-:W-:Y:S02]  /*30770*/  LEA.HI.X.SX32 R5, R6, R0, 0x1, P2 ;  /* 0x0000000006057211 */ /* 0x000fe400010f0eff */
[----:B------:R-:W-:-:S03]  /*30780*/  LEA R6, P6, R7, R3, 0x1 ;  /* 0x0000000307067211 */ /* 0x000fc600078c08ff */
[----:B------:R0:W-:Y:S01]  /*30790*/  @P4 STG.E.U16 desc[UR56][R4.64], R63 ;  /* 0x0000003f04004986 */ /* 0x0001e2000c101538 */
[----:B------:R-:W-:-:S05]  /*307a0*/  LEA.HI.X.SX32 R7, R7, R0, 0x1, P6 ;  /* 0x0000000007077211 */ /* 0x000fca00030f0eff */
[----:B------:R1:W-:Y:S01]  /*307b0*/  @P5 STG.E.U16 desc[UR56][R6.64], R60 ;  /* 0x0000003c06005986 */ /* 0x0003e2000c101538 */
[----:B0-----:R-:W-:-:S04]  /*307c0*/  LEA R4, P4, R68, R3, 0x1 ;  /* 0x0000000344047211 */ /* 0x001fc800078808ff */
[----:B------:R-:W-:Y:S01]  /*307d0*/  LEA.HI.X.SX32 R5, R68, R0, 0x1, P4 ;  /* 0x0000000044057211 */ /* 0x000fe200020f0eff */
[CC--:B-1----:R-:W-:Y:S01]  /*307e0*/  IMAD R6, R76.reuse, R130.reuse, RZ ;  /* 0x000000824c067224 */ /* 0x0c2fe200078e02ff */
[----:B------:R-:W-:Y:S01]  /*307f0*/  ISETP.LT.AND P4, PT, R76, UR5, !P0 ;  /* 0x000000054c007c0c */ /* 0x000fe2000c781270 */
[----:B------:R-:W-:Y:S02]  /*30800*/  ULDC UR5, c[0x0][0x22c] ;  /* 0x00008b0000057ab9 */ /* 0x000fe40000000800 */
[----:B------:R0:W-:Y:S01]  /*30810*/  @P3 STG.E.U16 desc[UR56][R4.64], R61 ;  /* 0x0000003d04003986 */ /* 0x0001e2000c101538 */
[C---:B------:R-:W-:Y:S01]  /*30820*/  ISETP.LT.AND P5, PT, R71.reuse, UR5, !P0 ;  /* 0x0000000547007c0c */ /* 0x040fe2000c7a1270 */
[----:B------:R-:W-:Y:S01]  /*30830*/  IMAD R7, R71, R130, RZ ;  /* 0x0000008247077224 */ /* 0x000fe200078e02ff */
[----:B------:R-:W-:Y:S01]  /*30840*/  PRMT R62, R62, 0x7632, R62 ;  /* 0x000076323e3e7816 */ /* 0x000fe2000000003e */
[----:B------:R-:W4:Y:S01]  /*30850*/  LDL.LU R76, [R1+0xf80] ;  /* 0x000f8000014c7983 */ /* 0x000f220000300800 */
[----:B------:R-:W-:Y:S01]  /*30860*/  PRMT R63, R63, 0x7632, R63 ;  /* 0x000076323f3f7816 */ /* 0x000fe2000000003f */
[----:B------:R-:W-:-:S02]  /*30870*/  ULDC UR5, c[0x0][0x22c] ;  /* 0x00008b0000057ab9 */ /* 0x000fc40000000800 */
[----:B------:R-:W4:Y:S01]  /*30880*/  LDL.LU R71, [R1+0xf7c] ;  /* 0x000f7c0001477983 */ /* 0x000f220000300800 */
[----:B0-----:R-:W-:-:S04]  /*30890*/  LEA R4, P3, R6, R3, 0x1 ;  /* 0x0000000306047211 */ /* 0x001fc800078608ff */
[----:B------:R-:W-:Y:S02]  /*308a0*/  LEA.HI.X.SX32 R5, R6, R0, 0x1, P3 ;  /* 0x0000000006057211 */ /* 0x000fe400018f0eff */
[----:B------:R-:W-:-:S04]  /*308b0*/  LEA R6, P6, R7, R3, 0x1 ;  /* 0x0000000307067211 */ /* 0x000fc800078c08ff */
[----:B------:R-:W-:Y:S01]  /*308c0*/  LEA.HI.X.SX32 R7, R7, R0, 0x1, P6 ;  /* 0x0000000007077211 */ /* 0x000fe200030f0eff */
[----:B------:R0:W-:Y:S04]  /*308d0*/  @P4 STG.E.U16 desc[UR56][R4.64], R62 ;  /* 0x0000003e04004986 */ /* 0x0001e8000c101538 */
[----:B------:R1:W-:Y:S01]  /*308e0*/  @P5 STG.E.U16 desc[UR56][R6.64], R63 ;  /* 0x0000003f06005986 */ /* 0x0003e2000c101538 */
[C---:B--2---:R-:W-:Y:S01]  /*308f0*/  ISETP.LT.AND P3, PT, R69.reuse, UR6, !P0 ;  /* 0x0000000645007c0c */ /* 0x044fe2000c761270 */
[----:B------:R-:W-:Y:S01]  /*30900*/  IMAD R60, R69, R130, RZ ;  /* 0x00000082453c7224 */ /* 0x000fe200078e02ff */
[----:B------:R-:W-:Y:S01]  /*30910*/  ISETP.LT.AND P1, PT, R86, UR7, !P0 ;  /* 0x0000000756007c0c */ /* 0x000fe2000c721270 */
[----:B------:R-:W2:Y:S01]  /*30920*/  LDL.LU R69, [R1+0xf84] ;  /* 0x000f840001457983 */ /* 0x000ea20000300800 */
[----:B------:R-:W-:Y:S01]  /*30930*/  ULDC UR7, c[0x0][0x22c] ;  /* 0x00008b0000077ab9 */ /* 0x000fe20000000800 */
[----:B------:R-:W-:-:S02]  /*30940*/  ULDC UR6, c[0x0][0x22c] ;  /* 0x00008b0000067ab9 */ /* 0x000fc40000000800 */
[----:B------:R-:W2:Y:S01]  /*30950*/  LDL.LU R68, [R1+0xf88] ;  /* 0x000f880001447983 */ /* 0x000ea20000300800 */
[----:B---3--:R-:W-:Y:S01]  /*30960*/  ISETP.LT.AND P4, PT, R77, UR5, !P0 ;  /* 0x000000054d007c0c */ /* 0x008fe2000c781270 */
[----:B------:R-:W-:Y:S02]  /*30970*/  ULDC UR5, c[0x0][0x22c] ;  /* 0x00008b0000057ab9 */ /* 0x000fe40000000800 */
[----:B----4-:R-:W-:Y:S01]  /*30980*/  ISETP.LT.AND P5, PT, R70, UR5, !P0 ;  /* 0x0000000546007c0c */ /* 0x010fe2000c7a1270 */
[----:B------:R-:W-:Y:S01]  /*30990*/  IMAD R61, R130, 0x2, R60 ;  /* 0x00000002823d7824 */ /* 0x000fe200078e023c */
[----:B------:R-:W3:Y:S01]  /*309a0*/  LDL.LU R70, [R1+0xf94] ;  /* 0x000f940001467983 */ /* 0x000ee20000300800 */
[----:B0-----:R-:W-:Y:S01]  /*309b0*/  LEA R4, P6, R60, R3, 0x1 ;  /* 0x000000033c047211 */ /* 0x001fe200078c08ff */
[----:B------:R-:W-:Y:S02]  /*309c0*/  ULDC UR5, c[0x0][0x22c] ;  /* 0x00008b0000057ab9 */ /* 0x000fe40000000800 */
[----:B------:R-:W4:Y:S01]  /*309d0*/  LDL.LU R62, [R1+0xf98] ;  /* 0x000f9800013e7983 */ /* 0x000f220000300800 */
[----:B------:R-:W-:-:S02]  /*309e0*/  ISETP.LT.AND P2, PT, R79, UR7, !P0 ;  /* 0x000000074f007c0c */ /* 0x000fc4000c741270 */
[----:B------:R-:W-:Y:S01]  /*309f0*/  LEA.HI.X.SX32 R5, R60, R0, 0x1, P6 ;  /* 0x000000003c057211 */ /* 0x000fe200030f0eff */
[----:B------:R-:W-:Y:S01]  /*30a00*/  IMAD R60, R130, 0x2, R61 ;  /* 0x00000002823c7824 */ /* 0x000fe200078e023d */
[----:B-1----:R-:W-:-:S03]  /*30a10*/  LEA R6, P6, R61, R3, 0x1 ;  /* 0x000000033d067211 */ /* 0x002fc600078c08ff */
[----:B------:R0:W-:Y:S01]  /*30a20*/  @P3 STG.E.U16 desc[UR56][R4.64], R52 ;  /* 0x0000003404003986 */ /* 0x0001e2000c101538 */
[----:B------:R-:W-:Y:S01]  /*30a30*/  LEA.HI.X.SX32 R7, R61, R0, 0x1, P6 ;  /* 0x000000003d077211 */ /* 0x000fe200030f0eff */
[----:B------:R-:W-:Y:S01]  /*30a40*/  IMAD R61, R130, 0x2, R60 ;  /* 0x00000002823d7824 */ /* 0x000fe200078e023c */
[----:B0-----:R-:W-:-:S03]  /*30a50*/  LEA R4, P6, R60, R3, 0x1 ;  /* 0x000000033c047211 */ /* 0x001fc600078c08ff */
[----:B------:R0:W-:Y:S01]  /*30a60*/  @P2 STG.E.U16 desc[UR56][R6.64], R53 ;  /* 0x0000003506002986 */ /* 0x0001e2000c101538 */
[----:B------:R-:W-:-:S05]  /*30a70*/  LEA.HI.X.SX32 R5, R60, R0, 0x1, P6 ;  /* 0x000000003c057211 */ /* 0x000fca00030f0eff */
[----:B------:R1:W-:Y:S01]  /*30a80*/  @P4 STG.E.U16 desc[UR56][R4.64], R54 ;  /* 0x0000003604004986 */ /* 0x0003e2000c101538 */
[----:B0-----:R-:W-:-:S04]  /*30a90*/  LEA R6, P6, R61, R3, 0x1 ;  /* 0x000000033d067211 */ /* 0x001fc800078c08ff */
[----:B------:R-:W-:Y:S01]  /*30aa0*/  LEA.HI.X.SX32 R7, R61, R0, 0x1, P6 ;  /* 0x000000003d077211 */ /* 0x000fe200030f0eff */
[----:B-1----:R-:W-:Y:S01]  /*30ab0*/  IMAD R5, R130, 0x2, R61 ;  /* 0x0000000282057824 */ /* 0x002fe200078e023d */
[----:B------:R-:W-:Y:S01]  /*30ac0*/  ISETP.LT.AND P3, PT, R76, UR5, !P0 ;  /* 0x000000054c007c0c */ /* 0x000fe2000c761270 */
[----:B------:R-:W-:Y:S02]  /*30ad0*/  ULDC UR5, c[0x0][0x22c] ;  /* 0x00008b0000057ab9 */ /* 0x000fe40000000800 */
[----:B------:R-:W-:Y:S01]  /*30ae0*/  ISETP.LT.AND P2, PT, R71, UR5, !P0 ;  /* 0x0000000547007c0c */ /* 0x000fe2000c741270 */
[----:B------:R-:W-:Y:S01]  /*30af0*/  ULDC UR5, c[0x0][0x22c] ;  /* 0x00008b0000057ab9 */ /* 0x000fe20000000800 */
[----:B------:R-:W-:Y:S01]  /*30b00*/  IMAD R60, R130, 0x2, R5 ;  /* 0x00000002823c7824 */ /* 0x000fe200078e0205 */
[----:B------:R-:W-:Y:S01]  /*30b10*/  LEA R4, P6, R5, R3, 0x1 ;  /* 0x0000000305047211 */ /* 0x000fe200078c08ff */
[----:B------:R0:W-:Y:S01]  /*30b20*/  @P5 STG.E.U16 desc[UR56][R6.64], R55 ;  /* 0x0000003706005986 */ /* 0x0001e2000c101538 */
[----:B------:R-:W-:-:S02]  /*30b30*/  PRMT R52, R52, 0x7632, R52 ;  /* 0x0000763234347816 */ /* 0x000fc40000000034 */
[-C--:B------:R-:W-:Y:S02]  /*30b40*/  LEA.HI.X.SX32 R5, R5, R0.reuse, 0x1, P6 ;  /* 0x0000000005057211 */ /* 0x080fe400030f0eff */
[----:B------:R-:W-:Y:S02]  /*30b50*/  PRMT R53, R53, 0x7632, R53 ;  /* 0x0000763235357816 */ /* 0x000fe40000000035 */
[C---:B0-----:R-:W-:Y:S01]  /*30b60*/  LEA R6, P6, R60.reuse, R3, 0x1 ;  /* 0x000000033c067211 */ /* 0x041fe200078c08ff */
[----:B------:R0:W-:Y:S03]  /*30b70*/  @P3 STG.E.U16 desc[UR56][R4.64], R52 ;  /* 0x0000003404003986 */ /* 0x0001e6000c101538 */
[----:B------:R-:W-:Y:S01]  /*30b80*/  LEA.HI.X.SX32 R7, R60, R0, 0x1, P6 ;  /* 0x000000003c077211 */ /* 0x000fe200030f0eff */
[----:B------:R-:W-:-:S04]  /*30b90*/  IMAD R60, R130, 0x2, R60 ;  /* 0x00000002823c7824 */ /* 0x000fc800078e023c */
[----:B------:R1:W-:Y:S01]  /*30ba0*/  @P2 STG.E.U16 desc[UR56][R6.64], R53 ;  /* 0x0000003506002986 */ /* 0x0003e2000c101538 */
[----:B0-----:R-:W-:Y:S02]  /*30bb0*/  LEA R4, P6, R60, R3, 0x1 ;  /* 0x000000033c047211 */ /* 0x001fe400078c08ff */
[----:B------:R-:W-:Y:S02]  /*30bc0*/  PRMT R54, R54, 0x7632, R54 ;  /* 0x0000763236367816 */ /* 0x000fe40000000036 */
[----:B------:R-:W-:Y:S01]  /*30bd0*/  LEA.HI.X.SX32 R5, R60, R0, 0x1, P6 ;  /* 0x000000003c057211 */ /* 0x000fe200030f0eff */
[----:B-1----:R-:W-:Y:S01]  /*30be0*/  IMAD R7, R130, 0x2, R60 ;  /* 0x0000000282077824 */ /* 0x002fe200078e023c */
[----:B------:R-:W-:-:S03]  /*30bf0*/  PRMT R55, R55, 0x7632, R55 ;  /* 0x0000763237377816 */ /* 0x000fc60000000037 */
[----:B------:R-:W-:Y:S01]  /*30c00*/  IMAD R52, R130, 0x2, R7 ;  /* 0x0000000282347824 */ /* 0x000fe200078e0207 */
[----:B------:R-:W-:-:S04]  /*30c10*/  LEA R6, P6, R7, R3, 0x1 ;  /* 0x0000000307067211 */ /* 0x000fc800078c08ff */
[----:B------:R-:W-:Y:S01]  /*30c20*/  LEA.HI.X.SX32 R7, R7, R0, 0x1, P6 ;  /* 0x0000000007077211 */ /* 0x000fe200030f0eff */
[----:B------:R-:W-:Y:S01]  /*30c30*/  IMAD R53, R130, 0x2, R52 ;  /* 0x0000000282357824 */ /* 0x000fe200078e0234 */
[----:B--2---:R-:W-:Y:S01]  /*30c40*/  ISETP.LT.AND P4, PT, R69, UR5, !P0 ;  /* 0x0000000545007c0c */ /* 0x004fe2000c781270 */
[----:B------:R-:W-:Y:S01]  /*30c50*/  ULDC UR5, c[0x0][0x22c] ;  /* 0x00008b0000057ab9 */ /* 0x000fe20000000800 */
[----:B------:R-:W2:Y:S01]  /*30c60*/  LDL.LU R69, [R1+0xf9c] ;  /* 0x000f9c0001457983 */ /* 0x000ea20000300800 */
[----:B------:R-:W-:Y:S01]  /*30c70*/  ISETP.LT.AND P5, PT, R68, UR5, !P0 ;  /* 0x0000000544007c0c */ /* 0x000fe2000c7a1270 */
[----:B------:R-:W-:Y:S02]  /*30c80*/  ULDC UR5, c[0x0][0x22c] ;  /* 0x00008b0000057ab9 */ /* 0x000fe40000000800 */
[----:B------:R-:W2:Y:S04]  /*30c90*/  LDL.LU R68, [R1+0xfa4] ;  /* 0x000fa40001447983 */ /* 0x000ea80000300800 */
[----:B------:R-:W2:Y:S04]  /*30ca0*/  LDL.LU R63, [R1+0xfa0] ;  /* 0x000fa000013f7983 */ /* 0x000ea80000300800 */
[----:B------:R0:W-:Y:S04]  /*30cb0*/  @P4 STG.E.U16 desc[UR56][R4.64], R54 ;  /* 0x0000003604004986 */ /* 0x0001e8000c101538 */
[----:B------:R1:W-:Y:S01]  /*30cc0*/  @P5 STG.E.U16 desc[UR56][R6.64], R55 ;  /* 0x0000003706005986 */ /* 0x0003e2000c101538 */
[----:B---3--:R-:W-:Y:S01]  /*30cd0*/  ISETP.LT.AND P3, PT, R70, UR5, !P0 ;  /* 0x0000000546007c0c */ /* 0x008fe2000c761270 */
[----:B------:R-:W-:-:S02]  /*30ce0*/  ULDC UR5, c[0x0][0x22c] ;  /* 0x00008b0000057ab9 */ /* 0x000fc40000000800 */
[----:B----4-:R-:W-:Y:S01]  /*30cf0*/  ISETP.LT.AND P2, PT, R62, UR5, !P0 ;  /* 0x000000053e007c0c */ /* 0x010fe2000c741270 */
[----:B------:R-:W-:Y:S01]  /*30d00*/  ULDC UR5, c[0x0][0x22c] ;  /* 0x00008b0000057ab9 */ /* 0x000fe20000000800 */
[----:B------:R-:W3:Y:S04]  /*30d10*/  LDL.LU R62, [R1+0xfa8] ;  /* 0x000fa800013e7983 */ /* 0x000ee80000300800 */
[----:B------:R-:W4:Y:S01]  /*30d20*/  LDL.LU R61, [R1+0xfac] ;  /* 0x000fac00013d7983 */ /* 0x000f220000300800 */
[----:B0-----:R-:W-:-:S03]  /*30d30*/  LEA R4, P6, R52, R3, 0x1 ;  /* 0x0000000334047211 */ /* 0x001fc600078c08ff */
[----:B------:R-:W4:Y:S01]  /*30d40*/  LDL.LU R60, [R1+0xfb0] ;  /* 0x000fb000013c7983 */ /* 0x000f220000300800 */
[----:B------:R-:W-:Y:S02]  /*30d50*/  LEA.HI.X.SX32 R5, R52, R0, 0x1, P6 ;  /* 0x0000000034057211 */ /* 0x000fe400030f0eff */
[----:B-1----:R-:W-:Y:S01]  /*30d60*/  LEA R6, P6, R53, R3, 0x1 ;  /* 0x0000000335067211 */ /* 0x002fe200078c08ff */
[----:B------:R-:W4:Y:S01]  /*30d70*/  LDL.LU R55, [R1+0xfc0] ;  /* 0x000fc00001377983 */ /* 0x000f220000300800 */
[----:B------:R-:W-:-:S03]  /*30d80*/  IMAD R52, R130, 0x2, R53 ;  /* 0x0000000282347824 */ /* 0x000fc600078e0235 */
[----:B------:R-:W4:Y:S01]  /*30d90*/  LDL.LU R54, [R1+0xfbc] ;  /* 0x000fbc0001367983 */ /* 0x000f220000300800 */
[----:B------:R-:W-:-:S03]  /*30da0*/  LEA.HI.X.SX32 R7, R53, R0, 0x1, P6 ;  /* 0x0000000035077211 */ /* 0x000fc600030f0eff */
[----:B------:R-:W4:Y:S04]  /*30db0*/  LDL.LU R53, [R1+0xfc4] ;  /* 0x000fc40001357983 */ /* 0x000f280000300800 */
[----:B------:R0:W-:Y:S04]  /*30dc0*/  @P3 STG.E.U16 desc[UR56][R4.64], R44 ;  /* 0x0000002c04003986 */ /* 0x0001e8000c101538 */
[----:B------:R1:W-:Y:S01]  /*30dd0*/  @P2 STG.E.U16 desc[UR56][R6.64], R45 ;  /* 0x0000002d06002986 */ /* 0x0003e2000c101538 */
[----:B0-----:R-:W-:Y:S01]  /*30de0*/  LEA R4, P6, R52, R3, 0x1 ;  /* 0x0000000334047211 */ /* 0x001fe200078c08ff */
[----:B-1----:R-:W-:-:S03]  /*30df0*/  IMAD R7, R130, 0x2, R52 ;  /* 0x0000000282077824 */ /* 0x002fc600078e0234 */
[-C--:B------:R-:W-:Y:S01]  /*30e00*/  LEA.HI.X.SX32 R5, R52, R0.reuse, 0x1, P6 ;  /* 0x0000000034057211 */ /* 0x080fe200030f0eff */
[----:B------:R-:W-:Y:S01]  /*30e10*/  IMAD R52, R130, 0x2, R7 ;  /* 0x0000000282347824 */ /* 0x000fe200078e0207 */
[C---:B------:R-:W-:Y:S02]  /*30e20*/  LEA R6, P6, R7.reuse, R3, 0x1 ;  /* 0x0000000307067211 */ /* 0x040fe400078c08ff */
[----:B------:R-:W-:Y:S01]  /*30e30*/  PRMT R45, R44, 0x7632, R45 ;  /* 0x000076322c2d7816 */ /* 0x000fe2000000002d */
[----:B------:R-:W-:Y:S01]  /*30e40*/  IMAD R44, R130, 0x2, R52 ;  /* 0x00000002822c7824 */ /* 0x000fe200078e0234 */
[----:B------:R-:W-:Y:S02]  /*30e50*/  LEA.HI.X.SX32 R7, R7, R0, 0x1, P6 ;  /* 0x0000000007077211 */ /* 0x000fe400030f0eff */
[----:B--2---:R-:W-:Y:S01]  /*30e60*/  ISETP.LT.AND P4, PT, R69, UR5, !P0 ;  /* 0x0000000545007c0c */ /* 0x004fe2000c781270 */
[----:B------:R-:W-:Y:S02]  /*30e70*/  ULDC UR5, c[0x0][0x22c] ;  /* 0x00008b0000057ab9 */ /* 0x000fe40000000800 */
[----:B------:R-:W-:Y:S01]  /*30e80*/  ISETP.LT.AND P5, PT, R68, UR5, !P0 ;  /* 0x0000000544007c0c */ /* 0x000fe2000c7a1270 */
[----:B------:R-:W-:-:S02]  /*30e90*/  ULDC UR5, c[0x0][0x22c] ;  /* 0x00008b0000057ab9 */ /* 0x000fc40000000800 */
[----:B------:R-:W-:Y:S01]  /*30ea0*/  ISETP.LT.AND P3, PT, R63, UR5, !P0 ;  /* 0x000000053f007c0c */ /* 0x000fe2000c761270 */
[----:B------:R-:W-:-:S06]  /*30eb0*/  ULDC UR5, c[0x0][0x22c] ;  /* 0x00008b0000057ab9 */ /* 0x000fcc0000000800 */
[----:B------:R0:W-:Y:S04]  /*30ec0*/  @P4 STG.E.U16 desc[UR56][R4.64], R46 ;  /* 0x0000002e04004986 */ /* 0x0001e8000c101538 */
[----:B------:R1:W-:Y:S01]  /*30ed0*/  @P5 STG.E.U16 desc[UR56][R6.64], R47 ;  /* 0x0000002f06005986 */ /* 0x0003e2000c101538 */
[----:B0-----:R-:W-:-:S04]  /*30ee0*/  LEA R4, P6, R52, R3, 0x1 ;  /* 0x0000000334047211 */ /* 0x001fc800078c08ff */
[----:B------:R-:W-:Y:S01]  /*30ef0*/  LEA.HI.X.SX32 R5, R52, R0, 0x1, P6 ;  /* 0x0000000034057211 */ /* 0x000fe200030f0eff */
[----:B------:R-:W-:Y:S01]  /*30f00*/  IMAD R52, R130, 0x2, R44 ;  /* 0x0000000282347824 */ /* 0x000fe200078e022c */
[----:B-1----:R-:W-:-:S03]  /*30f10*/  LEA R6, P6, R44, R3, 0x1 ;  /* 0x000000032c067211 */ /* 0x002fc600078c08ff */
[----:B------:R0:W-:Y:S01]  /*30f20*/  @P3 STG.E.U16 desc[UR56][R4.64], R45 ;  /* 0x0000002d04003986 */ /* 0x0001e2000c101538 */
[----:B------:R-:W-:Y:S02]  /*30f30*/  LEA.HI.X.SX32 R7, R44, R0, 0x1, P6 ;  /* 0x000000002c077211 */ /* 0x000fe400030f0eff */
[----:B---3--:R-:W-:Y:S01]  /*30f40*/  ISETP.LT.AND P2, PT, R62, UR5, !P0 ;  /* 0x000000053e007c0c */ /* 0x008fe2000c741270 */
[----:B------:R-:W-:Y:S02]  /*30f50*/  ULDC UR5, c[0x0][0x22c] ;  /* 0x00008b0000057ab9 */ /* 0x000fe40000000800 */
[----:B----4-:R-:W-:Y:S01]  /*30f60*/  ISETP.LT.AND P4, PT, R61, UR5, !P0 ;  /* 0x000000053d007c0c */ /* 0x010fe2000c781270 */
[----:B------:R-:W-:Y:S01]  /*30f70*/  ULDC UR5, c[0x0][0x22c] ;  /* 0x00008b0000057ab9 */ /* 0x000fe20000000800 */
[----:B------:R-:W2:Y:S01]  /*30f80*/  LDL.LU R61, [R1+0xfc8] ;  /* 0x000fc800013d7983 */ /* 0x000ea20000300800 */
[----:B0-----:R-:W-:Y:S02]  /*30f90*/  LEA R4, P6, R52, R3, 0x1 ;  /* 0x0000000334047211 */ /* 0x001fe400078c08ff */
[----:B------:R-:W-:-:S02]  /*30fa0*/  PRMT R45, R45, 0x7632, R45 ;  /* 0x000076322d2d7816 */ /* 0x000fc4000000002d */
[----:B------:R-:W-:Y:S01]  /*30fb0*/  ISETP.LT.AND P5, PT, R60, UR5, !P0 ;  /* 0x000000053c007c0c */ /* 0x000fe2000c7a1270 */
[----:B------:R-:W-:Y:S01]  /*30fc0*/  ULDC UR5, c[0x0][0x22c] ;  /* 0x00008b0000057ab9 */ /* 0x000fe20000000800 */
[----:B------:R-:W-:Y:S01]  /*30fd0*/  LEA.HI.X.SX32 R5, R52, R0, 0x1, P6 ;  /* 0x0000000034057211 */ /* 0x000fe200030f0eff */
[----:B------:R-:W3:Y:S01]  /*30fe0*/  LDL.LU R60, [R1+0xfd0] ;  /* 0x000fd000013c7983 */ /* 0x000ee20000300800 */
[----:B------:R-:W-:Y:S01]  /*30ff0*/  PRMT R46, R46, 0x7632, R46 ;  /* 0x000076322e2e7816 */ /* 0x000fe2000000002e */
[----:B------:R-:W-:Y:S01]  /*31000*/  IMAD R52, R130, 0x2, R52 ;  /* 0x0000000282347824 */ /* 0x000fe200078e0234 */
[----:B------:R-:W-:Y:S01]  /*31010*/  ISETP.LT.AND P3, PT, R55, UR5, !P0 ;  /* 0x0000000537007c0c */ /* 0x000fe2000c761270 */
[----:B------:R-:W-:Y:S01]  /*31020*/  @P2 STG.E.U16 desc[UR56][R6.64], R45 ;  /* 0x0000002d06002986 */ /* 0x000fe2000c101538 */
[----:B------:R-:W-:-:S03]  /*31030*/  ULDC UR5, c[0x0][0x22c] ;  /* 0x00008b0000057ab9 */ /* 0x000fc60000000800 */
[----:B------:R-:W4:Y:S01]  /*31040*/  LDL.LU R55, [R1+0xfcc] ;  /* 0x000fcc0001377983 */ /* 0x000f220000300800 */
[----:B------:R-:W-:Y:S01]  /*31050*/  ISETP.LT.AND P2, PT, R54, UR5, !P0 ;  /* 0x0000000536007c0c */ /* 0x000fe2000c741270 */
[----:B------:R-:W-:Y:S02]  /*31060*/  ULDC UR5, c[0x0][0x22c] ;  /* 0x00008b0000057ab9 */ /* 0x000fe40000000800 */
[----:B------:R0:W-:Y:S01]  /*31070*/  @P4 STG.E.U16 desc[UR56][R4.64], R46 ;  /* 0x0000002e04004986 */ /* 0x0001e2000c101538 */
[----:B------:R-:W-:Y:S01]  /*31080*/  ISETP.LT.AND P4, PT, R53, UR5, !P0 ;  /* 0x0000000535007c0c */ /* 0x000fe2000c781270 */
[----:B------:R-:W-:Y:S02]  /*31090*/  ULDC UR5, c[0x0][0x22c] ;  /* 0x00008b0000057ab9 */ /* 0x000fe40000000800 */
[----:B------:R-:W4:Y:S01]  /*310a0*/  LDL.LU R54, [R1+0xfd4] ;  /* 0x000fd40001367983 */ /* 0x000f220000300800 */
[----:B------:R-:W-:-:S03]  /*310b0*/  PRMT R47, R47, 0x7632, R47 ;  /* 0x000076322f2f7816 */ /* 0x000fc6000000002f */
[----:B------:R-:W4:Y:S01]  /*310c0*/  LDL.LU R53, [R1+0xfd8] ;  /* 0x000fd80001357983 */ /* 0x000f220000300800 */
[----:B0-----:R-:W-:-:S04]  /*310d0*/  LEA R4, P6, R52, R3, 0x1 ;  /* 0x0000000334047211 */ /* 0x001fc800078c08ff */
[----:B------:R-:W-:-:S05]  /*310e0*/  LEA.HI.X.SX32 R5, R52, R0, 0x1, P6 ;  /* 0x0000000034057211 */ /* 0x000fca00030f0eff */
[----:B------:R0:W-:Y:S04]  /*310f0*/  @P5 STG.E.U16 desc[UR56][R4.64], R47 ;  /* 0x0000002f04005986 */ /* 0x0001e8000c101538 */
[----:B0-----:R-:W4:Y:S04]  /*31100*/  LDL.LU R47, [R1+0xfe4] ;  /* 0x000fe400012f7983 */ /* 0x001f280000300800 */
[----:B------:R-:W4:Y:S01]  /*31110*/  LDL.LU R46, [R1+0xfe8] ;  /* 0x000fe800012e7983 */ /* 0x000f220000300800 */
[----:B------:R-:W-:-:S04]  /*31120*/  IMAD R7, R130, 0x2, R52 ;  /* 0x0000000282077824 */ /* 0x000fc800078e0234 */
[----:B------:R-:W-:Y:S01]  /*31130*/  IMAD R44, R130, 0x2, R7 ;  /* 0x00000002822c7824 */ /* 0x000fe200078e0207 */
[----:B------:R-:W-:-:S03]  /*31140*/  LEA R6, P6, R7, R3, 0x1 ;  /* 0x0000000307067211 */ /* 0x000fc600078c08ff */
[----:B------:R-:W-:Y:S01]  /*31150*/  IMAD R45, R130, 0x2, R44 ;  /* 0x00000002822d7824 */ /* 0x000fe200078e022c */
[----:B------:R-:W-:Y:S02]  /*31160*/  LEA.HI.X.SX32 R7, R7, R0, 0x1, P6 ;  /* 0x0000000007077211 */ /* 0x000fe400030f0eff */
[----:B------:R-:W-:-:S03]  /*31170*/  LEA R4, P6, R44, R3, 0x1 ;  /* 0x000000032c047211 */ /* 0x000fc600078c08ff */
[----:B------:R0:W-:Y:S01]  /*31180*/  @P3 STG.E.U16 desc[UR56][R6.64], R36 ;  /* 0x0000002406003986 */ /* 0x0001e2000c101538 */
[----:B------:R-:W-:Y:S01]  /*31190*/  LEA.HI.X.SX32 R5, R44, R0, 0x1, P6 ;  /* 0x000000002c057211 */ /* 0x000fe200030f0eff */
[----:B------:R-:W-:Y:S01]  /*311a0*/  IMAD R44, R130, 0x2, R45 ;  /* 0x00000002822c7824 */ /* 0x000fe200078e022d */
[----:B0-----:R-:W-:-:S04]  /*311b0*/  LEA R6, P6, R45, R3, 0x1 ;  /* 0x000000032d067211 */ /* 0x001fc800078c08ff */
[----:B------:R-:W-:Y:S01]  /*311c0*/  LEA.HI.X.SX32 R7, R45, R0, 0x1, P6 ;  /* 0x000000002d077211 */ /* 0x000fe200030f0eff */
[----:B------:R0:W-:Y:S04]  /*311d0*/  @P2 STG.E.U16 desc[UR56][R4.64], R37 ;  /* 0x0000002504002986 */ /* 0x0001e8000c101538 */
[----:B------:R1:W-:Y:S04]  /*311e0*/  @P4 STG.E.U16 desc[UR56][R6.64], R38 ;  /* 0x0000002606004986 */ /* 0x0003e8000c101538 */
[----:B------:R-:W4:Y:S01]  /*311f0*/  LDL.LU R45, [R1+0xfec] ;  /* 0x000fec00012d7983 */ /* 0x000f220000300800 */
[----:B0-----:R-:W-:Y:S01]  /*31200*/  LEA R4, P6, R44, R3, 0x1 ;  /* 0x000000032c047211 */ /* 0x001fe200078c08ff */
[----:B-1----:R-:W-:-:S03]  /*31210*/  IMAD R7, R130, 0x2, R44 ;  /* 0x0000000282077824 */ /* 0x002fc600078e022c */
[-C--:B------:R-:W-:Y:S01]  /*31220*/  LEA.HI.X.SX32 R5, R44, R0.reuse, 0x1, P6 ;  /* 0x000000002c057211 */ /* 0x080fe200030f0eff */
[----:B------:R-:W-:Y:S01]  /*31230*/  IMAD R44, R130, 0x2, R7 ;  /* 0x00000002822c7824 */ /* 0x000fe200078e0207 */
[C---:B------:R-:W-:Y:S02]  /*31240*/  LEA R6, P6, R7.reuse, R3, 0x1 ;  /* 0x0000000307067211 */ /* 0x040fe400078c08ff */
[----:B------:R-:W-:Y:S02]  /*31250*/  PRMT R36, R36, 0x7632, R36 ;  /* 0x0000763224247816 */ /* 0x000fe40000000024 */
[----:B------:R-:W-:Y:S02]  /*31260*/  LEA.HI.X.SX32 R7, R7, R0, 0x1, P6 ;  /* 0x0000000007077211 */ /* 0x000fe400030f0eff */
[----:B------:R-:W-:Y:S02]  /*31270*/  PRMT R37, R37, 0x7632, R37 ;  /* 0x0000763225257816 */ /* 0x000fe40000000025 */
[----:B--2---:R-:W-:Y:S01]  /*31280*/  ISETP.LT.AND P5, PT, R61, UR5, !P0 ;  /* 0x000000053d007c0c */ /* 0x004fe2000c7a1270 */
[----:B------:R-:W-:-:S02]  /*31290*/  ULDC UR5, c[0x0][0x22c] ;  /* 0x00008b0000057ab9 */ /* 0x000fc40000000800 */
[----:B---3--:R-:W-:Y:S01]  /*312a0*/  ISETP.LT.AND P3, PT, R60, UR5, !P0 ;  /* 0x000000053c007c0c */ /* 0x008fe2000c761270 */
[----:B------:R-:W-:Y:S02]  /*312b0*/  ULDC UR5, c[0x0][0x22c] ;  /* 0x00008b0000057ab9 */ /* 0x000fe40000000800 */
[----:B----4-:R-:W-:Y:S01]  /*312c0*/  ISETP.LT.AND P2, PT, R55, UR5, !P0 ;  /* 0x0000000537007c0c */ /* 0x010fe2000c741270 */
[----:B------:R-:W-:-:S06]  /*312d0*/  ULDC UR5, c[0x0][0x22c] ;  /* 0x00008b0000057ab9 */ /* 0x000fcc0000000800 */
[----:B------:R0:W-:Y:S01]  /*312e0*/  @P5 STG.E.U16 desc[UR56][R4.64], R39 ;  /* 0x0000002704005986 */ /* 0x0001e2000c101538 */
[----:B------:R-:W-:Y:S01]  /*312f0*/  ISETP.LT.AND P4, PT, R54, UR5, !P0 ;  /* 0x0000000536007c0c */ /* 0x000fe2000c781270 */
[----:B------:R-:W-:Y:S02]  /*31300*/  ULDC UR5, c[0x0][0x22c] ;  /* 0x00008b0000057ab9 */ /* 0x000fe40000000800 */
[----:B------:R-:W-:Y:S01]  /*31310*/  ISETP.LT.AND P5, PT, R53, UR5, !P0 ;  /* 0x0000000535007c0c */ /* 0x000fe2000c7a1270 */
[----:B------:R-:W-:Y:S01]  /*31320*/  ULDC UR5, c[0x0][0x22c] ;  /* 0x00008b0000057ab9 */ /* 0x000fe20000000800 */
[C---:B0-----:R-:W-:Y:S01]  /*31330*/  LEA R4, P6, R44.reuse, R3, 0x1 ;  /* 0x000000032c047211 */ /* 0x041fe200078c08ff */
[----:B------:R-:W2:Y:S03]  /*31340*/  LDL.LU R53, [R1+0xff4] ;  /* 0x000ff40001357983 */ /* 0x000ea60000300800 */
[----:B------:R-:W-:Y:S01]  /*31350*/  LEA.HI.X.SX32 R5, R44, R0, 0x1, P6 ;  /* 0x000000002c057211 */ /* 0x000fe200030f0eff */
[----:B------:R-:W3:Y:S04]  /*31360*/  LDL.LU R52, [R1+0xff0] ;  /* 0x000ff00001347983 */ /* 0x000ee80000300800 */
[----:B------:R0:W-:Y:S04]  /*31370*/  @P3 STG.E.U16 desc[UR56][R6.64], R36 ;  /* 0x0000002406003986 */ /* 0x0001e8000c101538 */
[----:B------:R1:W-:Y:S01]  /*31380*/  @P2 STG.E.U16 desc[UR56][R4.64], R37 ;  /* 0x0000002504002986 */ /* 0x0003e2000c101538 */
[----:B------:R-:W-:Y:S01]  /*31390*/  ISETP.LT.AND P3, PT, R47, UR5, !P0 ;  /* 0x000000052f007c0c */ /* 0x000fe2000c761270 */
[----:B------:R-:W-:-:S02]  /*313a0*/  ULDC UR5, c[0x0][0x22c] ;  /* 0x00008b0000057ab9 */ /* 0x000fc40000000800 */
[----:B------:R-:W4:Y:S01]  /*313b0*/  LDL.LU R47, [R1+0xff8] ;  /* 0x000ff800012f7983 */ /* 0x000f220000300800 */
[----:B------:R-:W-:Y:S01]  /*313c0*/  ISETP.LT.AND P2, PT, R46, UR5, !P0 ;  /* 0x000000052e007c0c */ /* 0x000fe2000c741270 */
[----:B------:R-:W-:Y:S02]  /*313d0*/  IMAD R44, R130, 0x2, R44 ;  /* 0x00000002822c7824 */ /* 0x000fe400078e022c */
[----:B------:R-:W4:Y:S01]  /*313e0*/  LDL.LU R46, [R1+0xffc] ;  /* 0x000ffc00012e7983 */ /* 0x000f220000300800 */
[----:B------:R-:W-:Y:S01]  /*313f0*/  PRMT R38, R38, 0x7632, R38 ;  /* 0x0000763226267816 */ /* 0x000fe20000000026 */
[----:B------:R-:W-:Y:S01]  /*31400*/  ULDC UR5, c[0x0][0x22c] ;  /* 0x00008b0000057ab9 */ /* 0x000fe20000000800 */
[----:B0-----:R-:W-:Y:S01]  /*31410*/  IMAD R7, R130, 0x2, R44 ;  /* 0x0000000282077824 */ /* 0x001fe200078e022c */
[----:B-1----:R-:W-:-:S03]  /*31420*/  LEA R4, P6, R44, R3, 0x1 ;  /* 0x000000032c047211 */ /* 0x002fc600078c08ff */
[----:B------:R-:W-:Y:S01]  /*31430*/  IMAD R36, R130, 0x2, R7 ;  /* 0x0000000282247824 */ /* 0x000fe200078e0207 */
[-C--:B------:R-:W-:Y:S02]  /*31440*/  LEA.HI.X.SX32 R5, R44, R0.reuse, 0x1, P6 ;  /* 0x000000002c057211 */ /* 0x080fe400030f0eff */
[----:B------:R-:W-:Y:S01]  /*31450*/  LEA R6, P6, R7, R3, 0x1 ;  /* 0x0000000307067211 */ /* 0x000fe200078c08ff */
[----:B------:R-:W-:Y:S01]  /*31460*/  IMAD R37, R130, 0x2, R36 ;  /* 0x0000000282257824 */ /* 0x000fe200078e0224 */
[----:B------:R-:W-:Y:S01]  /*31470*/  PRMT R39, R39, 0x7632, R39 ;  /* 0x0000763227277816 */ /* 0x000fe20000000027 */
[----:B------:R0:W-:Y:S01]  /*31480*/  @P4 STG.E.U16 desc[UR56][R4.64], R38 ;  /* 0x0000002604004986 */ /* 0x0001e2000c101538 */
[----:B------:R-:W-:-:S05]  /*31490*/  LEA.HI.X.SX32 R7, R7, R0, 0x1, P6 ;  /* 0x0000000007077211 */ /* 0x000fca00030f0eff */
[----:B------:R1:W-:Y:S01]  /*314a0*/  @P5 STG.E.U16 desc[UR56][R6.64], R39 ;  /* 0x0000002706005986 */ /* 0x0003e2000c101538 */
[----:B0-----:R-:W-:-:S04]  /*314b0*/  LEA R4, P6, R36, R3, 0x1 ;  /* 0x0000000324047211 */ /* 0x001fc800078c08ff */
[----:B------:R-:W-:Y:S02]  /*314c0*/  LEA.HI.X.SX32 R5, R36, R0, 0x1, P6 ;  /* 0x0000000024057211 */ /* 0x000fe400030f0eff */
[----:B-1----:R-:W-:Y:S01]  /*314d0*/  LEA R6, P6, R37, R3, 0x1 ;  /* 0x0000000325067211 */ /* 0x002fe200078c08ff */
[----:B------:R-:W-:-:S03]  /*314e0*/  IMAD R36, R130, 0x2, R37 ;  /* 0x0000000282247824 */ /* 0x000fc600078e0225 */
[----:B------:R-:W-:Y:S01]  /*314f0*/  LEA.HI.X.SX32 R7, R37, R0, 0x1, P6 ;  /* 0x0000000025077211 */ /* 0x000fe200030f0eff */
[----:B------:R0:W-:Y:S01]  /*31500*/  @P3 STG.E.U16 desc[UR56][R4.64], R28 ;  /* 0x0000001c04003986 */ /* 0x0001e2000c101538 */
[----:B------:R-:W-:Y:S01]  /*31510*/  ISETP.LT.AND P4, PT, R45, UR5, !P0 ;  /* 0x000000052d007c0c */ /* 0x000fe2000c781270 */
[----:B------:R-:W-:Y:S02]  /*31520*/  ULDC UR5, c[0x0][0x22c] ;  /* 0x00008b0000057ab9 */ /* 0x000fe40000000800 */
[----:B------:R1:W-:Y:S04]  /*31530*/  @P2 STG.E.U16 desc[UR56][R6.64], R29 ;  /* 0x0000001d06002986 */ /* 0x0003e8000c101538 */
[----:B------:R-:W4:Y:S01]  /*31540*/  LDL.LU R45, [R1+0x1000] ;  /* 0x00100000012d7983 */ /* 0x000f220000300800 */
[----:B0-----:R-:W-:-:S03]  /*31550*/  LEA R4, P6, R36, R3, 0x1 ;  /* 0x0000000324047211 */ /* 0x001fc600078c08ff */
[----:B------:R-:W4:Y:S01]  /*31560*/  LDL.LU R44, [R1+0x1010] ;  /* 0x00101000012c7983 */ /* 0x000f220000300800 */
[----:B-1----:R-:W-:Y:S01]  /*31570*/  IMAD R7, R130, 0x2, R36 ;  /* 0x0000000282077824 */ /* 0x002fe200078e0224 */
[-C--:B------:R-:W-:Y:S02]  /*31580*/  LEA.HI.X.SX32 R5, R36, R0.reuse, 0x1, P6 ;  /* 0x0000000024057211 */ /* 0x080fe400030f0eff */
[----:B------:R-:W4:Y:S01]  /*31590*/  LDL.LU R38, [R1+0x100c] ;  /* 0x00100c0001267983 */ /* 0x000f220000300800 */
[C---:B------:R-:W-:Y:S01]  /*315a0*/  IMAD R36, R130.reuse, 0x2, R7 ;  /* 0x0000000282247824 */ /* 0x040fe200078e0207 */
[CC--:B------:R-:W-:Y:S02]  /*315b0*/  LEA R6, P6, R7.reuse, R3.reuse, 0x1 ;  /* 0x0000000307067211 */ /* 0x0c0fe400078c08ff */
[----:B------:R0:W-:Y:S02]  /*315c0*/  @P4 STG.E.U16 desc[UR56][R4.64], R30 ;  /* 0x0000001e04004986 */ /* 0x0001e4000c101538 */
[----:B------:R-:W-:Y:S01]  /*315d0*/  LEA.HI.X.SX32 R7, R7, R0, 0x1, P6 ;  /* 0x0000000007077211 */ /* 0x000fe200030f0eff */
[----:B------:R-:W-:Y:S01]  /*315e0*/  IMAD R37, R130, 0x2, R36 ;  /* 0x0000000282257824 */ /* 0x000fe200078e0224 */
[----:B0-----:R-:W-:-:S04]  /*315f0*/  LEA R4, P6, R36, R3, 0x1 ;  /* 0x0000000324047211 */ /* 0x001fc800078c08ff */
[----:B------:R-:W-:Y:S02]  /*31600*/  LEA.HI.X.SX32 R5, R36, R0, 0x1, P6 ;  /* 0x0000000024057211 */ /* 0x000fe400030f0eff */
[----:B--2---:R-:W-:Y:S01]  /*31610*/  ISETP.LT.AND P5, PT, R53, UR5, !P0 ;  /* 0x0000000535007c0c */ /* 0x004fe2000c7a1270 */
[----:B------:R-:W-:Y:S02]  /*31620*/  ULDC UR5, c[0x0][0x22c] ;  /* 0x00008b0000057ab9 */ /* 0x000fe40000000800 */
[----:B---3--:R-:W-:Y:S01]  /*31630*/  ISETP.LT.AND P3, PT, R52, UR5, !P0 ;  /* 0x0000000534007c0c */ /* 0x008fe2000c761270 */
[----:B------:R-:W-:Y:S02]  /*31640*/  ULDC UR5, c[0x0][0x22c] ;  /* 0x00008b0000057ab9 */ /* 0x000fe40000000800 */
[----:B----4-:R-:W-:Y:S01]  /*31650*/  ISETP.LT.AND P2, PT, R47, UR5, !P0 ;  /* 0x000000052f007c0c */ /* 0x010fe2000c741270 */
[----:B------:R-:W-:Y:S02]  /*31660*/  ULDC UR5, c[0x0][0x22c] ;  /* 0x00008b0000057ab9 */ /* 0x000fe40000000800 */
[----:B------:R-:W-:-:S04]  /*31670*/  ISETP.LT.AND P4, PT, R46, UR5, !P0 ;  /* 0x000000052e007c0c */ /* 0x000fc8000c781270 */
[----:B------:R0:W-:Y:S01]  /*31680*/  @P5 STG.E.U16 desc[UR56][R6.64], R31 ;  /* 0x0000001f06005986 */ /* 0x0001e2000c101538 */
[----:B------:R-:W-:Y:S01]  /*31690*/  PRMT R28, R28, 0x7632, R28 ;  /* 0x000076321c1c7816 */ /* 0x000fe2000000001c */
[----:B------:R-:W-:Y:S01]  /*316a0*/  IMAD R39, R130, 0x2, R37 ;  /* 0x0000000282277824 */ /* 0x000fe200078e0225 */
[----:B------:R-:W-:Y:S01]  /*316b0*/  ULDC UR5, c[0x0][0x22c] ;  /* 0x00008b0000057ab9 */ /* 0x000fe20000000800 */
[----:B------:R-:W2:Y:S04]  /*316c0*/  LDL.LU R46, [R1+0x1014] ;  /* 0x00101400012e7983 */ /* 0x000ea80000300800 */
[----:B------:R-:W3:Y:S01]  /*316d0*/  LDL.LU R36, [R1+0x1018] ;  /* 0x0010180001247983 */ /* 0x000ee20000300800 */
[----:B0-----:R-:W-:-:S03]  /*316e0*/  LEA R6, P6, R37, R3, 0x1 ;  /* 0x0000000325067211 */ /* 0x001fc600078c08ff */
[----:B------:R0:W-:Y:S01]  /*316f0*/  @P3 STG.E.U16 desc[UR56][R4.64], R28 ;  /* 0x0000001c04003986 */ /* 0x0001e2000c101538 */
[----:B------:R-:W-:Y:S02]  /*31700*/  LEA.HI.X.SX32 R7, R37, R0, 0x1, P6 ;  /* 0x0000000025077211 */ /* 0x000fe400030f0eff */
[----:B------:R-:W-:Y:S02]  /*31710*/  PRMT R30, R30, 0x7632, R30 ;  /* 0x000076321e1e7816 */ /* 0x000fe4000000001e */
[----:B0-----:R-:W-:Y:S02]  /*31720*/  PRMT R5, R29, 0x7632, R5 ;  /* 0x000076321d057816 */ /* 0x001fe40000000005 */
[----:B------:R-:W-:-:S03]  /*31730*/  LEA R4, P6, R39, R3, 0x1 ;  /* 0x0000000327047211 */ /* 0x000fc600078c08ff */
[----:B------:R0:W-:Y:S01]  /*31740*/  @P2 STG.E.U16 desc[UR56][R6.64], R5 ;  /* 0x0000000506002986 */ /* 0x0001e2000c101538 */
[----:B------:R-:W-:Y:S02]  /*31750*/  PRMT R28, R31, 0x7632, R28 ;  /* 0x000076321f1c7816 */ /* 0x000fe4000000001c */
[----:B0-----:R-:W-:Y:S01]  /*31760*/  LEA.HI.X.SX32 R5, R39, R0, 0x1, P6 ;  /* 0x0000000027057211 */ /* 0x001fe200030f0eff */
[----:B------:R-:W-:Y:S01]  /*31770*/  IMAD R39, R130, 0x2, R39 ;  /* 0x0000000282277824 */ /* 0x000fe200078e0227 */
[----:B------:R-:W-:Y:S01]  /*31780*/  ISETP.LT.AND P5, PT, R45, UR5, !P0 ;  /* 0x000000052d007c0c */ /* 0x000fe2000c7a1270 */
[----:B------:R-:W-:Y:S01]  /*31790*/  ULDC UR5, c[0x0][0x22c] ;  /* 0x00008b0000057ab9 */ /* 0x000fe20000000800 */
[----:B------:R-:W4:Y:S01]  /*317a0*/  LDL.LU R45, [R1+0x1020] ;  /* 0x00102000012d7983 */ /* 0x000f220000300800 */
[----:B------:R-:W-:Y:S01]  /*317b0*/  ISETP.LT.AND P3, PT, R44, UR5, !P0 ;  /* 0x000000052c007c0c */ /* 0x000fe2000c761270 */
[----:B------:R-:W-:Y:S02]  /*317c0*/  ULDC UR5, c[0x0][0x22c] ;  /* 0x00008b0000057ab9 */ /* 0x000fe40000000800 */
[----:B------:R0:W-:Y:S04]  /*317d0*/  @P4 STG.E.U16 desc[UR56][R4.64], R30 ;  /* 0x0000001e04004986 */ /* 0x0001e8000c101538 */
[----:B------:R-:W4:Y:S01]  /*317e0*/  LDL.LU R44, [R1+0x101c] ;  /* 0x00101c00012c7983 */ /* 0x000f220000300800 */
[----:B------:R-:W-:Y:S01]  /*317f0*/  ISETP.LT.AND P2, PT, R38, UR5, !P0 ;  /* 0x0000000526007c0c */ /* 0x000fe2000c741270 */
[----:B------:R-:W-:-:S02]  /*31800*/  ULDC UR5, c[0x0][0x22c] ;  /* 0x00008b0000057ab9 */ /* 0x000fc40000000800 */
[----:B------:R-:W4:Y:S01]  /*31810*/  LDL.LU R38, [R1+0x1024] ;  /* 0x0010240001267983 */ /* 0x000f220000300800 */
[----:B0-----:R-:W-:-:S03]  /*31820*/  LEA R4, P6, R39, R3, 0x1 ;  /* 0x0000000327047211 */ /* 0x001fc600078c08ff */
[----:B------:R-:W4:Y:S01]  /*31830*/  LDL.LU R37, [R1+0x1028] ;  /* 0x0010280001257983 */ /* 0x000f220000300800 */
[----:B------:R-:W-:-:S05]  /*31840*/  LEA.HI.X.SX32 R5, R39, R0, 0x1, P6 ;  /* 0x0000000027057211 */ /* 0x000fca00030f0eff */
[----:B------:R0:W-:Y:S01]  /*31850*/  @P5 STG.E.U16 desc[UR56][R4.64], R28 ;  /* 0x0000001c04005986 */ /* 0x0001e2000c101538 */
[----:B--2---:R-:W-:Y:S01]  /*31860*/  ISETP.LT.AND P4, PT, R46, UR5, !P0 ;  /* 0x000000052e007c0c */ /* 0x004fe2000c781270 */
[----:B------:R-:W-:Y:S02]  /*31870*/  ULDC UR5, c[0x0][0x22c] ;  /* 0x00008b0000057ab9 */ /* 0x000fe40000000800 */
[----:B---3--:R-:W-:Y:S01]  /*31880*/  ISETP.LT.AND P5, PT, R36, UR5, !P0 ;  /* 0x0000000524007c0c */ /* 0x008fe2000c7a1270 */
[----:B------:R-:W-:Y:S01]  /*31890*/  IMAD R29, R130, 0x2, R39 ;  /* 0x00000002821d7824 */ /* 0x000fe200078e0227 */
[----:B------:R-:W2:Y:S01]  /*318a0*/  LDL.LU R36, [R1+0x1034] ;  /* 0x0010340001247983 */ /* 0x000ea20000300800 */
[----:B------:R-:W-:-:S03]  /*318b0*/  ULDC UR5, c[0x0][0x22c] ;  /* 0x00008b0000057ab9 */ /* 0x000fc60000000800 */
[----:B------:R-:W3:Y:S01]  /*318c0*/  LDL.LU R30, [R1+0x1038] ;  /* 0x00103800011e7983 */ /* 0x000ee20000300800 */
[CC--:B------:R-:W-:Y:S01]  /*318d0*/  LEA R6, P6, R29.reuse, R3.reuse, 0x1 ;  /* 0x000000031d067211 */ /* 0x0c0fe200078c08ff */
[C---:B------:R-:W-:Y:S02]  /*318e0*/  IMAD R31, R130.reuse, 0x2, R29 ;  /* 0x00000002821f7824 */ /* 0x040fe400078e021d */
[----:B------:R-:W3:Y:S01]  /*318f0*/  LDL.LU R39, [R1+0x103c] ;  /* 0x00103c0001277983 */ /* 0x000ee20000300800 */
[----:B------:R-:W-:Y:S01]  /*31900*/  LEA.HI.X.SX32 R7, R29, R0, 0x1, P6 ;  /* 0x000000001d077211 */ /* 0x000fe200030f0eff */
[----:B------:R-:W-:Y:S01]  /*31910*/  IMAD R29, R130, 0x2, R31 ;  /* 0x00000002821d7824 */ /* 0x000fe200078e021f */
[----:B0-----:R-:W-:-:S03]  /*31920*/  LEA R4, P6, R31, R3, 0x1 ;  /* 0x000000031f047211 */ /* 0x001fc600078c08ff */
[----:B------:R0:W-:Y:S01]  /*31930*/  @P3 STG.E.U16 desc[UR56][R6.64], R20 ;  /* 0x0000001406003986 */ /* 0x0001e2000c101538 */
[----:B------:R-:W-:Y:S01]  /*31940*/  LEA.HI.X.SX32 R5, R31, R0, 0x1, P6 ;  /* 0x000000001f057211 */ /* 0x000fe200030f0eff */
[----:B------:R-:W-:-:S04]  /*31950*/  IMAD R31, R130, 0x2, R29 ;  /* 0x00000002821f7824 */ /* 0x000fc800078e021d */
[----:B------:R1:W-:Y:S01]  /*31960*/  @P2 STG.E.U16 desc[UR56][R4.64], R21 ;  /* 0x0000001504002986 */ /* 0x0003e2000c101538 */
[----:B0-----:R-:W-:-:S04]  /*31970*/  LEA R6, P6, R29, R3, 0x1 ;  /* 0x000000031d067211 */ /* 0x001fc800078c08ff */
[----:B------:R-:W-:Y:S01]  /*31980*/  LEA.HI.X.SX32 R7, R29, R0, 0x1, P6 ;  /* 0x000000001d077211 */ /* 0x000fe200030f0eff */
[----:B------:R-:W-:Y:S01]  /*31990*/  IMAD R29, R130, 0x2, R31 ;  /* 0x00000002821d7824 */ /* 0x000fe200078e021f */
[----:B-1----:R-:W-:-:S03]  /*319a0*/  LEA R4, P6, R31, R3, 0x1 ;  /* 0x000000031f047211 */ /* 0x002fc600078c08ff */
[----:B------:R0:W-:Y:S01]  /*319b0*/  @P4 STG.E.U16 desc[UR56][R6.64], R22 ;  /* 0x0000001606004986 */ /* 0x0001e2000c101538 */
[----:B----4-:R-:W-:Y:S01]  /*319c0*/  ISETP.LT.AND P3, PT, R45, UR5, !P0 ;  /* 0x000000052d007c0c */ /* 0x010fe2000c761270 */
[----:B------:R-:W-:Y:S01]  /*319d0*/  ULDC UR5, c[0x0][0x22c] ;  /* 0x00008b0000057ab9 */ /* 0x000fe20000000800 */
[-C--:B------:R-:W-:Y:S01]  /*319e0*/  LEA.HI.X.SX32 R5, R31, R0.reuse, 0x1, P6 ;  /* 0x000000001f057211 */ /* 0x080fe200030f0eff */
[----:B------:R-:W-:Y:S01]  /*319f0*/  IMAD R31, R130, 0x2, R29 ;  /* 0x00000002821f7824 */ /* 0x000fe200078e021d */
[----:B------:R-:W-:Y:S01]  /*31a00*/  ISETP.LT.AND P2, PT, R44, UR5, !P0 ;  /* 0x000000052c007c0c */ /* 0x000fe2000c741270 */
[----:B------:R-:W-:Y:S01]  /*31a10*/  ULDC UR5, c[0x0][0x22c] ;  /* 0x00008b0000057ab9 */ /* 0x000fe20000000800 */
[C---:B0-----:R-:W-:Y:S01]  /*31a20*/  LEA R6, P6, R29.reuse, R3, 0x1 ;  /* 0x000000031d067211 */ /* 0x041fe200078c08ff */
[----:B------:R0:W-:Y:S01]  /*31a30*/  @P5 STG.E.U16 desc[UR56][R4.64], R23 ;  /* 0x0000001704005986 */ /* 0x0001e2000c101538 */
[----:B------:R-:W-:Y:S01]  /*31a40*/  ISETP.LT.AND P4, PT, R38, UR5, !P0 ;  /* 0x0000000526007c0c */ /* 0x000fe2000c781270 */
[----:B------:R-:W-:Y:S01]  /*31a50*/  ULDC UR5, c[0x0][0x22c] ;  /* 0x00008b0000057ab9 */ /* 0x000fe20000000800 */
[----:B------:R-:W-:Y:S01]  /*31a60*/  LEA.HI.X.SX32 R7, R29, R0, 0x1, P6 ;  /* 0x000000001d077211 */ /* 0x000fe200030f0eff */
[----:B------:R-:W4:Y:S01]  /*31a70*/  LDL.LU R38, [R1+0x1044] ;  /* 0x0010440001267983 */ /* 0x000f220000300800 */
[----:B------:R-:W-:-:S02]  /*31a80*/  PRMT R20, R20, 0x7632, R20 ;  /* 0x0000763214147816 */ /* 0x000fc40000000014 */
[----:B------:R-:W-:Y:S01]  /*31a90*/  ISETP.LT.AND P5, PT, R37, UR5, !P0 ;  /* 0x0000000525007c0c */ /* 0x000fe2000c7a1270 */
[----:B------:R-:W-:Y:S01]  /*31aa0*/  ULDC UR5, c[0x0][0x22c] ;  /* 0x00008b0000057ab9 */ /* 0x000fe20000000800 */
[----:B------:R-:W-:Y:S01]  /*31ab0*/  PRMT R22, R21, 0x7632, R22 ;  /* 0x0000763215167816 */ /* 0x000fe20000000016 */
[----:B------:R-:W4:Y:S01]  /*31ac0*/  LDL.LU R37, [R1+0x1040] ;  /* 0x0010400001257983 */ /* 0x000f220000300800 */
[----:B0-----:R-:W-:-:S03]  /*31ad0*/  LEA R4, P6, R31, R3, 0x1 ;  /* 0x000000031f047211 */ /* 0x001fc600078c08ff */
[----:B------:R0:W-:Y:S01]  /*31ae0*/  @P3 STG.E.U16 desc[UR56][R6.64], R20 ;  /* 0x0000001406003986 */ /* 0x0001e2000c101538 */
[----:B------:R-:W-:-:S05]  /*31af0*/  LEA.HI.X.SX32 R5, R31, R0, 0x1, P6 ;  /* 0x000000001f057211 */ /* 0x000fca00030f0eff */
[----:B------:R1:W-:Y:S01]  /*31b00*/  @P2 STG.E.U16 desc[UR56][R4.64], R22 ;  /* 0x0000001604002986 */ /* 0x0003e2000c101538 */
[----:B--2---:R-:W-:Y:S01]  /*31b10*/  ISETP.LT.AND P3, PT, R36, UR5, !P0 ;  /* 0x0000000524007c0c */ /* 0x004fe2000c761270 */
[----:B------:R-:W-:Y:S02]  /*31b20*/  ULDC UR5, c[0x0][0x22c] ;  /* 0x00008b0000057ab9 */ /* 0x000fe40000000800 */
[----:B------:R-:W2:Y:S01]  /*31b30*/  LDL.LU R36, [R1+0x1048] ;  /* 0x0010480001247983 */ /* 0x000ea20000300800 */
[----:B---3--:R-:W-:Y:S01]  /*31b40*/  ISETP.LT.AND P2, PT, R30, UR5, !P0 ;  /* 0x000000051e007c0c */ /* 0x008fe2000c741270 */
[----:B------:R-:W-:Y:S02]  /*31b50*/  IMAD R31, R130, 0x2, R31 ;  /* 0x00000002821f7824 */ /* 0x000fe400078e021f */
[----:B------:R-:W3:Y:S01]  /*31b60*/  LDL.LU R30, [R1+0x104c] ;  /* 0x00104c00011e7983 */ /* 0x000ee20000300800 */
[----:B------:R-:W-:Y:S01]  /*31b70*/  PRMT R28, R22, 0x7632, R28 ;  /* 0x00007632161c7816 */ /* 0x000fe2000000001c */
[----:B------:R-:W-:-:S02]  /*31b80*/  ULDC UR5, c[0x0][0x22c] ;  /* 0x00008b0000057ab9 */ /* 0x000fc40000000800 */
[----:B0-----:R-:W3:Y:S01]  /*31b90*/  LDL.LU R20, [R1+0x1050] ;  /* 0x0010500001147983 */ /* 0x001ee20000300800 */
[-C--:B-1----:R-:W-:Y:S01]  /*31ba0*/  LEA R4, P6, R31, R3.reuse, 0x1 ;  /* 0x000000031f047211 */ /* 0x082fe200078c08ff */
[C---:B------:R-:W-:Y:S01]  /*31bb0*/  IMAD R21, R130.reuse, 0x2, R31 ;  /* 0x0000000282157824 */ /* 0x040fe200078e021f */
[----:B------:R-:W-:Y:S02]  /*31bc0*/  PRMT R29, R23, 0x7632, R29 ;  /* 0x00007632171d7816 */ /* 0x000fe4000000001d */
[----:B------:R-:W-:Y:S01]  /*31bd0*/  LEA.HI.X.SX32 R5, R31, R0, 0x1, P6 ;  /* 0x000000001f057211 */ /* 0x000fe200030f0eff */
[----:B------:R-:W-:Y:S01]  /*31be0*/  IMAD R23, R130, 0x2, R21 ;  /* 0x0000000282177824 */ /* 0x000fe200078e0215 */
[----:B------:R-:W-:-:S03]  /*31bf0*/  LEA R6, P6, R21, R3, 0x1 ;  /* 0x0000000315067211 */ /* 0x000fc600078c08ff */
[----:B------:R0:W-:Y:S01]  /*31c00*/  @P4 STG.E.U16 desc[UR56][R4.64], R28 ;  /* 0x0000001c04004986 */ /* 0x0001e2000c101538 */
[----:B------:R-:W-:Y:S01]  /*31c10*/  LEA.HI.X.SX32 R7, R21, R0, 0x1, P6 ;  /* 0x0000000015077211 */ /* 0x000fe200030f0eff */
[----:B------:R-:W-:-:S04]  /*31c20*/  IMAD R21, R130, 0x2, R23 ;  /* 0x0000000282157824 */ /* 0x000fc800078e0217 */
[----:B------:R1:W-:Y:S01]  /*31c30*/  @P5 STG.E.U16 desc[UR56][R6.64], R29 ;  /* 0x0000001d06005986 */ /* 0x0003e2000c101538 */
[----:B0-----:R-:W-:-:S03]  /*31c40*/  LEA R4, P6, R23, R3, 0x1 ;  /* 0x0000000317047211 */ /* 0x001fc600078c08ff */
[----:B------:R-:W3:Y:S01]  /*31c50*/  LDL.LU R28, [R1+0x1060] ;  /* 0x00106000011c7983 */ /* 0x000ee20000300800 */
[-C--:B------:R-:W-:Y:S01]  /*31c60*/  LEA.HI.X.SX32 R5, R23, R0.reuse, 0x1, P6 ;  /* 0x0000000017057211 */ /* 0x080fe200030f0eff */
[C---:B------:R-:W-:Y:S01]  /*31c70*/  IMAD R23, R130.reuse, 0x2, R21 ;  /* 0x0000000282177824 */ /* 0x040fe200078e0215 */
[----:B-1----:R-:W-:Y:S01]  /*31c80*/  LEA R6, P6, R21, R3, 0x1 ;  /* 0x0000000315067211 */ /* 0x002fe200078c08ff */
[----:B------:R-:W3:Y:S01]  /*31c90*/  LDL.LU R22, [R1+0x105c] ;  /* 0x00105c0001167983 */ /* 0x000ee20000300800 */
[----:B------:R-:W-:Y:S01]  /*31ca0*/  ISETP.LT.AND P4, PT, R39, UR5, !P0 ;  /* 0x0000000527007c0c */ /* 0x000fe2000c781270 */
[----:B------:R-:W-:Y:S01]  /*31cb0*/  ULDC UR5, c[0x0][0x22c] ;  /* 0x00008b0000057ab9 */ /* 0x000fe20000000800 */
[----:B------:R-:W-:Y:S01]  /*31cc0*/  LEA.HI.X.SX32 R7, R21, R0, 0x1, P6 ;  /* 0x0000000015077211 */ /* 0x000fe200030f0eff */
[----:B------:R0:W-:Y:S01]  /*31cd0*/  @P3 STG.E.U16 desc[UR56][R4.64], R16 ;  /* 0x0000001004003986 */ /* 0x0001e2000c101538 */
[----:B------:R-:W-:-:S03]  /*31ce0*/  IMAD R21, R130, 0x2, R23 ;  /* 0x0000000282157824 */ /* 0x000fc600078e0217 */
[----:B------:R1:W-:Y:S01]  /*31cf0*/  @P2 STG.E.U16 desc[UR56][R6.64], R17 ;  /* 0x0000001106002986 */ /* 0x0003e2000c101538 */
[----:B----4-:R-:W-:Y:S01]  /*31d00*/  ISETP.LT.AND P5, PT, R38, UR5, !P0 ;  /* 0x0000000526007c0c */ /* 0x010fe2000c7a1270 */
[----:B------:R-:W-:Y:S01]  /*31d10*/  ULDC UR5, c[0x0][0x22c] ;  /* 0x00008b0000057ab9 */ /* 0x000fe20000000800 */
[----:B0-----:R-:W-:-:S04]  /*31d20*/  LEA R4, P6, R23, R3, 0x1 ;  /* 0x0000000317047211 */ /* 0x001fc800078c08ff */
[-C--:B------:R-:W-:Y:S02]  /*31d30*/  LEA.HI.X.SX32 R5, R23, R0.reuse, 0x1, P6 ;  /* 0x0000000017057211 */ /* 0x080fe400030f0eff */
[----:B-1----:R-:W-:Y:S02]  /*31d40*/  LEA R6, P6, R21, R3, 0x1 ;  /* 0x0000000315067211 */ /* 0x002fe400078c08ff */
[----:B------:R-:W-:Y:S01]  /*31d50*/  ISETP.LT.AND P3, PT, R37, UR5, !P0 ;  /* 0x0000000525007c0c */ /* 0x000fe2000c761270 */
[----:B------:R-:W-:Y:S01]  /*31d60*/  ULDC UR5, c[0x0][0x22c] ;  /* 0x00008b0000057ab9 */ /* 0x000fe20000000800 */
[----:B------:R-:W-:Y:S01]  /*31d70*/  LEA.HI.X.SX32 R7, R21, R0, 0x1, P6 ;  /* 0x0000000015077211 */ /* 0x000fe200030f0eff */
[----:B------:R0:W-:Y:S04]  /*31d80*/  @P4 STG.E.U16 desc[UR56][R4.64], R18 ;  /* 0x0000001204004986 */ /* 0x0001e8000c101538 */
[----:B------:R1:W-:Y:S01]  /*31d90*/  @P5 STG.E.U16 desc[UR56][R6.64], R19 ;  /* 0x0000001306005986 */ /* 0x0003e2000c101538 */
[----:B--2---:R-:W-:Y:S01]  /*31da0*/  ISETP.LT.AND P2, PT, R36, UR5, !P0 ;  /* 0x0000000524007c0c */ /* 0x004fe2000c741270 */
[----:B------:R-:W-:-:S02]  /*31db0*/  ULDC UR5, c[0x0][0x22c] ;  /* 0x00008b0000057ab9 */ /* 0x000fc40000000800 */
[----:B---3--:R-:W-:Y:S01]  /*31dc0*/  ISETP.LT.AND P4, PT, R30, UR5, !P0 ;  /* 0x000000051e007c0c */ /* 0x008fe2000c781270 */
[----:B------:R-:W-:Y:S01]  /*31dd0*/  ULDC UR5, c[0x0][0x22c] ;  /* 0x00008b0000057ab9 */ /* 0x000fe20000000800 */
[----:B------:R-:W2:Y:S01]  /*31de0*/  LDL.LU R30, [R1+0x1064] ;  /* 0x00106400011e7983 */ /* 0x000ea20000300800 */
[----:B------:R-:W-:Y:S01]  /*31df0*/  ISETP.LT.AND P5, PT, R20, UR5, !P0 ;  /* 0x0000000514007c0c */ /* 0x000fe2000c7a1270 */
[----:B------:R-:W-:Y:S02]  /*31e00*/  IMAD R23, R130, 0x2, R21 ;  /* 0x0000000282177824 */ /* 0x000fe400078e0215 */
[----:B------:R-:W3:Y:S01]  /*31e10*/  LDL.LU R20, [R1+0x1068] ;  /* 0x0010680001147983 */ /* 0x000ee20000300800 */
[----:B------:R-:W-:Y:S01]  /*31e20*/  PRMT R16, R16, 0x7632, R16 ;  /* 0x0000763210107816 */ /* 0x000fe20000000010 */
[----:B------:R-:W-:Y:S01]  /*31e30*/  ULDC UR5, c[0x0][0x22c] ;  /* 0x00008b0000057ab9 */ /* 0x000fe20000000800 */
[C---:B------:R-:W-:Y:S01]  /*31e40*/  IMAD R21, R130.reuse, 0x2, R23 ;  /* 0x0000000282157824 */ /* 0x040fe200078e0217 */
[CC--:B0-----:R-:W-:Y:S01]  /*31e50*/  LEA R4, P6, R23.reuse, R3.reuse, 0x1 ;  /* 0x0000000317047211 */ /* 0x0c1fe200078c08ff */
[----:B------:R-:W4:Y:S03]  /*31e60*/  LDL.LU R29, [R1+0x1070] ;  /* 0x00107000011d7983 */ /* 0x000f260000300800 */
[----:B------:R-:W-:Y:S01]  /*31e70*/  LEA.HI.X.SX32 R5, R23, R0, 0x1, P6 ;  /* 0x0000000017057211 */ /* 0x000fe200030f0eff */
[----:B------:R-:W-:Y:S01]  /*31e80*/  IMAD R23, R130, 0x2, R21 ;  /* 0x0000000282177824 */ /* 0x000fe200078e0215 */
[----:B-1----:R-:W-:-:S03]  /*31e90*/  LEA R6, P6, R21, R3, 0x1 ;  /* 0x0000000315067211 */ /* 0x002fc600078c08ff */
[----:B------:R0:W-:Y:S01]  /*31ea0*/  @P3 STG.E.U16 desc[UR56][R4.64], R16 ;  /* 0x0000001004003986 */ /* 0x0001e2000c101538 */
[----:B------:R-:W-:Y:S02]  /*31eb0*/  LEA.HI.X.SX32 R7, R21, R0, 0x1, P6 ;  /* 0x0000000015077211 */ /* 0x000fe400030f0eff */
[----:B------:R-:W-:Y:S02]  /*31ec0*/  PRMT R18, R18, 0x7632, R18 ;  /* 0x0000763212127816 */ /* 0x000fe40000000012 */
[----:B0-----:R-:W-:Y:S02]  /*31ed0*/  PRMT R5, R17, 0x7632, R5 ;  /* 0x0000763211057816 */ /* 0x001fe40000000005 */
[----:B------:R-:W-:-:S03]  /*31ee0*/  LEA R4, P6, R23, R3, 0x1 ;  /* 0x0000000317047211 */ /* 0x000fc600078c08ff */
[----:B------:R0:W-:Y:S01]  /*31ef0*/  @P2 STG.E.U16 desc[UR56][R6.64], R5 ;  /* 0x0000000506002986 */ /* 0x0001e2000c101538 */
[----:B------:R-:W-:Y:S01]  /*31f00*/  ISETP.LT.AND P3, PT, R28, UR5, !P0 ;  /* 0x000000051c007c0c */ /* 0x000fe2000c761270 */
[----:B------:R-:W-:Y:S02]  /*31f10*/  ULDC UR5, c[0x0][0x22c] ;  /* 0x00008b0000057ab9 */ /* 0x000fe40000000800 */
[----:B------:R-:W4:Y:S01]  /*31f20*/  LDL.LU R28, [R1+0x106c] ;  /* 0x00106c00011c7983 */ /* 0x000f220000300800 */
[----:B0-----:R-:W-:Y:S01]  /*31f30*/  LEA.HI.X.SX32 R5, R23, R0, 0x1, P6 ;  /* 0x0000000017057211 */ /* 0x001fe200030f0eff */
[----:B------:R-:W-:Y:S01]  /*31f40*/  IMAD R23, R130, 0x2, R23 ;  /* 0x0000000282177824 */ /* 0x000fe200078e0217 */
[----:B------:R-:W-:Y:S01]  /*31f50*/  ISETP.LT.AND P2, PT, R22, UR5, !P0 ;  /* 0x0000000516007c0c */ /* 0x000fe2000c741270 */
[----:B------:R-:W-:Y:S01]  /*31f60*/  ULDC UR5, c[0x0][0x22c] ;  /* 0x00008b0000057ab9 */ /* 0x000fe20000000800 */
[----:B------:R-:W4:Y:S04]  /*31f70*/  LDL.LU R22, [R1+0x1074] ;  /* 0x0010740001167983 */ /* 0x000f280000300800 */
[----:B------:R0:W-:Y:S01]  /*31f80*/  @P4 STG.E.U16 desc[UR56][R4.64], R18 ;  /* 0x0000001204004986 */ /* 0x0001e2000c101538 */
[----:B------:R-:W-:-:S03]  /*31f90*/  PRMT R16, R19, 0x7632, R16 ;  /* 0x0000763213107816 */ /* 0x000fc60000000010 */
[----:B------:R-:W4:Y:S01]  /*31fa0*/  LDL.LU R21, [R1+0x1078] ;  /* 0x0010780001157983 */ /* 0x000f220000300800 */
[----:B0-----:R-:W-:-:S04]  /*31fb0*/  LEA R4, P6, R23, R3, 0x1 ;  /* 0x0000000317047211 */ /* 0x001fc800078c08ff */
        /* <DEDUP_REMOVED lines=20> */
[-C--:B------:R-:W-:Y:S01]  /*32100*/  LEA.HI.X.SX32 R7, R17, R0.reuse, 0x1, P6 ;  /* 0x0000000011077211 */ /* 0x080fe200030f0eff */
[C---:B------:R-:W-:Y:S01]  /*32110*/  IMAD R17, R130.reuse, 0x2, R19 ;  /* 0x0000000282117824 */ /* 0x040fe200078e0213 */
[----:B-1----:R-:W-:Y:S02]  /*32120*/  LEA R4, P6, R19, R3, 0x1 ;  /* 0x0000000313047211 */ /* 0x002fe400078c08ff */
[----:B----4-:R-:W-:Y:S01]  /*32130*/  ISETP.LT.AND P3, PT, R29, UR5, !P0 ;  /* 0x000000051d007c0c */ /* 0x010fe2000c761270 */
[----:B------:R-:W-:Y:S01]  /*32140*/  ULDC UR5, c[0x0][0x22c] ;  /* 0x00008b0000057ab9 */ /* 0x000fe20000000800 */
[----:B------:R0:W-:Y:S01]  /*32150*/  @P4 STG.E.U16 desc[UR56][R6.64], R14 ;  /* 0x0000000e06004986 */ /* 0x0001e2000c101538 */
[----:B------:R-:W-:Y:S01]  /*32160*/  LEA.HI.X.SX32 R5, R19, R0, 0x1, P6 ;  /* 0x0000000013057211 */ /* 0x000fe200030f0eff */
[----:B------:R-:W-:Y:S01]  /*32170*/  IMAD R19, R130, 0x2, R17 ;  /* 0x0000000282137824 */ /* 0x000fe200078e0211 */
[----:B------:R-:W-:Y:S01]  /*32180*/  ISETP.LT.AND P2, PT, R28, UR5, !P0 ;  /* 0x000000051c007c0c */ /* 0x000fe2000c741270 */
[----:B------:R-:W-:-:S02]  /*32190*/  ULDC UR5, c[0x0][0x22c] ;  /* 0x00008b0000057ab9 */ /* 0x000fc40000000800 */
[----:B------:R1:W-:Y:S01]  /*321a0*/  @P5 STG.E.U16 desc[UR56][R4.64], R15 ;  /* 0x0000000f04005986 */ /* 0x0003e2000c101538 */
[----:B------:R-:W-:Y:S01]  /*321b0*/  ISETP.LT.AND P4, PT, R22, UR5, !P0 ;  /* 0x0000000516007c0c */ /* 0x000fe2000c781270 */
[----:B------:R-:W-:Y:S02]  /*321c0*/  ULDC UR5, c[0x0][0x22c] ;  /* 0x00008b0000057ab9 */ /* 0x000fe40000000800 */
[----:B------:R-:W4:Y:S01]  /*321d0*/  LDL.LU R22, [R1+0x1094] ;  /* 0x0010940001167983 */ /* 0x000f220000300800 */
[CC--:B0-----:R-:W-:Y:S02]  /*321e0*/  LEA R6, P6, R17.reuse, R3.reuse, 0x1 ;  /* 0x0000000311067211 */ /* 0x0c1fe400078c08ff */
[----:B------:R-:W-:Y:S02]  /*321f0*/  PRMT R12, R12, 0x7632, R12 ;  /* 0x000076320c0c7816 */ /* 0x000fe4000000000c */
[----:B------:R-:W-:Y:S02]  /*32200*/  LEA.HI.X.SX32 R7, R17, R0, 0x1, P6 ;  /* 0x0000000011077211 */ /* 0x000fe400030f0eff */
[----:B-1----:R-:W-:-:S02]  /*32210*/  LEA R4, P6, R19, R3, 0x1 ;  /* 0x0000000313047211 */ /* 0x002fc400078c08ff */
[----:B------:R-:W-:Y:S01]  /*32220*/  ISETP.LT.AND P5, PT, R21, UR5, !P0 ;  /* 0x0000000515007c0c */ /* 0x000fe2000c7a1270 */
[----:B------:R-:W-:Y:S01]  /*32230*/  ULDC UR5, c[0x0][0x22c] ;  /* 0x00008b0000057ab9 */ /* 0x000fe20000000800 */
[----:B------:R-:W-:Y:S01]  /*32240*/  PRMT R14, R13, 0x7632, R14 ;  /* 0x000076320d0e7816 */ /* 0x000fe2000000000e */
[----:B------:R-:W4:Y:S01]  /*32250*/  LDL.LU R21, [R1+0x1090] ;  /* 0x0010900001157983 */ /* 0x000f220000300800 */
[----:B------:R-:W-:-:S03]  /*32260*/  LEA.HI.X.SX32 R5, R19, R0, 0x1, P6 ;  /* 0x0000000013057211 */ /* 0x000fc600030f0eff */
[----:B------:R0:W-:Y:S04]  /*32270*/  @P3 STG.E.U16 desc[UR56][R6.64], R12 ;  /* 0x0000000c06003986 */ /* 0x0001e8000c101538 */
[----:B------:R1:W-:Y:S01]  /*32280*/  @P2 STG.E.U16 desc[UR56][R4.64], R14 ;  /* 0x0000000e04002986 */ /* 0x0003e2000c101538 */
[----:B--2---:R-:W-:Y:S01]  /*32290*/  ISETP.LT.AND P3, PT, R20, UR5, !P0 ;  /* 0x0000000514007c0c */ /* 0x004fe2000c761270 */
[----:B------:R-:W-:Y:S02]  /*322a0*/  ULDC UR5, c[0x0][0x22c] ;  /* 0x00008b0000057ab9 */ /* 0x000fe40000000800 */
[----:B------:R-:W2:Y:S01]  /*322b0*/  LDL.LU R20, [R1+0x1098] ;  /* 0x0010980001147983 */ /* 0x000ea20000300800 */
[----:B---3--:R-:W-:Y:S01]  /*322c0*/  ISETP.LT.AND P2, PT, R18, UR5, !P0 ;  /* 0x0000000512007c0c */ /* 0x008fe2000c741270 */
[----:B------:R-:W-:-:S02]  /*322d0*/  IMAD R19, R130, 0x2, R19 ;  /* 0x0000000282137824 */ /* 0x000fc400078e0213 */
[----:B------:R-:W3:Y:S01]  /*322e0*/  LDL.LU R18, [R1+0x109c] ;  /* 0x00109c0001127983 */ /* 0x000ee20000300800 */
[----:B------:R-:W-:Y:S01]  /*322f0*/  PRMT R16, R14, 0x7632, R16 ;  /* 0x000076320e107816 */ /* 0x000fe20000000010 */
[----:B------:R-:W-:Y:S02]  /*32300*/  ULDC UR5, c[0x0][0x22c] ;  /* 0x00008b0000057ab9 */ /* 0x000fe40000000800 */
        /* <DEDUP_REMOVED lines=15> */
[-C--:B-1----:R-:W-:Y:S01]  /*32400*/  LEA R6, P6, R13, R3.reuse, 0x1 ;  /* 0x000000030d067211 */ /* 0x082fe200078c08ff */
[----:B------:R-:W3:Y:S01]  /*32410*/  LDL.LU R14, [R1+0x10ac] ;  /* 0x0010ac00010e7983 */ /* 0x000ee20000300800 */
[----:B------:R-:W-:Y:S01]  /*32420*/  ISETP.LT.AND P4, PT, R23, UR5, !P0 ;  /* 0x0000000517007c0c */ /* 0x000fe2000c781270 */
[----:B------:R-:W-:Y:S01]  /*32430*/  ULDC UR5, c[0x0][0x22c] ;  /* 0x00008b0000057ab9 */ /* 0x000fe20000000800 */
[----:B------:R-:W-:Y:S01]  /*32440*/  LEA.HI.X.SX32 R7, R13, R0, 0x1, P6 ;  /* 0x000000000d077211 */ /* 0x000fe200030f0eff */
[----:B------:R0:W-:Y:S01]  /*32450*/  @P3 STG.E.U16 desc[UR56][R4.64], R8 ;  /* 0x0000000804003986 */ /* 0x0001e2000c101538 */
[----:B------:R-:W-:Y:S01]  /*32460*/  IMAD R13, R130, 0x2, R15 ;  /* 0x00000002820d7824 */ /* 0x000fe200078e020f */
[----:B----4-:R-:W-:Y:S01]  /*32470*/  ISETP.LT.AND P5, PT, R22, UR5, !P0 ;  /* 0x0000000516007c0c */ /* 0x010fe2000c7a1270 */
[----:B------:R-:W-:Y:S01]  /*32480*/  ULDC UR5, c[0x0][0x22c] ;  /* 0x00008b0000057ab9 */ /* 0x000fe20000000800 */
[----:B------:R1:W-:Y:S01]  /*32490*/  @P2 STG.E.U16 desc[UR56][R6.64], R9 ;  /* 0x0000000906002986 */ /* 0x0003e2000c101538 */
        /* <DEDUP_REMOVED lines=27> */
[----:B------:R-:W-:Y:S01]  /*32650*/  ISETP.LT.AND P3, PT, R16, UR5, !P0 ;  /* 0x0000000510007c0c */ /* 0x000fe2000c761270 */
[----:B------:R-:W-:Y:S01]  /*32660*/  ULDC UR5, c[0x0][0x22c] ;  /* 0x00008b0000057ab9 */ /* 0x000fe20000000800 */
[----:B------:R-:W4:Y:S01]  /*32670*/  LDL.LU R16, [R1+0x10bc] ;  /* 0x0010bc0001107983 */ /* 0x000f220000300800 */
[----:B0-----:R-:W-:Y:S02]  /*32680*/  PRMT R5, R9, 0x7632, R5 ;  /* 0x0000763209057816 */ /* 0x001fe40000000005 */
[----:B------:R-:W-:-:S03]  /*32690*/  LEA R4, P6, R15, R3, 0x1 ;  /* 0x000000030f047211 */ /* 0x000fc600078c08ff */
[----:B------:R0:W-:Y:S01]  /*326a0*/  @P2 STG.E.U16 desc[UR56][R6.64], R5 ;  /* 0x0000000506002986 */ /* 0x0001e2000c101538 */
[----:B------:R-:W-:Y:S01]  /*326b0*/  ISETP.LT.AND P2, PT, R14, UR5, !P0 ;  /* 0x000000050e007c0c */ /* 0x000fe2000c741270 */
[----:B------:R-:W-:Y:S02]  /*326c0*/  ULDC UR5, c[0x0][0x22c] ;  /* 0x00008b0000057ab9 */ /* 0x000fe40000000800 */
[----:B------:R-:W4:Y:S04]  /*326d0*/  LDL.LU R14, [R1+0x10c4] ;  /* 0x0010c400010e7983 */ /* 0x000f280000300800 */
[----:B------:R-:W4:Y:S01]  /*326e0*/  LDL.LU R13, [R1+0x10c8] ;  /* 0x0010c800010d7983 */ /* 0x000f220000300800 */
[----:B0-----:R-:W-:Y:S01]  /*326f0*/  LEA.HI.X.SX32 R5, R15, R0, 0x1, P6 ;  /* 0x000000000f057211 */ /* 0x001fe200030f0eff */
[----:B------:R-:W-:-:S04]  /*32700*/  IMAD R15, R130, 0x2, R15 ;  /* 0x00000002820f7824 */ /* 0x000fc800078e020f */
[----:B------:R0:W-:Y:S01]  /*32710*/  @P4 STG.E.U16 desc[UR56][R4.64], R10 ;  /* 0x0000000a04004986 */ /* 0x0001e2000c101538 */
[----:B------:R-:W-:Y:S02]  /*32720*/  PRMT R8, R11, 0x7632, R8 ;  /* 0x000076320b087816 */ /* 0x000fe40000000008 */
        /* <DEDUP_REMOVED lines=12> */
[----:B0-----:R-:W3:Y:S01]  /*327f0*/  LDL.LU R8, [R1+0x10dc] ;  /* 0x0010dc0001087983 */ /* 0x001ee20000300800 */
[----:B------:R-:W-:Y:S01]  /*32800*/  LEA.HI.X.SX32 R7, R9, R0, 0x1, P6 ;  /* 0x0000000009077211 */ /* 0x000fe200030f0eff */
[----:B------:R-:W-:Y:S01]  /*32810*/  IMAD R9, R130, 0x2, R11 ;  /* 0x0000000282097824 */ /* 0x000fe200078e020b */
[----:B------:R-:W-:-:S03]  /*32820*/  LEA R4, P6, R11, R3, 0x1 ;  /* 0x000000030b047211 */ /* 0x000fc600078c08ff */
[----:B------:R0:W-:Y:S01]  /*32830*/  @P3 STG.E.U16 desc[UR56][R6.64], R24 ;  /* 0x0000001806003986 */ /* 0x0001e2000c101538 */
[----:B------:R-:W-:Y:S01]  /*32840*/  LEA.HI.X.SX32 R5, R11, R0, 0x1, P6 ;  /* 0x000000000b057211 */ /* 0x000fe200030f0eff */
[----:B------:R-:W-:Y:S01]  /*32850*/  IMAD R11, R130, 0x2, R9 ;  /* 0x00000002820b7824 */ /* 0x000fe200078e0209 */
[----:B----4-:R-:W-:Y:S01]  /*32860*/  ISETP.LT.AND P3, PT, R17, UR5, !P0 ;  /* 0x0000000511007c0c */ /* 0x010fe2000c761270 */
[----:B------:R-:W-:Y:S02]  /*32870*/  ULDC UR5, c[0x0][0x22c] ;  /* 0x00008b0000057ab9 */ /* 0x000fe40000000800 */
[----:B------:R1:W-:Y:S01]  /*32880*/  @P2 STG.E.U16 desc[UR56][R4.64], R25 ;  /* 0x0000001904002986 */ /* 0x0003e2000c101538 */
[----:B0-----:R-:W-:-:S04]  /*32890*/  LEA R6, P6, R9, R3, 0x1 ;  /* 0x0000000309067211 */ /* 0x001fc800078c08ff */
[-C--:B------:R-:W-:Y:S02]  /*328a0*/  LEA.HI.X.SX32 R7, R9, R0.reuse, 0x1, P6 ;  /* 0x0000000009077211 */ /* 0x080fe400030f0eff */
[CC--:B-1----:R-:W-:Y:S02]  /*328b0*/  LEA R4, P6, R11.reuse, R3.reuse, 0x1 ;  /* 0x000000030b047211 */ /* 0x0c2fe400078c08ff */
[----:B------:R-:W-:Y:S01]  /*328c0*/  ISETP.LT.AND P2, PT, R16, UR5, !P0 ;  /* 0x0000000510007c0c */ /* 0x000fe2000c741270 */
[----:B------:R-:W-:Y:S01]  /*328d0*/  ULDC UR5, c[0x0][0x22c] ;  /* 0x00008b0000057ab9 */ /* 0x000fe20000000800 */
[-C--:B------:R-:W-:Y:S01]  /*328e0*/  LEA.HI.X.SX32 R5, R11, R0.reuse, 0x1, P6 ;  /* 0x000000000b057211 */ /* 0x080fe200030f0eff */
[----:B------:R0:W-:Y:S01]  /*328f0*/  @P4 STG.E.U16 desc[UR56][R6.64], R26 ;  /* 0x0000001a06004986 */ /* 0x0001e2000c101538 */
[----:B------:R-:W-:Y:S01]  /*32900*/  IMAD R9, R130, 0x2, R11 ;  /* 0x0000000282097824 */ /* 0x000fe200078e020b */
[----:B------:R-:W-:Y:S01]  /*32910*/  ISETP.LT.AND P4, PT, R14, UR5, !P0 ;  /* 0x000000050e007c0c */ /* 0x000fe2000c781270 */
[----:B------:R-:W-:Y:S01]  /*32920*/  ULDC UR5, c[0x0][0x22c] ;  /* 0x00008b0000057ab9 */ /* 0x000fe20000000800 */
[----:B------:R1:W-:Y:S01]  /*32930*/  @P5 STG.E.U16 desc[UR56][R4.64], R27 ;  /* 0x0000001b04005986 */ /* 0x0003e2000c101538 */
[----:B------:R-:W-:Y:S01]  /*32940*/  ISETP.LT.AND P5, PT, R13, UR5, !P0 ;  /* 0x000000050d007c0c */ /* 0x000fe2000c7a1270 */
[----:B------:R-:W-:Y:S01]  /*32950*/  IMAD R11, R130, 0x2, R9 ;  /* 0x00000002820b7824 */ /* 0x000fe200078e0209 */
[----:B------:R-:W-:Y:S01]  /*32960*/  PRMT R24, R24, 0x7632, R24 ;  /* 0x0000763218187816 */ /* 0x000fe20000000018 */
[----:B------:R-:W4:Y:S01]  /*32970*/  LDL.LU R13, [R1+0x10e4] ;  /* 0x0010e400010d7983 */ /* 0x000f220000300800 */
[----:B------:R-:W-:Y:S01]  /*32980*/  PRMT R25, R25, 0x7632, R25 ;  /* 0x0000763219197816 */ /* 0x000fe20000000019 */
[----:B------:R-:W-:Y:S01]  /*32990*/  ULDC UR5, c[0x0][0x22c] ;  /* 0x00008b0000057ab9 */ /* 0x000fe20000000800 */
[C---:B0-----:R-:W-:Y:S01]  /*329a0*/  LEA R6, P6, R9.reuse, R3, 0x1 ;  /* 0x0000000309067211 */ /* 0x041fe200078c08ff */
[----:B------:R-:W4:Y:S03]  /*329b0*/  LDL.LU R14, [R1+0x10e0] ;  /* 0x0010e000010e7983 */ /* 0x000f260000300800 */
[----:B------:R-:W-:-:S02]  /*329c0*/  LEA.HI.X.SX32 R7, R9, R0, 0x1, P6 ;  /* 0x0000000009077211 */ /* 0x000fc400030f0eff */
[----:B-1----:R-:W-:-:S04]  /*329d0*/  LEA R4, P6, R11, R3, 0x1 ;  /* 0x000000030b047211 */ /* 0x002fc800078c08ff */
[----:B------:R-:W-:Y:S01]  /*329e0*/  LEA.HI.X.SX32 R5, R11, R0, 0x1, P6 ;  /* 0x000000000b057211 */ /* 0x000fe200030f0eff */
[----:B------:R-:W-:Y:S04]  /*329f0*/  @P3 STG.E.U16 desc[UR56][R6.64], R24 ;  /* 0x0000001806003986 */ /* 0x000fe8000c101538 */
[----:B------:R0:W-:Y:S01]  /*32a00*/  @P2 STG.E.U16 desc[UR56][R4.64], R25 ;  /* 0x0000001904002986 */ /* 0x0001e2000c101538 */
[----:B--2---:R-:W-:Y:S01]  /*32a10*/  ISETP.LT.AND P3, PT, R12, UR5, !P0 ;  /* 0x000000050c007c0c */ /* 0x004fe2000c761270 */
[----:B------:R-:W-:Y:S02]  /*32a20*/  ULDC UR5, c[0x0][0x22c] ;  /* 0x00008b0000057ab9 */ /* 0x000fe40000000800 */
[----:B---3--:R-:W-:Y:S01]  /*32a30*/  ISETP.LT.AND P2, PT, R10, UR5, !P0 ;  /* 0x000000050a007c0c */ /* 0x008fe2000c741270 */
[----:B------:R-:W-:Y:S01]  /*32a40*/  IMAD R11, R130, 0x2, R11 ;  /* 0x00000002820b7824 */ /* 0x000fe200078e020b */
[----:B------:R-:W2:Y:S01]  /*32a50*/  LDL.LU R10, [R1+0x10e8] ;  /* 0x0010e800010a7983 */ /* 0x000ea20000300800 */
[----:B------:R-:W-:Y:S01]  /*32a60*/  PRMT R26, R26, 0x7632, R26 ;  /* 0x000076321a1a7816 */ /* 0x000fe2000000001a */
[----:B------:R-:W-:-:S02]  /*32a70*/  ULDC UR5, c[0x0][0x22c] ;  /* 0x00008b0000057ab9 */ /* 0x000fc40000000800 */
[----:B------:R-:W3:Y:S01]  /*32a80*/  LDL.LU R12, [R1+0x10ec] ;  /* 0x0010ec00010c7983 */ /* 0x000ee20000300800 */
[----:B0-----:R-:W-:Y:S01]  /*32a90*/  LEA R4, P6, R11, R3, 0x1 ;  /* 0x000000030b047211 */ /* 0x001fe200078c08ff */
[----:B------:R-:W-:-:S03]  /*32aa0*/  IMAD R9, R130, 0x2, R11 ;  /* 0x0000000282097824 */ /* 0x000fc600078e020b */
[----:B------:R-:W-:Y:S02]  /*32ab0*/  LEA.HI.X.SX32 R5, R11, R0, 0x1, P6 ;  /* 0x000000000b057211 */ /* 0x000fe400030f0eff */
[----:B------:R-:W-:-:S03]  /*32ac0*/  LEA R6, P6, R9, R3, 0x1 ;  /* 0x0000000309067211 */ /* 0x000fc600078c08ff */
[----:B------:R0:W-:Y:S01]  /*32ad0*/  @P4 STG.E.U16 desc[UR56][R4.64], R26 ;  /* 0x0000001a04004986 */ /* 0x0001e2000c101538 */
[----:B------:R-:W-:Y:S02]  /*32ae0*/  ISETP.LT.AND P4, PT, R8, UR5, !P0 ;  /* 0x0000000508007c0c */ /* 0x000fe4000c781270 */
[----:B------:R-:W-:Y:S01]  /*32af0*/  PRMT R27, R27, 0x7632, R27 ;  /* 0x000076321b1b7816 */ /* 0x000fe2000000001b */
[----:B------:R-:W3:Y:S01]  /*32b00*/  LDL.LU R8, [R1+0x10f0] ;  /* 0x0010f00001087983 */ /* 0x000ee20000300800 */
[----:B------:R-:W-:Y:S01]  /*32b10*/  LEA.HI.X.SX32 R7, R9, R0, 0x1, P6 ;  /* 0x0000000009077211 */ /* 0x000fe200030f0eff */
[----:B------:R-:W-:Y:S01]  /*32b20*/  IMAD R11, R130, 0x2, R9 ;  /* 0x00000002820b7824 */ /* 0x000fe200078e0209 */
[----:B------:R-:W-:-:S03]  /*32b30*/  ULDC UR5, c[0x0][0x22c] ;  /* 0x00008b0000057ab9 */ /* 0x000fc60000000800 */
[----:B------:R1:W-:Y:S01]  /*32b40*/  @P5 STG.E.U16 desc[UR56][R6.64], R27 ;  /* 0x0000001b06005986 */ /* 0x0003e2000c101538 */
[----:B------:R-:W-:Y:S01]  /*32b50*/  IMAD R9, R130, 0x2, R11 ;  /* 0x0000000282097824 */ /* 0x000fe200078e020b */
[----:B0-----:R-:W-:-:S04]  /*32b60*/  LEA R4, P6, R11, R3, 0x1 ;  /* 0x000000030b047211 */ /* 0x001fc800078c08ff */
[----:B------:R-:W-:Y:S02]  /*32b70*/  LEA.HI.X.SX32 R5, R11, R0, 0x1, P6 ;  /* 0x000000000b057211 */ /* 0x000fe400030f0eff */
[----:B----4-:R-:W-:Y:S01]  /*32b80*/  ISETP.LT.AND P5, PT, R13, UR5, !P0 ;  /* 0x000000050d007c0c */ /* 0x010fe2000c7a1270 */
[----:B------:R-:W-:Y:S01]  /*32b90*/  ULDC UR5, c[0x0][0x22c] ;  /* 0x00008b0000057ab9 */ /* 0x000fe20000000800 */
[----:B------:R-:W4:Y:S01]  /*32ba0*/  LDL.LU R13, [R1+0x10f8] ;  /* 0x0010f800010d7983 */ /* 0x000f220000300800 */
[----:B-1----:R-:W-:-:S04]  /*32bb0*/  LEA R6, P6, R9, R3, 0x1 ;  /* 0x0000000309067211 */ /* 0x002fc800078c08ff */
[----:B------:R-:W-:Y:S01]  /*32bc0*/  LEA.HI.X.SX32 R7, R9, R0, 0x1, P6 ;  /* 0x0000000009077211 */ /* 0x000fe200030f0eff */
[----:B------:R0:W-:Y:S01]  /*32bd0*/  @P3 STG.E.U16 desc[UR56][R4.64], R32 ;  /* 0x0000002004003986 */ /* 0x0001e2000c101538 */
[----:B------:R-:W-:Y:S01]  /*32be0*/  ISETP.LT.AND P3, PT, R14, UR5, !P0 ;  /* 0x000000050e007c0c */ /* 0x000fe2000c761270 */
[----:B------:R-:W-:Y:S02]  /*32bf0*/  ULDC UR5, c[0x0][0x22c] ;  /* 0x00008b0000057ab9 */ /* 0x000fe40000000800 */
[----:B------:R1:W-:Y:S01]  /*32c00*/  @P2 STG.E.U16 desc[UR56][R6.64], R33 ;  /* 0x0000002106002986 */ /* 0x0003e2000c101538 */
[----:B------:R-:W-:-:S05]  /*32c10*/  IMAD R11, R130, 0x2, R9 ;  /* 0x00000002820b7824 */ /* 0x000fca00078e0209 */
[----:B0-----:R-:W-:-:S04]  /*32c20*/  LEA R4, P6, R11, R3, 0x1 ;  /* 0x000000030b047211 */ /* 0x001fc800078c08ff */
[----:B------:R-:W-:-:S05]  /*32c30*/  LEA.HI.X.SX32 R5, R11, R0, 0x1, P6 ;  /* 0x000000000b057211 */ /* 0x000fca00030f0eff */
[----:B------:R0:W-:Y:S01]  /*32c40*/  @P4 STG.E.U16 desc[UR56][R4.64], R34 ;  /* 0x0000002204004986 */ /* 0x0001e2000c101538 */
[----:B--2---:R-:W-:Y:S01]  /*32c50*/  ISETP.LT.AND P2, PT, R10, UR5, !P0 ;  /* 0x000000050a007c0c */ /* 0x004fe2000c741270 */
[----:B------:R-:W-:Y:S02]  /*32c60*/  ULDC UR5, c[0x0][0x22c] ;  /* 0x00008b0000057ab9 */ /* 0x000fe40000000800 */
[----:B------:R-:W2:Y:S04]  /*32c70*/  LDL.LU R10, [R1+0x1104] ;  /* 0x00110400010a7983 */ /* 0x000ea80000300800 */
[----:B------:R-:W2:Y:S01]  /*32c80*/  LDL.LU R14, [R1+0x110c] ;  /* 0x00110c00010e7983 */ /* 0x000ea20000300800 */
[----:B---3--:R-:W-:Y:S01]  /*32c90*/  ISETP.LT.AND P4, PT, R12, UR5, !P0 ;  /* 0x000000050c007c0c */ /* 0x008fe2000c781270 */
[C---:B------:R-:W-:Y:S01]  /*32ca0*/  IMAD R9, R130.reuse, 0x2, R11 ;  /* 0x0000000282097824 */ /* 0x040fe200078e020b */
[----:B------:R-:W-:Y:S01]  /*32cb0*/  ULDC UR5, c[0x0][0x22c] ;  /* 0x00008b0000057ab9 */ /* 0x000fe20000000800 */
[----:B------:R-:W3:Y:S04]  /*32cc0*/  LDL.LU R12, [R1+0x1108] ;  /* 0x00110800010c7983 */ /* 0x000ee80000300800 */
[----:B------:R-:W3:Y:S04]  /*32cd0*/  LDL.LU R19, [R1+0x111c] ;  /* 0x00111c0001137983 */ /* 0x000ee80000300800 */
[----:B------:R-:W3:Y:S04]  /*32ce0*/  LDL.LU R18, [R1+0x1118] ;  /* 0x0011180001127983 */ /* 0x000ee80000300800 */
[----:B------:R-:W3:Y:S01]  /*32cf0*/  LDL.LU R17, [R1+0x1114] ;  /* 0x0011140001117983 */ /* 0x000ee20000300800 */
[CC--:B-1----:R-:W-:Y:S01]  /*32d00*/  LEA R6, P6, R9.reuse, R3.reuse, 0x1 ;  /* 0x0000000309067211 */ /* 0x0c2fe200078c08ff */
[----:B------:R-:W-:Y:S01]  /*32d10*/  IMAD R11, R130, 0x2, R9 ;  /* 0x00000002820b7824 */ /* 0x000fe200078e0209 */
[----:B------:R-:W-:Y:S01]  /*32d20*/  PRMT R32, R32, 0x7632, R32 ;  /* 0x0000763220207816 */ /* 0x000fe20000000020 */
[----:B------:R-:W3:Y:S01]  /*32d30*/  LDL.LU R16, [R1+0x1110] ;  /* 0x0011100001107983 */ /* 0x000ee20000300800 */
[-C--:B------:R-:W-:Y:S01]  /*32d40*/  LEA.HI.X.SX32 R7, R9, R0.reuse, 0x1, P6 ;  /* 0x0000000009077211 */ /* 0x080fe200030f0eff */
[----:B------:R-:W-:Y:S01]  /*32d50*/  IMAD R9, R130, 0x2, R11 ;  /* 0x0000000282097824 */ /* 0x000fe200078e020b */
[CC--:B0-----:R-:W-:Y:S01]  /*32d60*/  LEA R4, P6, R11.reuse, R3.reuse, 0x1 ;  /* 0x000000030b047211 */ /* 0x0c1fe200078c08ff */
[----:B------:R-:W3:Y:S04]  /*32d70*/  LDL.LU R15, [R1+0x112c] ;  /* 0x00112c00010f7983 */ /* 0x000ee80000300800 */
[----:B------:R0:W-:Y:S01]  /*32d80*/  @P5 STG.E.U16 desc[UR56][R6.64], R35 ;  /* 0x0000002306005986 */ /* 0x0001e2000c101538 */
[----:B------:R-:W-:Y:S01]  /*32d90*/  ISETP.LT.AND P5, PT, R8, UR5, !P0 ;  /* 0x0000000508007c0c */ /* 0x000fe2000c7a1270 */
[----:B------:R-:W-:Y:S01]  /*32da0*/  ULDC UR5, c[0x0][0x22c] ;  /* 0x00008b0000057ab9 */ /* 0x000fe20000000800 */
[----:B------:R-:W-:Y:S01]  /*32db0*/  LEA.HI.X.SX32 R5, R11, R0, 0x1, P6 ;  /* 0x000000000b057211 */ /* 0x000fe200030f0eff */
[----:B------:R-:W1:Y:S01]  /*32dc0*/  LDC R8, c[0x0][0x248] ;  /* 0x00009200ff087b82 */ /* 0x000e620000000800 */
[----:B0-----:R-:W-:-:S03]  /*32dd0*/  LEA R6, P6, R9, R3, 0x1 ;  /* 0x0000000309067211 */ /* 0x001fc600078c08ff */
[----:B------:R0:W-:Y:S01]  /*32de0*/  @P3 STG.E.U16 desc[UR56][R4.64], R32 ;  /* 0x0000002004003986 */ /* 0x0001e2000c101538 */
[----:B------:R-:W-:Y:S01]  /*32df0*/  LEA.HI.X.SX32 R7, R9, R0, 0x1, P6 ;  /* 0x0000000009077211 */ /* 0x000fe200030f0eff */
[C---:B------:R-:W-:Y:S01]  /*32e00*/  IMAD R9, R130.reuse, 0x2, R9 ;  /* 0x0000000282097824 */ /* 0x040fe200078e0209 */
[----:B------:R-:W-:Y:S02]  /*32e10*/  PRMT R33, R33, 0x7632, R33 ;  /* 0x0000763221217816 */ /* 0x000fe40000000021 */
[----:B----4-:R-:W-:Y:S01]  /*32e20*/  ISETP.LT.AND P3, PT, R13, UR5, !P0 ;  /* 0x000000050d007c0c */ /* 0x010fe2000c761270 */
[----:B------:R-:W-:Y:S01]  /*32e30*/  IMAD R11, R130, 0x2, R9 ;  /* 0x00000002820b7824 */ /* 0x000fe200078e0209 */
[----:B------:R-:W4:Y:S01]  /*32e40*/  LDC R13, c[0x0][0x248] ;  /* 0x00009200ff0d7b82 */ /* 0x000f220000000800 */
[----:B------:R0:W-:Y:S01]  /*32e50*/  @P2 STG.E.U16 desc[UR56][R6.64], R33 ;  /* 0x0000002106002986 */ /* 0x0001e2000c101538 */
[----:B------:R-:W-:Y:S01]  /*32e60*/  PRMT R34, R34, 0x7632, R34 ;  /* 0x0000763222227816 */ /* 0x000fe20000000022 */
[----:B------:R-:W-:Y:S01]  /*32e70*/  ULDC UR5, c[0x0][0x22c] ;  /* 0x00008b0000057ab9 */ /* 0x000fe20000000800 */
[----:B0-----:R-:W-:-:S02]  /*32e80*/  LEA R4, P2, R9, R3, 0x1 ;  /* 0x0000000309047211 */ /* 0x001fc400078408ff */
[----:B------:R-:W-:-:S04]  /*32e90*/  LEA R6, P6, R11, R3, 0x1 ;  /* 0x000000030b067211 */ /* 0x000fc800078c08ff */
[-C--:B------:R-:W-:Y:S01]  /*32ea0*/  LEA.HI.X.SX32 R7, R11, R0.reuse, 0x1, P6 ;  /* 0x000000000b077211 */ /* 0x080fe200030f0eff */
[----:B------:R-:W-:Y:S01]  /*32eb0*/  IMAD R11, R130, 0x2, R11 ;  /* 0x00000002820b7824 */ /* 0x000fe200078e020b */
[----:B------:R-:W-:Y:S02]  /*32ec0*/  LEA.HI.X.SX32 R5, R9, R0, 0x1, P2 ;  /* 0x0000000009057211 */ /* 0x000fe400010f0eff */
[----:B------:R-:W-:Y:S01]  /*32ed0*/  PRMT R35, R35, 0x7632, R35 ;  /* 0x0000763223237816 */ /* 0x000fe20000000023 */
[----:B-1----:R-:W-:Y:S01]  /*32ee0*/  IMAD R8, R8, 0x2, R11 ;  /* 0x0000000208087824 */ /* 0x002fe200078e020b */
[----:B------:R-:W0:Y:S01]  /*32ef0*/  LDC R9, c[0x0][0x248] ;  /* 0x00009200ff097b82 */ /* 0x000e220000000800 */
[----:B------:R1:W-:Y:S04]  /*32f00*/  @P4 STG.E.U16 desc[UR56][R4.64], R34 ;  /* 0x0000002204004986 */ /* 0x0003e8000c101538 */
[----:B------:R4:W-:Y:S01]  /*32f10*/  @P5 STG.E.U16 desc[UR56][R6.64], R35 ;  /* 0x0000002306005986 */ /* 0x0009e2000c101538 */
[----:B-1----:R-:W-:-:S02]  /*32f20*/  LEA R4, P4, R11, R3, 0x1 ;  /* 0x000000030b047211 */ /* 0x002fc400078808ff */
[C---:B----4-:R-:W-:Y:S02]  /*32f30*/  LEA R6, P6, R8.reuse, R3, 0x1 ;  /* 0x0000000308067211 */ /* 0x050fe400078c08ff */
[-C--:B------:R-:W-:Y:S02]  /*32f40*/  LEA.HI.X.SX32 R5, R11, R0.reuse, 0x1, P4 ;  /* 0x000000000b057211 */ /* 0x080fe400020f0eff */
[----:B------:R-:W-:Y:S01]  /*32f50*/  LEA.HI.X.SX32 R7, R8, R0, 0x1, P6 ;  /* 0x0000000008077211 */ /* 0x000fe200030f0eff */
[----:B------:R-:W-:Y:S01]  /*32f60*/  IMAD R8, R13, 0x2, R8 ;  /* 0x000000020d087824 */ /* 0x000fe200078e0208 */
[----:B------:R-:W1:Y:S01]  /*32f70*/  LDC R11, c[0x0][0x248] ;  /* 0x00009200ff0b7b82 */ /* 0x000e620000000800 */
[----:B------:R4:W-:Y:S01]  /*32f80*/  @P3 STG.E.U16 desc[UR56][R4.64], R40 ;  /* 0x0000002804003986 */ /* 0x0009e2000c101538 */
[----:B--2---:R-:W-:Y:S01]  /*32f90*/  ISETP.LT.AND P2, PT, R10, UR5, !P0 ;  /* 0x000000050a007c0c */ /* 0x004fe2000c741270 */
[----:B------:R-:W-:-:S05]  /*32fa0*/  ULDC UR5, c[0x0][0x22c] ;  /* 0x00008b0000057ab9 */ /* 0x000fca0000000800 */
[----:B------:R-:W2:Y:S01]  /*32fb0*/  LDC R10, c[0x0][0x248] ;  /* 0x00009200ff0a7b82 */ /* 0x000ea20000000800 */
[----:B------:R-:W-:Y:S01]  /*32fc0*/  ISETP.LT.AND P5, PT, R14, UR5, !P0 ;  /* 0x000000050e007c0c */ /* 0x000fe2000c7a1270 */
[----:B------:R-:W-:Y:S01]  /*32fd0*/  ULDC UR5, c[0x0][0x22c] ;  /* 0x00008b0000057ab9 */ /* 0x000fe20000000800 */
[----:B------:R-:W2:Y:S04]  /*32fe0*/  LDL.LU R14, [R1+0x1128] ;  /* 0x00112800010e7983 */ /* 0x000ea80000300800 */
[----:B------:R-:W2:Y:S01]  /*32ff0*/  LDL.LU R20, [R1+0x1138] ;  /* 0x0011380001147983 */ /* 0x000ea20000300800 */
[----:B---3--:R-:W-:Y:S01]  /*33000*/  ISETP.LT.AND P4, PT, R12, UR6, !P0 ;  /* 0x000000060c007c0c */ /* 0x008fe2000c781270 */
[----:B0-----:R-:W-:Y:S01]  /*33010*/  IMAD R9, R9, 0x2, R8 ;  /* 0x0000000209097824 */ /* 0x001fe200078e0208 */
[----:B------:R-:W0:Y:S01]  /*33020*/  LDC R12, c[0x0][0x248] ;  /* 0x00009200ff0c7b82 */ /* 0x000e220000000800 */
[----:B------:R3:W-:Y:S01]  /*33030*/  @P2 STG.E.U16 desc[UR56][R6.64], R41 ;  /* 0x0000002906002986 */ /* 0x0007e2000c101538 */
[----:B----4-:R-:W-:Y:S01]  /*33040*/  LEA R4, P2, R8, R3, 0x1 ;  /* 0x0000000308047211 */ /* 0x010fe200078408ff */
[----:B------:R-:W-:-:S03]  /*33050*/  ULDC UR6, c[0x0][0x22c] ;  /* 0x00008b0000067ab9 */ /* 0x000fc60000000800 */
[----:B------:R-:W-:Y:S02]  /*33060*/  LEA.HI.X.SX32 R5, R8, R0, 0x1, P2 ;  /* 0x0000000008057211 */ /* 0x000fe400010f0eff */
[----:B------:R-:W-:Y:S01]  /*33070*/  ISETP.LT.AND P2, PT, R19, UR5, !P0 ;  /* 0x0000000513007c0c */ /* 0x000fe2000c741270 */
[----:B------:R-:W-:Y:S01]  /*33080*/  ULDC UR5, c[0x0][0x22c] ;  /* 0x00008b0000057ab9 */ /* 0x000fe20000000800 */
[----:B------:R-:W4:Y:S01]  /*33090*/  LDL.LU R19, [R1+0x1134] ;  /* 0x0011340001137983 */ /* 0x000f220000300800 */
[----:B------:R-:W1:Y:S03]  /*330a0*/  LDC R13, c[0x0][0x248] ;  /* 0x00009200ff0d7b82 */ /* 0x000e660000000800 */
[----:B------:R0:W-:Y:S01]  /*330b0*/  @P5 STG.E.U16 desc[UR56][R4.64], R42 ;  /* 0x0000002a04005986 */ /* 0x0001e2000c101538 */
[----:B------:R-:W-:Y:S01]  /*330c0*/  ISETP.LT.AND P5, PT, R17, UR5, !P0 ;  /* 0x0000000511007c0c */ /* 0x000fe2000c7a1270 */
[----:B------:R-:W-:-:S02]  /*330d0*/  ULDC UR5, c[0x0][0x22c] ;  /* 0x00008b0000057ab9 */ /* 0x000fc40000000800 */
[----:B------:R-:W4:Y:S01]  /*330e0*/  LDL.LU R17, [R1+0x1130] ;  /* 0x0011300001117983 */ /* 0x000f220000300800 */
[----:B---3--:R-:W-:-:S04]  /*330f0*/  LEA R6, P6, R9, R3, 0x1 ;  /* 0x0000000309067211 */ /* 0x008fc800078c08ff */
[-C--:B------:R-:W-:Y:S01]  /*33100*/  LEA.HI.X.SX32 R7, R9, R0.reuse, 0x1, P6 ;  /* 0x0000000009077211 */ /* 0x080fe200030f0eff */
[----:B--2---:R-:W-:Y:S02]  /*33110*/  IMAD R9, R10, 0x2, R9 ;  /* 0x000000020a097824 */ /* 0x004fe400078e0209 */
[----:B------:R-:W2:Y:S01]  /*33120*/  LDC R10, c[0x0][0x248] ;  /* 0x00009200ff0a7b82 */ /* 0x000ea20000000800 */
[----:B------:R-:W-:Y:S01]  /*33130*/  ISETP.LT.AND P3, PT, R18, UR6, !P0 ;  /* 0x0000000612007c0c */ /* 0x000fe2000c761270 */
[----:B0-----:R-:W-:Y:S01]  /*33140*/  IMAD R8, R12, 0x2, R9 ;  /* 0x000000020c087824 */ /* 0x001fe200078e0209 */
[----:B------:R0:W-:Y:S01]  /*33150*/  @P4 STG.E.U16 desc[UR56][R6.64], R43 ;  /* 0x0000002b06004986 */ /* 0x0001e2000c101538 */
[CC--:B------:R-:W-:Y:S01]  /*33160*/  LEA R4, P4, R9.reuse, R3.reuse, 0x1 ;  /* 0x0000000309047211 */ /* 0x0c0fe200078808ff */
[----:B------:R-:W-:Y:S01]  /*33170*/  ULDC UR6, c[0x0][0x22c] ;  /* 0x00008b0000067ab9 */ /* 0x000fe20000000800 */
[----:B------:R-:W-:Y:S02]  /*33180*/  PRMT R40, R40, 0x7632, R40 ;  /* 0x0000763228287816 */ /* 0x000fe40000000028 */
[----:B------:R-:W-:Y:S01]  /*33190*/  LEA.HI.X.SX32 R5, R9, R0, 0x1, P4 ;  /* 0x0000000009057211 */ /* 0x000fe200020f0eff */
[----:B-1----:R-:W-:Y:S01]  /*331a0*/  IMAD R9, R11, 0x2, R8 ;  /* 0x000000020b097824 */ /* 0x002fe200078e0208 */
[----:B------:R-:W-:Y:S01]  /*331b0*/  PRMT R41, R41, 0x7632, R41 ;  /* 0x0000763229297816 */ /* 0x000fe20000000029 */
[----:B------:R-:W1:Y:S01]  /*331c0*/  LDC R12, c[0x0][0x248] ;  /* 0x00009200ff0c7b82 */ /* 0x000e620000000800 */
[----:B0-----:R-:W-:-:S04]  /*331d0*/  LEA R6, P6, R8, R3, 0x1 ;  /* 0x0000000308067211 */ /* 0x001fc800078c08ff */
[----:B------:R-:W-:Y:S01]  /*331e0*/  LEA.HI.X.SX32 R7, R8, R0, 0x1, P6 ;  /* 0x0000000008077211 */ /* 0x000fe200030f0eff */
[----:B------:R0:W-:Y:S01]  /*331f0*/  @P2 STG.E.U16 desc[UR56][R4.64], R40 ;  /* 0x0000002804002986 */ /* 0x0001e2000c101538 */
[----:B------:R-:W-:Y:S01]  /*33200*/  ISETP.LT.AND P4, PT, R16, UR5, !P0 ;  /* 0x0000000510007c0c */ /* 0x000fe2000c781270 */
[----:B------:R-:W-:Y:S01]  /*33210*/  ULDC UR5, c[0x0][0x22c] ;  /* 0x00008b0000057ab9 */ /* 0x000fe20000000800 */
[----:B------:R-:W-:Y:S01]  /*33220*/  PRMT R42, R42, 0x7632, R42 ;  /* 0x000076322a2a7816 */ /* 0x000fe2000000002a */
[----:B------:R3:W-:Y:S01]  /*33230*/  @P3 STG.E.U16 desc[UR56][R6.64], R41 ;  /* 0x0000002906003986 */ /* 0x0007e2000c101538 */
[----:B--2---:R-:W-:Y:S01]  /*33240*/  IMAD R8, R10, 0x2, R9 ;  /* 0x000000020a087824 */ /* 0x004fe200078e0209 */
[----:B------:R-:W-:Y:S01]  /*33250*/  PRMT R43, R43, 0x7632, R43 ;  /* 0x000076322b2b7816 */ /* 0x000fe2000000002b */
[----:B------:R-:W2:Y:S01]  /*33260*/  LDC R11, c[0x0][0x248] ;  /* 0x00009200ff0b7b82 */ /* 0x000ea20000000800 */
[----:B------:R-:W2:Y:S01]  /*33270*/  LDL.LU R16, [R1+0x113c] ;  /* 0x00113c0001107983 */ /* 0x000ea20000300800 */
[----:B0-----:R-:W-:-:S03]  /*33280*/  LEA R4, P3, R9, R3, 0x1 ;  /* 0x0000000309047211 */ /* 0x001fc600078608ff */
[----:B------:R-:W2:Y:S01]  /*33290*/  LDL.LU R18, [R1+0x1140] ;  /* 0x0011400001127983 */ /* 0x000ea20000300800 */
[----:B------:R-:W-:Y:S01]  /*332a0*/  ISETP.LT.AND P2, PT, R15, UR5, !P0 ;  /* 0x000000050f007c0c */ /* 0x000fe2000c741270 */
[----:B------:R-:W-:Y:S01]  /*332b0*/  ULDC UR5, c[0x0][0x22c] ;  /* 0x00008b0000057ab9 */ /* 0x000fe20000000800 */
[-C--:B------:R-:W-:Y:S01]  /*332c0*/  LEA.HI.X.SX32 R5, R9, R0.reuse, 0x1, P3 ;  /* 0x0000000009057211 */ /* 0x080fe200018f0eff */
[----:B------:R-:W-:Y:S01]  /*332d0*/  IMAD R9, R13, 0x2, R8 ;  /* 0x000000020d097824 */ /* 0x000fe200078e0208 */
[C---:B---3--:R-:W-:Y:S01]  /*332e0*/  LEA R6, P3, R8.reuse, R3, 0x1 ;  /* 0x0000000308067211 */ /* 0x048fe200078608ff */
[----:B------:R-:W3:Y:S01]  /*332f0*/  LDL.LU R15, [R1+0x1124] ;  /* 0x00112400010f7983 */ /* 0x000ee20000300800 */
[----:B------:R-:W0:Y:S03]  /*33300*/  LDC R10, c[0x0][0x248] ;  /* 0x00009200ff0a7b82 */ /* 0x000e260000000800 */
[----:B------:R1:W-:Y:S01]  /*33310*/  @P5 STG.E.U16 desc[UR56][R4.64], R42 ;  /* 0x0000002a04005986 */ /* 0x0003e2000c101538 */
[----:B------:R-:W-:-:S04]  /*33320*/  LEA.HI.X.SX32 R7, R8, R0, 0x1, P3 ;  /* 0x0000000008077211 */ /* 0x000fc800018f0eff */
[----:B------:R-:W3:Y:S01]  /*33330*/  LDC R13, c[0x0][0x248] ;  /* 0x00009200ff0d7b82 */ /* 0x000ee20000000800 */
[----:B------:R-:W-:Y:S01]  /*33340*/  @P4 STG.E.U16 desc[UR56][R6.64], R43 ;  /* 0x0000002b06004986 */ /* 0x000fe2000c101538 */
[----:B-1----:R-:W-:-:S04]  /*33350*/  LEA R4, P5, R9, R3, 0x1 ;  /* 0x0000000309047211 */ /* 0x002fc800078a08ff */
[----:B------:R-:W-:-:S05]  /*33360*/  LEA.HI.X.SX32 R5, R9, R0, 0x1, P5 ;  /* 0x0000000009057211 */ /* 0x000fca00028f0eff */
[----:B------:R1:W-:Y:S01]  /*33370*/  @P2 STG.E.U16 desc[UR56][R4.64], R48 ;  /* 0x0000003004002986 */ /* 0x0003e2000c101538 */
[----:B------:R-:W-:Y:S01]  /*33380*/  ISETP.LT.AND P6, PT, R14, UR5, !P0 ;  /* 0x000000050e007c0c */ /* 0x000fe2000c7c1270 */
[----:B------:R-:W-:Y:S01]  /*33390*/  ULDC UR5, c[0x0][0x22c] ;  /* 0x00008b0000057ab9 */ /* 0x000fe20000000800 */
[----:B------:R-:W1:Y:S01]  /*333a0*/  LDC R14, c[0x0][0x248] ;  /* 0x00009200ff0e7b82 */ /* 0x000e620000000800 */
[----:B------:R-:W-:Y:S01]  /*333b0*/  ISETP.LT.AND P3, PT, R20, UR5, !P0 ;  /* 0x0000000514007c0c */ /* 0x000fe2000c761270 */
[----:B------:R-:W-:Y:S02]  /*333c0*/  ULDC UR5, c[0x0][0x22c] ;  /* 0x00008b0000057ab9 */ /* 0x000fe40000000800 */
[----:B----4-:R-:W-:Y:S01]  /*333d0*/  ISETP.LT.AND P4, PT, R19, UR5, !P0 ;  /* 0x0000000513007c0c */ /* 0x010fe2000c781270 */
[----:B------:R-:W-:Y:S02]  /*333e0*/  ULDC UR5, c[0x0][0x22c] ;  /* 0x00008b0000057ab9 */ /* 0x000fe40000000800 */
[----:B------:R-:W-:Y:S01]  /*333f0*/  ISETP.LT.AND P2, PT, R17, UR5, !P0 ;  /* 0x0000000511007c0c */ /* 0x000fe2000c741270 */
[----:B------:R-:W-:Y:S01]  /*33400*/  IMAD R9, R12, 0x2, R9 ;  /* 0x000000020c097824 */ /* 0x000fe200078e0209 */
[----:B------:R-:W4:Y:S01]  /*33410*/  LDL.LU R17, [R1+0x1120] ;  /* 0x0011200001117983 */ /* 0x000f220000300800 */
[----:B------:R-:W3:Y:S01]  /*33420*/  LDC R12, c[0x0][0x248] ;  /* 0x00009200ff0c7b82 */ /* 0x000ee20000000800 */
[----:B------:R-:W-:Y:S01]  /*33430*/  ULDC UR5, c[0x0][0x22c] ;  /* 0x00008b0000057ab9 */ /* 0x000fe20000000800 */
[----:B-1----:R-:W-:Y:S01]  /*33440*/  IMAD R8, R14, 0x2, R9 ;  /* 0x000000020e087824 */ /* 0x002fe200078e0209 */
[----:B------:R-:W-:-:S04]  /*33450*/  LEA R4, P5, R9, R3, 0x1 ;  /* 0x0000000309047211 */ /* 0x000fc800078a08ff */
[-C--:B------:R-:W-:Y:S01]  /*33460*/  LEA.HI.X.SX32 R5, R9, R0.reuse, 0x1, P5 ;  /* 0x0000000009057211 */ /* 0x080fe200028f0eff */
[----:B--2---:R-:W-:Y:S01]  /*33470*/  IMAD R9, R11, 0x2, R8 ;  /* 0x000000020b097824 */ /* 0x004fe200078e0208 */
[C---:B------:R-:W-:Y:S01]  /*33480*/  LEA R6, P5, R8.reuse, R3, 0x1 ;  /* 0x0000000308067211 */ /* 0x040fe200078a08ff */
[----:B------:R-:W1:Y:S02]  /*33490*/  LDC R14, c[0x0][0x248] ;  /* 0x00009200ff0e7b82 */ /* 0x000e640000000800 */
[----:B------:R2:W-:Y:S01]  /*334a0*/  @P6 STG.E.U16 desc[UR56][R4.64], R49 ;  /* 0x0000003104006986 */ /* 0x0005e2000c101538 */
[----:B------:R-:W-:Y:S02]  /*334b0*/  LEA.HI.X.SX32 R7, R8, R0, 0x1, P5 ;  /* 0x0000000008077211 */ /* 0x000fe400028f0eff */
[----:B------:R-:W-:-:S03]  /*334c0*/  PRMT R48, R48, 0x7632, R48 ;  /* 0x0000763230307816 */ /* 0x000fc60000000030 */
[----:B------:R-:W1:Y:S01]  /*334d0*/  LDC R11, c[0x0][0x248] ;  /* 0x00009200ff0b7b82 */ /* 0x000e620000000800 */
[----:B--2---:R-:W-:-:S04]  /*334e0*/  LEA R4, P6, R9, R3, 0x1 ;  /* 0x0000000309047211 */ /* 0x004fc800078c08ff */
[----:B------:R-:W-:Y:S02]  /*334f0*/  LEA.HI.X.SX32 R5, R9, R0, 0x1, P6 ;  /* 0x0000000009057211 */ /* 0x000fe400030f0eff */
[----:B------:R-:W-:Y:S01]  /*33500*/  ISETP.LT.AND P5, PT, R16, UR5, !P0 ;  /* 0x0000000510007c0c */ /* 0x000fe2000c7a1270 */
[----:B0-----:R-:W-:Y:S01]  /*33510*/  IMAD R9, R10, 0x2, R9 ;  /* 0x000000020a097824 */ /* 0x001fe200078e0209 */
[----:B------:R-:W2:Y:S01]  /*33520*/  LDL.LU R16, [R1+0x1100] ;  /* 0x0011000001107983 */ /* 0x000ea20000300800 */
[----:B------:R-:W-:-:S03]  /*33530*/  ULDC UR5, c[0x0][0x22c] ;  /* 0x00008b0000057ab9 */ /* 0x000fc60000000800 */
[----:B------:R0:W-:Y:S04]  /*33540*/  @P3 STG.E.U16 desc[UR56][R6.64], R50 ;  /* 0x0000003206003986 */ /* 0x0001e8000c101538 */
[----:B------:R1:W-:Y:S01]  /*33550*/  @P4 STG.E.U16 desc[UR56][R4.64], R51 ;  /* 0x0000003304004986 */ /* 0x0003e2000c101538 */
[----:B---3--:R-:W-:Y:S01]  /*33560*/  ISETP.LT.AND P3, PT, R15, UR6, !P0 ;  /* 0x000000060f007c0c */ /* 0x008fe2000c761270 */
[----:B------:R-:W-:Y:S01]  /*33570*/  ULDC UR6, c[0x0][0x22c] ;  /* 0x00008b0000067ab9 */ /* 0x000fe20000000800 */
[C---:B------:R-:W-:Y:S01]  /*33580*/  LEA R8, P4, R9.reuse, R3, 0x1 ;  /* 0x0000000309087211 */ /* 0x040fe200078808ff */
[----:B------:R-:W3:Y:S01]  /*33590*/  LDL.LU R15, [R1+0x10fc] ;  /* 0x0010fc00010f7983 */ /* 0x000ee20000300800 */
[----:B0-----:R-:W-:Y:S02]  /*335a0*/  IMAD R7, R12, 0x2, R9 ;  /* 0x000000020c077824 */ /* 0x001fe400078e0209 */
[----:B------:R-:W-:Y:S01]  /*335b0*/  LEA.HI.X.SX32 R9, R9, R0, 0x1, P4 ;  /* 0x0000000009097211 */ /* 0x000fe200020f0eff */
[----:B------:R-:W3:Y:S01]  /*335c0*/  LDL.LU R20, [R1+0x10f4] ;  /* 0x0010f40001147983 */ /* 0x000ee20000300800 */
[----:B------:R-:W-:Y:S01]  /*335d0*/  ISETP.LT.AND P6, PT, R18, UR5, !P0 ;  /* 0x0000000512007c0c */ /* 0x000fe2000c7c1270 */
[----:B------:R-:W-:Y:S01]  /*335e0*/  ULDC UR5, c[0x0][0x22c] ;  /* 0x00008b0000057ab9 */ /* 0x000fe20000000800 */
[----:B------:R-:W0:Y:S01]  /*335f0*/  LDC R12, c[0x0][0x248] ;  /* 0x00009200ff0c7b82 */ /* 0x000e220000000800 */
[----:B------:R-:W3:Y:S04]  /*33600*/  LDL.LU R19, [R1+0x10d0] ;  /* 0x0010d00001137983 */ /* 0x000ee80000300800 */
[----:B------:R1:W-:Y:S01]  /*33610*/  @P2 STG.E.U16 desc[UR56][R8.64], R48 ;  /* 0x0000003008002986 */ /* 0x0003e2000c101538 */
[----:B----4-:R-:W-:Y:S01]  /*33620*/  ISETP.LT.AND P2, PT, R17, UR5, !P0 ;  /* 0x0000000511007c0c */ /* 0x010fe2000c741270 */
[----:B-1----:R-:W-:-:S02]  /*33630*/  IMAD R10, R14, 0x2, R7 ;  /* 0x000000020e0a7824 */ /* 0x002fc400078e0207 */
[----:B------:R-:W4:Y:S01]  /*33640*/  LDL.LU R17, [R1+0x10cc] ;  /* 0x0010cc0001117983 */ /* 0x000f220000300800 */
[-C--:B------:R-:W-:Y:S01]  /*33650*/  LEA R6, P4, R7, R3.reuse, 0x1 ;  /* 0x0000000307067211 */ /* 0x080fe200078808ff */
[----:B------:R-:W-:Y:S01]  /*33660*/  ULDC UR5, c[0x0][0x22c] ;  /* 0x00008b0000057ab9 */ /* 0x000fe20000000800 */
[----:B------:R-:W-:Y:S01]  /*33670*/  PRMT R49, R49, 0x7632, R49 ;  /* 0x0000763231317816 */ /* 0x000fe20000000031 */
[----:B------:R-:W4:Y:S01]  /*33680*/  LDL.LU R18, [R1+0x10a8] ;  /* 0x0010a80001127983 */ /* 0x000f220000300800 */
[----:B------:R-:W-:Y:S01]  /*33690*/  LEA.HI.X.SX32 R7, R7, R0, 0x1, P4 ;  /* 0x0000000007077211 */ /* 0x000fe200020f0eff */
[----:B------:R-:W1:Y:S01]  /*336a0*/  LDC R14, c[0x0][0x248] ;  /* 0x00009200ff0e7b82 */ /* 0x000e620000000800 */
[----:B------:R-:W-:-:S04]  /*336b0*/  LEA R4, P4, R10, R3, 0x1 ;  /* 0x000000030a047211 */ /* 0x000fc800078808ff */
[----:B------:R-:W-:Y:S01]  /*336c0*/  LEA.HI.X.SX32 R5, R10, R0, 0x1, P4 ;  /* 0x000000000a057211 */ /* 0x000fe200020f0eff */
[----:B------:R-:W-:Y:S02]  /*336d0*/  IMAD R10, R11, 0x2, R10 ;  /* 0x000000020b0a7824 */ /* 0x000fe400078e020a */
[----:B------:R-:W1:Y:S01]  /*336e0*/  LDC R11, c[0x0][0x248] ;  /* 0x00009200ff0b7b82 */ /* 0x000e620000000800 */
[----:B------:R-:W-:Y:S01]  /*336f0*/  PRMT R50, R50, 0x7632, R50 ;  /* 0x0000763232327816 */ /* 0x000fe20000000032 */
[----:B------:R0:W-:Y:S04]  /*33700*/  @P5 STG.E.U16 desc[UR56][R6.64], R49 ;  /* 0x0000003106005986 */ /* 0x0001e8000c101538 */
[----:B------:R2:W-:Y:S01]  /*33710*/  @P6 STG.E.U16 desc[UR56][R4.64], R50 ;  /* 0x0000003204006986 */ /* 0x0005e2000c101538 */
[----:B------:R-:W-:Y:S01]  /*33720*/  LEA R8, P6, R10, R3, 0x1 ;  /* 0x000000030a087211 */ /* 0x000fe200078c08ff */
[----:B0-----:R-:W-:-:S03]  /*33730*/  IMAD R7, R13, 0x2, R10 ;  /* 0x000000020d077824 */ /* 0x001fc600078e020a */
[-C--:B------:R-:W-:Y:S01]  /*33740*/  LEA.HI.X.SX32 R9, R10, R0.reuse, 0x1, P6 ;  /* 0x000000000a097211 */ /* 0x080fe200030f0eff */
[----:B------:R-:W0:Y:S01]  /*33750*/  LDC R13, c[0x0][0x248] ;  /* 0x00009200ff0d7b82 */ /* 0x000e220000000800 */
[----:B------:R-:W-:Y:S01]  /*33760*/  IMAD R10, R12, 0x2, R7 ;  /* 0x000000020c0a7824 */ /* 0x000fe200078e0207 */
[CC--:B------:R-:W-:Y:S02]  /*33770*/  LEA R6, P6, R7.reuse, R3.reuse, 0x1 ;  /* 0x0000000307067211 */ /* 0x0c0fe400078c08ff */
[----:B--2---:R-:W-:Y:S01]  /*33780*/  ISETP.LT.AND P4, PT, R16, UR5, !P0 ;  /* 0x0000000510007c0c */ /* 0x004fe2000c781270 */
[----:B------:R-:W-:Y:S01]  /*33790*/  ULDC UR5, c[0x0][0x22c] ;  /* 0x00008b0000057ab9 */ /* 0x000fe20000000800 */
[----:B------:R-:W2:Y:S01]  /*337a0*/  LDL.LU R16, [R1+0x10a4] ;  /* 0x0010a40001107983 */ /* 0x000ea20000300800 */
[----:B------:R-:W-:Y:S02]  /*337b0*/  LEA.HI.X.SX32 R7, R7, R0, 0x1, P6 ;  /* 0x0000000007077211 */ /* 0x000fe400030f0eff */
[----:B------:R-:W-:Y:S01]  /*337c0*/  LEA R4, P6, R10, R3, 0x1 ;  /* 0x000000030a047211 */ /* 0x000fe200078c08ff */
[----:B------:R-:W2:Y:S01]  /*337d0*/  LDL.LU R21, [R1+0x1080] ;  /* 0x0010800001157983 */ /* 0x000ea20000300800 */
[----:B------:R-:W-:-:S02]  /*337e0*/  PRMT R51, R51, 0x7632, R51 ;  /* 0x0000763233337816 */ /* 0x000fc40000000033 */
[----:B------:R-:W-:Y:S01]  /*337f0*/  LEA.HI.X.SX32 R5, R10, R0, 0x1, P6 ;  /* 0x000000000a057211 */ /* 0x000fe200030f0eff */
[----:B-1----:R-:W-:Y:S01]  /*33800*/  IMAD R10, R11, 0x2, R10 ;  /* 0x000000020b0a7824 */ /* 0x002fe200078e020a */
[----:B---3--:R-:W-:Y:S01]  /*33810*/  ISETP.LT.AND P5, PT, R15, UR5, !P0 ;  /* 0x000000050f007c0c */ /* 0x008fe2000c7a1270 */
[----:B------:R1:W-:Y:S01]  /*33820*/  @P3 STG.E.U16 desc[UR56][R8.64], R51 ;  /* 0x0000003308003986 */ /* 0x0003e2000c101538 */
[----:B------:R-:W-:Y:S01]  /*33830*/  ULDC UR5, c[0x0][0x22c] ;  /* 0x00008b0000057ab9 */ /* 0x000fe20000000800 */
[----:B------:R-:W3:Y:S01]  /*33840*/  LDC R15, c[0x0][0x248] ;  /* 0x00009200ff0f7b82 */ /* 0x000ee20000000800 */
[----:B------:R-:W-:Y:S01]  /*33850*/  ISETP.LT.AND P3, PT, R20, UR5, !P0 ;  /* 0x0000000514007c0c */ /* 0x000fe2000c761270 */
[----:B------:R-:W-:Y:S01]  /*33860*/  ULDC UR5, c[0x0][0x22c] ;  /* 0x00008b0000057ab9 */ /* 0x000fe20000000800 */
[----:B------:R0:W-:Y:S01]  /*33870*/  @P2 STG.E.U16 desc[UR56][R6.64], R56 ;  /* 0x0000003806002986 */ /* 0x0001e2000c101538 */
[----:B-1----:R-:W-:-:S03]  /*33880*/  LEA R8, P6, R10, R3, 0x1 ;  /* 0x000000030a087211 */ /* 0x002fc600078c08ff */
[----:B------:R-:W2:Y:S01]  /*33890*/  LDL.LU R20, [R1+0x107c] ;  /* 0x00107c0001147983 */ /* 0x000ea20000300800 */
[----:B------:R-:W-:Y:S01]  /*338a0*/  ISETP.LT.AND P2, PT, R19, UR5, !P0 ;  /* 0x0000000513007c0c */ /* 0x000fe2000c741270 */
[----:B------:R-:W-:Y:S01]  /*338b0*/  ULDC UR5, c[0x0][0x22c] ;  /* 0x00008b0000057ab9 */ /* 0x000fe20000000800 */
[----:B------:R-:W-:Y:S01]  /*338c0*/  LEA.HI.X.SX32 R9, R10, R0, 0x1, P6 ;  /* 0x000000000a097211 */ /* 0x000fe200030f0eff */
[----:B------:R1:W-:Y:S01]  /*338d0*/  @P4 STG.E.U16 desc[UR56][R4.64], R57 ;  /* 0x0000003904004986 */ /* 0x0003e2000c101538 */
[----:B------:R-:W2:Y:S03]  /*338e0*/  LDC R19, c[0x0][0x248] ;  /* 0x00009200ff137b82 */ /* 0x000ea60000000800 */
[----:B------:R1:W-:Y:S01]  /*338f0*/  @P5 STG.E.U16 desc[UR56][R8.64], R58 ;  /* 0x0000003a08005986 */ /* 0x0003e2000c101538 */
[----:B----4-:R-:W-:Y:S01]  /*33900*/  ISETP.LT.AND P4, PT, R17, UR5, !P0 ;  /* 0x0000000511007c0c */ /* 0x010fe2000c781270 */
[----:B------:R-:W-:Y:S01]  /*33910*/  ULDC UR5, c[0x0][0x22c] ;  /* 0x00008b0000057ab9 */ /* 0x000fe20000000800 */
[----:B---3--:R-:W-:Y:S01]  /*33920*/  IMAD R11, R15, 0x2, R10 ;  /* 0x000000020f0b7824 */ /* 0x008fe200078e020a */
[----:B0-----:R-:W-:Y:S01]  /*33930*/  PRMT R56, R56, 0x7632, R56 ;  /* 0x0000763238387816 */ /* 0x001fe20000000038 */
[----:B------:R-:W0:Y:S01]  /*33940*/  LDC R15, c[0x0][0x248] ;  /* 0x00009200ff0f7b82 */ /* 0x000e220000000800 */
[----:B------:R-:W-:Y:S01]  /*33950*/  ISETP.LT.AND P5, PT, R18, UR5, !P0 ;  /* 0x0000000512007c0c */ /* 0x000fe2000c7a1270 */
[----:B------:R-:W-:Y:S01]  /*33960*/  IMAD R6, R14, 0x2, R11 ;  /* 0x000000020e067824 */ /* 0x000fe200078e020b */
[----:B------:R-:W3:Y:S01]  /*33970*/  LDL.LU R18, [R1+0x1058] ;  /* 0x0010580001127983 */ /* 0x000ee20000300800 */
[----:B------:R-:W-:Y:S01]  /*33980*/  LEA R10, P6, R11, R3, 0x1 ;  /* 0x000000030b0a7211 */ /* 0x000fe200078c08ff */
[----:B------:R-:W-:-:S03]  /*33990*/  ULDC UR5, c[0x0][0x22c] ;  /* 0x00008b0000057ab9 */ /* 0x000fc60000000800 */
[-C--:B------:R-:W-:Y:S01]  /*339a0*/  LEA.HI.X.SX32 R11, R11, R0.reuse, 0x1, P6 ;  /* 0x000000000b0b7211 */ /* 0x080fe200030f0eff */
[----:B------:R-:W-:Y:S01]  /*339b0*/  IMAD R12, R13, 0x2, R6 ;  /* 0x000000020d0c7824 */ /* 0x000fe200078e0206 */
[CC--:B-1----:R-:W-:Y:S01]  /*339c0*/  LEA R4, P6, R6.reuse, R3.reuse, 0x1 ;  /* 0x0000000306047211 */ /* 0x0c2fe200078c08ff */
[----:B------:R-:W1:Y:S02]  /*339d0*/  LDC R17, c[0x0][0x248] ;  /* 0x00009200ff117b82 */ /* 0x000e640000000800 */
[----:B------:R1:W-:Y:S01]  /*339e0*/  @P3 STG.E.U16 desc[UR56][R10.64], R59 ;  /* 0x0000003b0a003986 */ /* 0x0003e2000c101538 */
[-C--:B------:R-:W-:Y:S02]  /*339f0*/  LEA.HI.X.SX32 R5, R6, R0.reuse, 0x1, P6 ;  /* 0x0000000006057211 */ /* 0x080fe400030f0eff */
[C---:B------:R-:W-:Y:S02]  /*33a00*/  LEA R6, P6, R12.reuse, R3, 0x1 ;  /* 0x000000030c067211 */ /* 0x040fe400078c08ff */
[----:B------:R-:W-:Y:S01]  /*33a10*/  PRMT R57, R57, 0x7632, R57 ;  /* 0x0000763239397816 */ /* 0x000fe20000000039 */
[----:B------:R-:W4:Y:S01]  /*33a20*/  LDC R13, c[0x0][0x248] ;  /* 0x00009200ff0d7b82 */ /* 0x000f220000000800 */
[----:B------:R-:W-:Y:S01]  /*33a30*/  LEA.HI.X.SX32 R7, R12, R0, 0x1, P6 ;  /* 0x000000000c077211 */ /* 0x000fe200030f0eff */
[----:B------:R1:W-:Y:S01]  /*33a40*/  @P2 STG.E.U16 desc[UR56][R4.64], R56 ;  /* 0x0000003804002986 */ /* 0x0003e2000c101538 */
[----:B0-----:R-:W-:Y:S01]  /*33a50*/  IMAD R12, R15, 0x2, R12 ;  /* 0x000000020f0c7824 */ /* 0x001fe200078e020c */
[----:B------:R-:W-:-:S04]  /*33a60*/  PRMT R58, R58, 0x7632, R58 ;  /* 0x000076323a3a7816 */ /* 0x000fc8000000003a */
[----:B------:R-:W0:Y:S01]  /*33a70*/  LDC R14, c[0x0][0x248] ;  /* 0x00009200ff0e7b82 */ /* 0x000e220000000800 */
[----:B--2---:R-:W-:Y:S01]  /*33a80*/  ISETP.LT.AND P3, PT, R16, UR5, !P0 ;  /* 0x0000000510007c0c */ /* 0x004fe2000c761270 */
[----:B------:R2:W-:Y:S06]  /*33a90*/  @P4 STG.E.U16 desc[UR56][R6.64], R57 ;  /* 0x0000003906004986 */ /* 0x0005ec000c101538 */
[----:B------:R-:W0:Y:S01]  /*33aa0*/  LDC R15, c[0x0][0x248] ;  /* 0x00009200ff0f7b82 */ /* 0x000e220000000800 */
[----:B------:R-:W2:Y:S01]  /*33ab0*/  LDL.LU R16, [R1+0x1054] ;  /* 0x0010540001107983 */ /* 0x000ea20000300800 */
[----:B------:R-:W-:Y:S01]  /*33ac0*/  LEA R8, P4, R12, R3, 0x1 ;  /* 0x000000030c087211 */ /* 0x000fe200078808ff */
[----:B------:R-:W-:-:S02]  /*33ad0*/  ULDC UR5, c[0x0][0x22c] ;  /* 0x00008b0000057ab9 */ /* 0x000fc40000000800 */
[----:B------:R-:W2:Y:S01]  /*33ae0*/  LDL.LU R23, [R1+0x1030] ;  /* 0x0010300001177983 */ /* 0x000ea20000300800 */
[----:B------:R-:W-:Y:S01]  /*33af0*/  ISETP.LT.AND P2, PT, R21, UR5, !P0 ;  /* 0x0000000515007c0c */ /* 0x000fe2000c741270 */
[----:B------:R-:W-:Y:S01]  /*33b00*/  ULDC UR5, c[0x0][0x22c] ;  /* 0x00008b0000057ab9 */ /* 0x000fe20000000800 */
[----:B------:R-:W-:Y:S01]  /*33b10*/  LEA.HI.X.SX32 R9, R12, R0, 0x1, P4 ;  /* 0x000000000c097211 */ /* 0x000fe200020f0eff */
[----:B------:R-:W2:Y:S04]  /*33b20*/  LDL.LU R22, [R1+0x102c] ;  /* 0x00102c0001167983 */ /* 0x000ea80000300800 */
[----:B------:R-:W2:Y:S04]  /*33b30*/  LDL.LU R21, [R1+0x1008] ;  /* 0x0010080001157983 */ /* 0x000ea80000300800 */
[----:B------:R-:W-:Y:S01]  /*33b40*/  @P5 STG.E.U16 desc[UR56][R8.64], R58 ;  /* 0x0000003a08005986 */ /* 0x000fe2000c101538 */
[----:B------:R-:W-:Y:S01]  /*33b50*/  ISETP.LT.AND P4, PT, R20, UR5, !P0 ;  /* 0x0000000514007c0c */ /* 0x000fe2000c781270 */
[----:B------:R-:W-:-:S02]  /*33b60*/  ULDC UR5, c[0x0][0x22c] ;  /* 0x00008b0000057ab9 */ /* 0x000fc40000000800 */
[----:B------:R-:W2:Y:S01]  /*33b70*/  LDL.LU R20, [R1+0x1004] ;  /* 0x0010040001147983 */ /* 0x000ea20000300800 */
[----:B---3--:R-:W-:Y:S01]  /*33b80*/  ISETP.LT.AND P5, PT, R18, UR5, !P0 ;  /* 0x0000000512007c0c */ /* 0x008fe2000c7a1270 */
[----:B-1----:R-:W-:Y:S02]  /*33b90*/  IMAD R10, R17, 0x2, R12 ;  /* 0x00000002110a7824 */ /* 0x002fe400078e020c */
[----:B------:R-:W3:Y:S01]  /*33ba0*/  LDL.LU R18, [R1+0xfe0] ;  /* 0x000fe00001127983 */ /* 0x000ee20000300800 */
[----:B------:R-:W1:Y:S01]  /*33bb0*/  LDC R17, c[0x0][0x248] ;  /* 0x00009200ff117b82 */ /* 0x000e620000000800 */
[----:B------:R-:W-:Y:S01]  /*33bc0*/  PRMT R59, R59, 0x7632, R59 ;  /* 0x000076323b3b7816 */ /* 0x000fe2000000003b */
[----:B------:R-:W-:Y:S01]  /*33bd0*/  ULDC UR5, c[0x0][0x22c] ;  /* 0x00008b0000057ab9 */ /* 0x000fe20000000800 */
[----:B------:R-:W-:-:S04]  /*33be0*/  LEA R4, P6, R10, R3, 0x1 ;  /* 0x000000030a047211 */ /* 0x000fc800078c08ff */
[----:B------:R-:W-:Y:S01]  /*33bf0*/  LEA.HI.X.SX32 R5, R10, R0, 0x1, P6 ;  /* 0x000000000a057211 */ /* 0x000fe200030f0eff */
[----:B----4-:R-:W-:-:S04]  /*33c00*/  IMAD R10, R13, 0x2, R10 ;  /* 0x000000020d0a7824 */ /* 0x010fc800078e020a */
[----:B------:R4:W-:Y:S01]  /*33c10*/  @P3 STG.E.U16 desc[UR56][R4.64], R59 ;  /* 0x0000003b04003986 */ /* 0x0009e2000c101538 */
[CC--:B--2---:R-:W-:Y:S01]  /*33c20*/  LEA R6, P3, R10.reuse, R3.reuse, 0x1 ;  /* 0x000000030a067211 */ /* 0x0c4fe200078608ff */
[----:B------:R-:W-:Y:S02]  /*33c30*/  IMAD R12, R19, 0x2, R10 ;  /* 0x00000002130c7824 */ /* 0x000fe400078e020a */
[----:B------:R-:W2:Y:S01]  /*33c40*/  LDL.LU R19, [R1+0xfdc] ;  /* 0x000fdc0001137983 */ /* 0x000ea20000300800 */
[----:B------:R-:W-:Y:S02]  /*33c50*/  LEA.HI.X.SX32 R7, R10, R0, 0x1, P3 ;  /* 0x000000000a077211 */ /* 0x000fe400018f0eff */
[----:B------:R-:W-:-:S04]  /*33c60*/  LEA R10, P6, R12, R3, 0x1 ;  /* 0x000000030c0a7211 */ /* 0x000fc800078c08ff */
[-C--:B------:R-:W-:Y:S01]  /*33c70*/  LEA.HI.X.SX32 R11, R12, R0.reuse, 0x1, P6 ;  /* 0x000000000c0b7211 */ /* 0x080fe200030f0eff */
[----:B0-----:R-:W-:Y:S01]  /*33c80*/  IMAD R12, R15, 0x2, R12 ;  /* 0x000000020f0c7824 */ /* 0x001fe200078e020c */
[----:B------:R0:W-:Y:S01]  /*33c90*/  @P2 STG.E.U16 desc[UR56][R6.64], R64 ;  /* 0x0000004006002986 */ /* 0x0001e2000c101538 */
[----:B------:R-:W3:Y:S02]  /*33ca0*/  LDC R15, c[0x0][0x248] ;  /* 0x00009200ff0f7b82 */ /* 0x000ee40000000800 */
[----:B-1----:R-:W-:Y:S01]  /*33cb0*/  IMAD R13, R17, 0x2, R12 ;  /* 0x00000002110d7824 */ /* 0x002fe200078e020c */
[-C--:B----4-:R-:W-:Y:S02]  /*33cc0*/  LEA R4, P2, R12, R3.reuse, 0x1 ;  /* 0x000000030c047211 */ /* 0x090fe400078408ff */
[----:B------:R-:W-:Y:S01]  /*33cd0*/  ISETP.LT.AND P3, PT, R16, UR6, !P0 ;  /* 0x0000000610007c0c */ /* 0x000fe2000c761270 */
[----:B------:R1:W-:Y:S01]  /*33ce0*/  @P4 STG.E.U16 desc[UR56][R10.64], R65 ;  /* 0x000000410a004986 */ /* 0x0003e2000c101538 */
[CC--:B------:R-:W-:Y:S01]  /*33cf0*/  LEA R8, P6, R13.reuse, R3.reuse, 0x1 ;  /* 0x000000030d087211 */ /* 0x0c0fe200078c08ff */
[----:B------:R-:W4:Y:S01]  /*33d00*/  LDC R16, c[0x0][0x248] ;  /* 0x00009200ff107b82 */ /* 0x000f220000000800 */
[-C--:B------:R-:W-:Y:S01]  /*33d10*/  LEA.HI.X.SX32 R5, R12, R0.reuse, 0x1, P2 ;  /* 0x000000000c057211 */ /* 0x080fe200010f0eff */
[----:B------:R-:W-:Y:S01]  /*33d20*/  ULDC UR6, c[0x0][0x22c] ;  /* 0x00008b0000067ab9 */ /* 0x000fe20000000800 */
[----:B------:R-:W-:Y:S01]  /*33d30*/  LEA.HI.X.SX32 R9, R13, R0, 0x1, P6 ;  /* 0x000000000d097211 */ /* 0x000fe200030f0eff */
[----:B------:R-:W-:Y:S01]  /*33d40*/  IMAD R13, R14, 0x2, R13 ;  /* 0x000000020e0d7824 */ /* 0x000fe200078e020d */
[----:B------:R-:W-:Y:S01]  /*33d50*/  ISETP.LT.AND P2, PT, R23, UR5, !P0 ;  /* 0x0000000517007c0c */ /* 0x000fe2000c741270 */
[----:B------:R4:W-:Y:S01]  /*33d60*/  @P5 STG.E.U16 desc[UR56][R4.64], R66 ;  /* 0x0000004204005986 */ /* 0x0009e2000c101538 */
[----:B------:R-:W-:Y:S01]  /*33d70*/  ULDC UR5, c[0x0][0x22c] ;  /* 0x00008b0000057ab9 */ /* 0x000fe20000000800 */
[----:B0-----:R-:W-:Y:S01]  /*33d80*/  PRMT R64, R64, 0x7632, R64 ;  /* 0x0000763240407816 */ /* 0x001fe20000000040 */
[----:B------:R-:W0:Y:S01]  /*33d90*/  LDC R12, c[0x0][0x248] ;  /* 0x00009200ff0c7b82 */ /* 0x000e220000000800 */
[----:B------:R4:W-:Y:S01]  /*33da0*/  @P3 STG.E.U16 desc[UR56][R8.64], R67 ;  /* 0x0000004308003986 */ /* 0x0009e2000c101538 */
[----:B------:R-:W-:-:S02]  /*33db0*/  LEA R6, P3, R13, R3, 0x1 ;  /* 0x000000030d067211 */ /* 0x000fc400078608ff */
[----:B------:R-:W-:Y:S01]  /*33dc0*/  ISETP.LT.AND P5, PT, R21, UR5, !P0 ;  /* 0x0000000515007c0c */ /* 0x000fe2000c7a1270 */
[----:B------:R-:W-:Y:S01]  /*33dd0*/  ULDC UR5, c[0x0][0x22c] ;  /* 0x00008b0000057ab9 */ /* 0x000fe20000000800 */
[----:B------:R-:W-:Y:S01]  /*33de0*/  LEA.HI.X.SX32 R7, R13, R0, 0x1, P3 ;  /* 0x000000000d077211 */ /* 0x000fe200018f0eff */
[----:B------:R-:W2:Y:S01]  /*33df0*/  LDL.LU R21, [R1+0xfb8] ;  /* 0x000fb80001157983 */ /* 0x000ea20000300800 */
[----:B------:R-:W-:Y:S01]  /*33e00*/  ISETP.LT.AND P3, PT, R20, UR5, !P0 ;  /* 0x0000000514007c0c */ /* 0x000fe2000c761270 */
[----:B------:R-:W-:Y:S01]  /*33e10*/  ULDC UR5, c[0x0][0x22c] ;  /* 0x00008b0000057ab9 */ /* 0x000fe20000000800 */
[----:B------:R-:W0:Y:S01]  /*33e20*/  LDC R14, c[0x0][0x248] ;  /* 0x00009200ff0e7b82 */ /* 0x000e220000000800 */
[----:B------:R-:W2:Y:S04]  /*33e30*/  LDL.LU R20, [R1+0xfb4] ;  /* 0x000fb40001147983 */ /* 0x000ea80000300800 */
[----:B------:R0:W-:Y:S03]  /*33e40*/  @P2 STG.E.U16 desc[UR56][R6.64], R64 ;  /* 0x0000004006002986 */ /* 0x0001e6000c101538 */
[----:B-1----:R-:W1:Y:S01]  /*33e50*/  LDC R11, c[0x0][0x248] ;  /* 0x00009200ff0b7b82 */ /* 0x002e620000000800 */
[----:B---3--:R-:W-:Y:S01]  /*33e60*/  ISETP.LT.AND P2, PT, R18, UR5, !P0 ;  /* 0x0000000512007c0c */ /* 0x008fe2000c741270 */
[----:B----4-:R-:W-:Y:S01]  /*33e70*/  IMAD R10, R16, 0x2, R13 ;  /* 0x00000002100a7824 */ /* 0x010fe200078e020d */
[----:B------:R-:W3:Y:S01]  /*33e80*/  LDL.LU R18, [R1+0xf90] ;  /* 0x000f900001127983 */ /* 0x000ee20000300800 */
[----:B------:R-:W-:-:S04]  /*33e90*/  ISETP.LT.AND P4, PT, R22, UR6, !P0 ;  /* 0x0000000616007c0c */ /* 0x000fc8000c781270 */
[----:B------:R-:W4:Y:S01]  /*33ea0*/  LDC R13, c[0x0][0x248] ;  /* 0x00009200ff0d7b82 */ /* 0x000f220000000800 */
[----:B------:R-:W-:Y:S01]  /*33eb0*/  PRMT R65, R65, 0x7632, R65 ;  /* 0x0000763241417816 */ /* 0x000fe20000000041 */
[----:B------:R-:W3:Y:S01]  /*33ec0*/  LDL.LU R17, [R1+0xf8c] ;  /* 0x000f8c0001117983 */ /* 0x000ee20000300800 */
[-C--:B------:R-:W-:Y:S01]  /*33ed0*/  LEA R4, P6, R10, R3.reuse, 0x1 ;  /* 0x000000030a047211 */ /* 0x080fe200078c08ff */
[----:B------:R-:W-:Y:S01]  /*33ee0*/  IMAD R9, R15, 0x2, R10 ;  /* 0x000000020f097824 */ /* 0x000fe200078e020a */
[----:B------:R-:W-:Y:S01]  /*33ef0*/  ULDC UR5, c[0x0][0x22c] ;  /* 0x00008b0000057ab9 */ /* 0x000fe20000000800 */
[----:B------:R-:W-:Y:S01]  /*33f00*/  PRMT R66, R66, 0x7632, R66 ;  /* 0x0000763242427816 */ /* 0x000fe20000000042 */
[----:B------:R-:W-:Y:S01]  /*33f10*/  ULDC UR6, c[0x0][0x22c] ;  /* 0x00008b0000067ab9 */ /* 0x000fe20000000800 */
[-C--:B------:R-:W-:Y:S01]  /*33f20*/  LEA.HI.X.SX32 R5, R10, R0.reuse, 0x1, P6 ;  /* 0x000000000a057211 */ /* 0x080fe200030f0eff */
[----:B0-----:R-:W-:Y:S01]  /*33f30*/  IMAD R7, R12, 0x2, R9 ;  /* 0x000000020c077824 */ /* 0x001fe200078e0209 */
[----:B------:R-:W-:Y:S01]  /*33f40*/  PRMT R67, R67, 0x7632, R67 ;  /* 0x0000763243437816 */ /* 0x000fe20000000043 */
[----:B------:R-:W0:Y:S02]  /*33f50*/  LDC R12, c[0x0][0x248] ;  /* 0x00009200ff0c7b82 */ /* 0x000e240000000800 */
[----:B------:R1:W-:Y:S01]  /*33f60*/  @P4 STG.E.U16 desc[UR56][R4.64], R65 ;  /* 0x0000004104004986 */ /* 0x0003e2000c101538 */
[-C--:B------:R-:W-:Y:S01]  /*33f70*/  LEA R8, P4, R9, R3.reuse, 0x1 ;  /* 0x0000000309087211 */ /* 0x080fe200078808ff */
[----:B------:R-:W-:Y:S01]  /*33f80*/  IMAD R10, R14, 0x2, R7 ;  /* 0x000000020e0a7824 */ /* 0x000fe200078e0207 */
[----:B--2---:R-:W-:Y:S01]  /*33f90*/  ISETP.LT.AND P6, PT, R19, UR5, !P0 ;  /* 0x0000000513007c0c */ /* 0x004fe2000c7c1270 */
[----:B------:R-:W-:Y:S01]  /*33fa0*/  ULDC UR5, c[0x0][0x22c] ;  /* 0x00008b0000057ab9 */ /* 0x000fe20000000800 */
[----:B------:R-:W-:Y:S01]  /*33fb0*/  LEA.HI.X.SX32 R9, R9, R0, 0x1, P4 ;  /* 0x0000000009097211 */ /* 0x000fe200020f0eff */
[----:B------:R-:W2:Y:S01]  /*33fc0*/  LDL.LU R19, [R1+0xf74] ;  /* 0x000f740001137983 */ /* 0x000ea20000300800 */
[----:B------:R-:W0:Y:S03]  /*33fd0*/  LDC R15, c[0x0][0x248] ;  /* 0x00009200ff0f7b82 */ /* 0x000e260000000800 */
[----:B------:R-:W2:Y:S04]  /*33fe0*/  LDL.LU R16, [R1+0xf6c] ;  /* 0x000f6c0001107983 */ /* 0x000ea80000300800 */
[----:B------:R4:W-:Y:S01]  /*33ff0*/  @P5 STG.E.U16 desc[UR56][R8.64], R66 ;  /* 0x0000004208005986 */ /* 0x0009e2000c101538 */
[-C--:B-1----:R-:W-:Y:S01]  /*34000*/  LEA R4, P5, R10, R3.reuse, 0x1 ;  /* 0x000000030a047211 */ /* 0x082fe200078a08ff */
[----:B------:R-:W1:Y:S01]  /*34010*/  LDC R14, c[0x0][0x248] ;  /* 0x00009200ff0e7b82 */ /* 0x000e620000000800 */
[----:B------:R-:W-:-:S02]  /*34020*/  LEA R6, P4, R7, R3, 0x1 ;  /* 0x0000000307067211 */ /* 0x000fc400078808ff */
[-C--:B------:R-:W-:Y:S01]  /*34030*/  LEA.HI.X.SX32 R5, R10, R0.reuse, 0x1, P5 ;  /* 0x000000000a057211 */ /* 0x080fe200028f0eff */
[----:B------:R-:W-:Y:S01]  /*34040*/  IMAD R10, R11, 0x2, R10 ;  /* 0x000000020b0a7824 */ /* 0x000fe200078e020a */
[----:B------:R-:W-:-:S03]  /*34050*/  LEA.HI.X.SX32 R7, R7, R0, 0x1, P4 ;  /* 0x0000000007077211 */ /* 0x000fc600020f0eff */
[----:B----4-:R-:W-:Y:S01]  /*34060*/  IMAD R11, R13, 0x2, R10 ;  /* 0x000000020d0b7824 */ /* 0x010fe200078e020a */
[CC--:B------:R-:W-:Y:S01]  /*34070*/  LEA R8, P5, R10.reuse, R3.reuse, 0x1 ;  /* 0x000000030a087211 */ /* 0x0c0fe200078a08ff */
[----:B------:R4:W-:Y:S01]  /*34080*/  @P3 STG.E.U16 desc[UR56][R6.64], R67 ;  /* 0x0000004306003986 */ /* 0x0009e2000c101538 */
[----:B------:R-:W1:Y:S02]  /*34090*/  LDC R13, c[0x0][0x248] ;  /* 0x00009200ff0d7b82 */ /* 0x000e640000000800 */
[----:B------:R-:W-:Y:S02]  /*340a0*/  LEA.HI.X.SX32 R9, R10, R0, 0x1, P5 ;  /* 0x000000000a097211 */ /* 0x000fe400028f0eff */
[----:B------:R-:W-:Y:S01]  /*340b0*/  ISETP.LT.AND P4, PT, R21, UR5, !P0 ;  /* 0x0000000515007c0c */ /* 0x000fe2000c781270 */
[----:B------:R-:W-:Y:S01]  /*340c0*/  ULDC UR5, c[0x0][0x22c] ;  /* 0x00008b0000057ab9 */ /* 0x000fe20000000800 */
[----:B------:R0:W-:Y:S01]  /*340d0*/  @P2 STG.E.U16 desc[UR56][R4.64], R72 ;  /* 0x0000004804002986 */ /* 0x0001e2000c101538 */
[----:B------:R-:W-:Y:S01]  /*340e0*/  ISETP.LT.AND P3, PT, R20, UR5, !P0 ;  /* 0x0000000514007c0c */ /* 0x000fe2000c761270 */
[----:B------:R-:W-:Y:S01]  /*340f0*/  ULDC UR5, c[0x0][0x22c] ;  /* 0x00008b0000057ab9 */ /* 0x000fe20000000800 */
[----:B----4-:R-:W-:-:S04]  /*34100*/  LEA R6, P5, R11, R3, 0x1 ;  /* 0x000000030b067211 */ /* 0x010fc800078a08ff */
[----:B------:R-:W-:Y:S02]  /*34110*/  LEA.HI.X.SX32 R7, R11, R0, 0x1, P5 ;  /* 0x000000000b077211 */ /* 0x000fe400028f0eff */
[----:B---3--:R-:W-:Y:S01]  /*34120*/  ISETP.LT.AND P2, PT, R18, UR5, !P0 ;  /* 0x0000000512007c0c */ /* 0x008fe2000c741270 */
[----:B------:R-:W-:Y:S01]  /*34130*/  ULDC UR5, c[0x0][0x22c] ;  /* 0x00008b0000057ab9 */ /* 0x000fe20000000800 */
[----:B------:R-:W3:Y:S01]  /*34140*/  LDL.LU R18, [R1+0xf68] ;  /* 0x000f680001127983 */ /* 0x000ee20000300800 */
[----:B------:R-:W-:Y:S01]  /*34150*/  ISETP.LT.AND P5, PT, R17, UR5, !P0 ;  /* 0x0000000511007c0c */ /* 0x000fe2000c7a1270 */
[----:B0-----:R-:W-:Y:S02]  /*34160*/  IMAD R10, R12, 0x2, R11 ;  /* 0x000000020c0a7824 */ /* 0x001fe400078e020b */
[----:B------:R-:W4:Y:S01]  /*34170*/  LDL.LU R17, [R1+0xf64] ;  /* 0x000f640001117983 */ /* 0x000f220000300800 */
[----:B------:R-:W-:Y:S01]  /*34180*/  PRMT R72, R72, 0x7632, R72 ;  /* 0x0000763248487816 */ /* 0x000fe20000000048 */
[----:B------:R-:W-:Y:S01]  /*34190*/  ULDC UR5, c[0x0][0x22c] ;  /* 0x00008b0000057ab9 */ /* 0x000fe20000000800 */
[----:B------:R-:W0:Y:S01]  /*341a0*/  LDC R11, c[0x0][0x248] ;  /* 0x00009200ff0b7b82 */ /* 0x000e220000000800 */
[----:B------:R-:W-:Y:S01]  /*341b0*/  @P6 STG.E.U16 desc[UR56][R8.64], R73 ;  /* 0x0000004908006986 */ /* 0x000fe2000c101538 */
[----:B------:R-:W-:-:S03]  /*341c0*/  LEA R4, P6, R10, R3, 0x1 ;  /* 0x000000030a047211 */ /* 0x000fc600078c08ff */
[----:B------:R1:W-:Y:S01]  /*341d0*/  @P4 STG.E.U16 desc[UR56][R6.64], R74 ;  /* 0x0000004a06004986 */ /* 0x0003e2000c101538 */
[-C--:B------:R-:W-:Y:S01]  /*341e0*/  LEA.HI.X.SX32 R5, R10, R0.reuse, 0x1, P6 ;  /* 0x000000000a057211 */ /* 0x080fe200030f0eff */
[----:B------:R-:W-:Y:S01]  /*341f0*/  IMAD R10, R15, 0x2, R10 ;  /* 0x000000020f0a7824 */ /* 0x000fe200078e020a */
[----:B------:R-:W0:Y:S01]  /*34200*/  LDC R12, c[0x0][0x248] ;  /* 0x00009200ff0c7b82 */ /* 0x000e220000000800 */
[----:B--2---:R-:W-:Y:S02]  /*34210*/  ISETP.LT.AND P4, PT, R16, UR6, !P0 ;  /* 0x0000000610007c0c */ /* 0x004fe4000c781270 */
[----:B------:R2:W-:Y:S01]  /*34220*/  @P3 STG.E.U16 desc[UR56][R4.64], R75 ;  /* 0x0000004b04003986 */ /* 0x0005e2000c101538 */
[----:B------:R-:W-:Y:S01]  /*34230*/  ISETP.LT.AND P6, PT, R19, UR5, !P0 ;  /* 0x0000000513007c0c */ /* 0x000fe2000c7c1270 */
[----:B-1----:R-:W-:Y:S01]  /*34240*/  IMAD R7, R13, 0x2, R10 ;  /* 0x000000020d077824 */ /* 0x002fe200078e020a */
[----:B------:R-:W-:Y:S01]  /*34250*/  PRMT R73, R73, 0x7632, R73 ;  /* 0x0000763249497816 */ /* 0x000fe20000000049 */
[----:B------:R-:W4:Y:S01]  /*34260*/  LDL.LU R16, [R1+0xf60] ;  /* 0x000f600001107983 */ /* 0x000f220000300800 */
[CC--:B------:R-:W-:Y:S01]  /*34270*/  LEA R8, P3, R10.reuse, R3.reuse, 0x1 ;  /* 0x000000030a087211 */ /* 0x0c0fe200078608ff */
[----:B------:R-:W-:Y:S01]  /*34280*/  ULDC UR5, c[0x0][0x22c] ;  /* 0x00008b0000057ab9 */ /* 0x000fe20000000800 */
[----:B------:R-:W1:Y:S01]  /*34290*/  LDC R13, c[0x0][0x248] ;  /* 0x00009200ff0d7b82 */ /* 0x000e620000000800 */
[----:B------:R-:W4:Y:S01]  /*342a0*/  LDL.LU R20, [R1+0xf58] ;  /* 0x000f580001147983 */ /* 0x000f220000300800 */
[-C--:B------:R-:W-:Y:S01]  /*342b0*/  LEA.HI.X.SX32 R9, R10, R0.reuse, 0x1, P3 ;  /* 0x000000000a097211 */ /* 0x080fe200018f0eff */
[----:B------:R-:W-:Y:S01]  /*342c0*/  IMAD R10, R14, 0x2, R7 ;  /* 0x000000020e0a7824 */ /* 0x000fe200078e0207 */
[CC--:B------:R-:W-:Y:S01]  /*342d0*/  LEA R6, P3, R7.reuse, R3.reuse, 0x1 ;  /* 0x0000000307067211 */ /* 0x0c0fe200078608ff */
[----:B------:R-:W4:Y:S01]  /*342e0*/  LDL.LU R19, [R1+0xf54] ;  /* 0x000f540001137983 */ /* 0x000f220000300800 */
[----:B------:R-:W-:Y:S01]  /*342f0*/  PRMT R74, R74, 0x7632, R74 ;  /* 0x000076324a4a7816 */ /* 0x000fe2000000004a */
[----:B------:R-:W-:Y:S01]  /*34300*/  ULDC UR6, c[0x0][0x22c] ;  /* 0x00008b0000067ab9 */ /* 0x000fe20000000800 */
[-C--:B------:R-:W-:Y:S01]  /*34310*/  LEA.HI.X.SX32 R7, R7, R0.reuse, 0x1, P3 ;  /* 0x0000000007077211 */ /* 0x080fe200018f0eff */
[----:B------:R0:W-:Y:S01]  /*34320*/  @P2 STG.E.U16 desc[UR56][R8.64], R72 ;  /* 0x0000004808002986 */ /* 0x0001e2000c101538 */
[C---:B--2---:R-:W-:Y:S01]  /*34330*/  LEA R4, P3, R10.reuse, R3, 0x1 ;  /* 0x000000030a047211 */ /* 0x044fe200078608ff */
[----:B------:R-:W2:Y:S03]  /*34340*/  LDC R15, c[0x0][0x248] ;  /* 0x00009200ff0f7b82 */ /* 0x000ea60000000800 */
[----:B------:R-:W-:-:S02]  /*34350*/  LEA.HI.X.SX32 R5, R10, R0, 0x1, P3 ;  /* 0x000000000a057211 */ /* 0x000fc400018f0eff */
[----:B------:R-:W-:-:S03]  /*34360*/  PRMT R75, R75, 0x7632, R75 ;  /* 0x000076324b4b7816 */ /* 0x000fc6000000004b */
[----:B------:R-:W2:Y:S01]  /*34370*/  LDC R14, c[0x0][0x248] ;  /* 0x00009200ff0e7b82 */ /* 0x000ea20000000800 */
[----:B---3--:R-:W-:Y:S01]  /*34380*/  ISETP.LT.AND P2, PT, R18, UR5, !P0 ;  /* 0x0000000512007c0c */ /* 0x008fe2000c741270 */
[----:B------:R-:W-:Y:S02]  /*34390*/  ULDC UR5, c[0x0][0x22c] ;  /* 0x00008b0000057ab9 */ /* 0x000fe40000000800 */
[----:B----4-:R-:W-:Y:S01]  /*343a0*/  ISETP.LT.AND P3, PT, R17, UR5, !P0 ;  /* 0x0000000511007c0c */ /* 0x010fe2000c761270 */
[----:B0-----:R-:W-:Y:S01]  /*343b0*/  IMAD R10, R11, 0x2, R10 ;  /* 0x000000020b0a7824 */ /* 0x001fe200078e020a */
[----:B------:R-:W3:Y:S02]  /*343c0*/  LDL.LU R17, [R1+0xf50] ;  /* 0x000f500001117983 */ /* 0x000ee40000300800 */
[----:B------:R-:W0:Y:S01]  /*343d0*/  LDC R11, c[0x0][0x248] ;  /* 0x00009200ff0b7b82 */ /* 0x000e220000000800 */
[----:B------:R-:W-:Y:S01]  /*343e0*/  ULDC UR5, c[0x0][0x22c] ;  /* 0x00008b0000057ab9 */ /* 0x000fe20000000800 */
[----:B------:R-:W4:Y:S04]  /*343f0*/  LDL.LU R18, [R1+0xf4c] ;  /* 0x000f4c0001127983 */ /* 0x000f280000300800 */
[----:B------:R1:W-:Y:S04]  /*34400*/  @P5 STG.E.U16 desc[UR56][R6.64], R73 ;  /* 0x0000004906005986 */ /* 0x0003e8000c101538 */
[----:B------:R2:W-:Y:S01]  /*34410*/  @P6 STG.E.U16 desc[UR56][R4.64], R74 ;  /* 0x0000004a04006986 */ /* 0x0005e2000c101538 */
[----:B------:R-:W-:Y:S01]  /*34420*/  LEA R8, P6, R10, R3, 0x1 ;  /* 0x000000030a087211 */ /* 0x000fe200078c08ff */
[----:B-1----:R-:W-:-:S03]  /*34430*/  IMAD R7, R13, 0x2, R10 ;  /* 0x000000020d077824 */ /* 0x002fc600078e020a */
[-C--:B------:R-:W-:Y:S01]  /*34440*/  LEA.HI.X.SX32 R9, R10, R0.reuse, 0x1, P6 ;  /* 0x000000000a097211 */ /* 0x080fe200030f0eff */
[----:B------:R-:W1:Y:S01]  /*34450*/  LDC R13, c[0x0][0x248] ;  /* 0x00009200ff0d7b82 */ /* 0x000e620000000800 */
[----:B------:R-:W-:Y:S01]  /*34460*/  ISETP.LT.AND P5, PT, R16, UR5, !P0 ;  /* 0x0000000510007c0c */ /* 0x000fe2000c7a1270 */
[----:B------:R-:W-:Y:S01]  /*34470*/  IMAD R10, R12, 0x2, R7 ;  /* 0x000000020c0a7824 */ /* 0x000fe200078e0207 */
[----:B------:R-:W4:Y:S01]  /*34480*/  LDL.LU R16, [R1+0xf48] ;  /* 0x000f480001107983 */ /* 0x000f220000300800 */
[CC--:B------:R-:W-:Y:S01]  /*34490*/  LEA R6, P6, R7.reuse, R3.reuse, 0x1 ;  /* 0x0000000307067211 */ /* 0x0c0fe200078c08ff */
[----:B------:R-:W-:Y:S02]  /*344a0*/  ULDC UR5, c[0x0][0x22c] ;  /* 0x00008b0000057ab9 */ /* 0x000fe40000000800 */
[----:B------:R0:W-:Y:S01]  /*344b0*/  @P4 STG.E.U16 desc[UR56][R8.64], R75 ;  /* 0x0000004b08004986 */ /* 0x0001e2000c101538 */
[-C--:B------:R-:W-:Y:S02]  /*344c0*/  LEA.HI.X.SX32 R7, R7, R0.reuse, 0x1, P6 ;  /* 0x0000000007077211 */ /* 0x080fe400030f0eff */
[CC--:B--2---:R-:W-:Y:S01]  /*344d0*/  LEA R4, P6, R10.reuse, R3.reuse, 0x1 ;  /* 0x000000030a047211 */ /* 0x0c4fe200078c08ff */
[----:B------:R-:W2:Y:S03]  /*344e0*/  LDL.LU R21, [R1+0xf44] ;  /* 0x000f440001157983 */ /* 0x000ea60000300800 */
[----:B------:R-:W-:Y:S01]  /*344f0*/  LEA.HI.X.SX32 R5, R10, R0, 0x1, P6 ;  /* 0x000000000a057211 */ /* 0x000fe200030f0eff */
[----:B0-----:R-:W-:Y:S01]  /*34500*/  IMAD R10, R11, 0x2, R10 ;  /* 0x000000020b0a7824 */ /* 0x001fe200078e020a */
[----:B------:R-:W-:Y:S01]  /*34510*/  ISETP.LT.AND P4, PT, R20, UR5, !P0 ;  /* 0x0000000514007c0c */ /* 0x000fe2000c781270 */
[----:B------:R-:W-:Y:S01]  /*34520*/  ULDC UR5, c[0x0][0x22c] ;  /* 0x00008b0000057ab9 */ /* 0x000fe20000000800 */
[----:B------:R0:W-:Y:S02]  /*34530*/  @P2 STG.E.U16 desc[UR56][R6.64], R80 ;  /* 0x0000005006002986 */ /* 0x0001e4000c101538 */
[----:B------:R-:W-:-:S02]  /*34540*/  LEA R8, P6, R10, R3, 0x1 ;  /* 0x000000030a087211 */ /* 0x000fc400078c08ff */
[----:B------:R-:W-:Y:S01]  /*34550*/  ISETP.LT.AND P2, PT, R19, UR5, !P0 ;  /* 0x0000000513007c0c */ /* 0x000fe2000c741270 */
[----:B------:R-:W-:Y:S01]  /*34560*/  ULDC UR5, c[0x0][0x22c] ;  /* 0x00008b0000057ab9 */ /* 0x000fe20000000800 */
[----:B------:R-:W-:Y:S01]  /*34570*/  LEA.HI.X.SX32 R9, R10, R0, 0x1, P6 ;  /* 0x000000000a097211 */ /* 0x000fe200030f0eff */
[----:B------:R1:W-:Y:S01]  /*34580*/  @P3 STG.E.U16 desc[UR56][R4.64], R81 ;  /* 0x0000005104003986 */ /* 0x0003e2000c101538 */
[----:B------:R-:W-:Y:S01]  /*34590*/  IMAD R11, R15, 0x2, R10 ;  /* 0x000000020f0b7824 */ /* 0x000fe200078e020a */
[----:B------:R-:W2:Y:S02]  /*345a0*/  LDC R19, c[0x0][0x248] ;  /* 0x00009200ff137b82 */ /* 0x000ea40000000800 */
[----:B------:R-:W2:Y:S04]  /*345b0*/  LDL.LU R20, [R1+0xf40] ;  /* 0x000f400001147983 */ /* 0x000ea80000300800 */
[----:B------:R1:W-:Y:S02]  /*345c0*/  @P5 STG.E.U16 desc[UR56][R8.64], R82 ;  /* 0x0000005208005986 */ /* 0x0003e4000c101538 */
[----:B------:R-:W1:Y:S01]  /*345d0*/  LDC R15, c[0x0][0x248] ;  /* 0x00009200ff0f7b82 */ /* 0x000e620000000800 */
[----:B---3--:R-:W-:Y:S01]  /*345e0*/  ISETP.LT.AND P3, PT, R17, UR5, !P0 ;  /* 0x0000000511007c0c */ /* 0x008fe2000c761270 */
[----:B------:R-:W-:Y:S01]  /*345f0*/  ULDC UR5, c[0x0][0x22c] ;  /* 0x00008b0000057ab9 */ /* 0x000fe20000000800 */
[----:B------:R-:W-:Y:S01]  /*34600*/  LEA R10, P6, R11, R3, 0x1 ;  /* 0x000000030b0a7211 */ /* 0x000fe200078c08ff */
[----:B0-----:R-:W-:Y:S01]  /*34610*/  IMAD R6, R14, 0x2, R11 ;  /* 0x000000020e067824 */ /* 0x001fe200078e020b */
[----:B----4-:R-:W-:-:S03]  /*34620*/  ISETP.LT.AND P5, PT, R18, UR5, !P0 ;  /* 0x0000000512007c0c */ /* 0x010fc6000c7a1270 */
[----:B------:R-:W0:Y:S01]  /*34630*/  LDC R17, c[0x0][0x248] ;  /* 0x00009200ff117b82 */ /* 0x000e220000000800 */
[----:B------:R-:W3:Y:S01]  /*34640*/  LDL.LU R18, [R1+0xf3c] ;  /* 0x000f3c0001127983 */ /* 0x000ee20000300800 */
[----:B------:R-:W-:Y:S01]  /*34650*/  LEA.HI.X.SX32 R11, R11, R0, 0x1, P6 ;  /* 0x000000000b0b7211 */ /* 0x000fe200030f0eff */
[----:B------:R-:W-:Y:S01]  /*34660*/  ULDC UR5, c[0x0][0x22c] ;  /* 0x00008b0000057ab9 */ /* 0x000fe20000000800 */
[----:B-1----:R-:W-:-:S03]  /*34670*/  LEA R4, P6, R6, R3, 0x1 ;  /* 0x0000000306047211 */ /* 0x002fc600078c08ff */
[----:B------:R0:W-:Y:S01]  /*34680*/  @P4 STG.E.U16 desc[UR56][R10.64], R83 ;  /* 0x000000530a004986 */ /* 0x0001e2000c101538 */
[----:B------:R-:W-:Y:S01]  /*34690*/  IMAD R12, R13, 0x2, R6 ;  /* 0x000000020d0c7824 */ /* 0x000fe200078e0206 */
[----:B------:R-:W-:Y:S01]  /*346a0*/  LEA.HI.X.SX32 R5, R6, R0, 0x1, P6 ;  /* 0x0000000006057211 */ /* 0x000fe200030f0eff */
[----:B------:R-:W1:Y:S03]  /*346b0*/  LDC R13, c[0x0][0x248] ;  /* 0x00009200ff0d7b82 */ /* 0x000e660000000800 */
[----:B------:R-:W-:Y:S02]  /*346c0*/  LEA R6, P6, R12, R3, 0x1 ;  /* 0x000000030c067211 */ /* 0x000fe400078c08ff */
[----:B------:R-:W-:Y:S02]  /*346d0*/  PRMT R80, R80, 0x7632, R80 ;  /* 0x0000763250507816 */ /* 0x000fe40000000050 */
[----:B------:R-:W-:Y:S01]  /*346e0*/  PRMT R81, R81, 0x7632, R81 ;  /* 0x0000763251517816 */ /* 0x000fe20000000051 */
[----:B------:R-:W4:Y:S01]  /*346f0*/  LDC R14, c[0x0][0x248] ;  /* 0x00009200ff0e7b82 */ /* 0x000f220000000800 */
[----:B------:R-:W-:-:S02]  /*34700*/  ISETP.LT.AND P4, PT, R16, UR5, !P0 ;  /* 0x0000000510007c0c */ /* 0x000fc4000c781270 */
[-C--:B------:R-:W-:Y:S01]  /*34710*/  LEA.HI.X.SX32 R7, R12, R0.reuse, 0x1, P6 ;  /* 0x000000000c077211 */ /* 0x080fe200030f0eff */
[----:B------:R-:W4:Y:S01]  /*34720*/  LDL.LU R16, [R1+0xf38] ;  /* 0x000f380001107983 */ /* 0x000f220000300800 */
[----:B------:R-:W-:Y:S01]  /*34730*/  IMAD R12, R15, 0x2, R12 ;  /* 0x000000020f0c7824 */ /* 0x000fe200078e020c */
[----:B------:R-:W-:Y:S01]  /*34740*/  ULDC UR5, c[0x0][0x22c] ;  /* 0x00008b0000057ab9 */ /* 0x000fe20000000800 */
[----:B------:R-:W-:Y:S01]  /*34750*/  PRMT R82, R82, 0x7632, R82 ;  /* 0x0000763252527816 */ /* 0x000fe20000000052 */
[----:B------:R-:W4:Y:S04]  /*34760*/  LDL.LU R23, [R1+0xf34] ;  /* 0x000f340001177983 */ /* 0x000f280000300800 */
[----:B------:R2:W-:Y:S01]  /*34770*/  @P2 STG.E.U16 desc[UR56][R4.64], R80 ;  /* 0x0000005004002986 */ /* 0x0005e2000c101538 */
[----:B------:R-:W3:Y:S03]  /*34780*/  LDC R15, c[0x0][0x248] ;  /* 0x00009200ff0f7b82 */ /* 0x000ee60000000800 */
[----:B------:R3:W-:Y:S01]  /*34790*/  @P3 STG.E.U16 desc[UR56][R6.64], R81 ;  /* 0x0000005106003986 */ /* 0x0007e2000c101538 */
[CC--:B------:R-:W-:Y:S01]  /*347a0*/  LEA R8, P3, R12.reuse, R3.reuse, 0x1 ;  /* 0x000000030c087211 */ /* 0x0c0fe200078608ff */
[----:B0-----:R-:W-:Y:S01]  /*347b0*/  IMAD R10, R17, 0x2, R12 ;  /* 0x00000002110a7824 */ /* 0x001fe200078e020c */
[----:B--2---:R-:W-:Y:S01]  /*347c0*/  ISETP.LT.AND P2, PT, R21, UR5, !P0 ;  /* 0x0000000515007c0c */ /* 0x004fe2000c741270 */
[----:B------:R-:W2:Y:S01]  /*347d0*/  LDL.LU R22, [R1+0xf30] ;  /* 0x000f300001167983 */ /* 0x000ea20000300800 */
[----:B------:R-:W-:Y:S01]  /*347e0*/  LEA.HI.X.SX32 R9, R12, R0, 0x1, P3 ;  /* 0x000000000c097211 */ /* 0x000fe200018f0eff */
[----:B------:R-:W-:Y:S01]  /*347f0*/  ULDC UR5, c[0x0][0x22c] ;  /* 0x00008b0000057ab9 */ /* 0x000fe20000000800 */
[----:B------:R-:W0:Y:S01]  /*34800*/  LDC R17, c[0x0][0x248] ;  /* 0x00009200ff117b82 */ /* 0x000e220000000800 */
[----:B------:R-:W2:Y:S01]  /*34810*/  LDL.LU R21, [R1+0xf2c] ;  /* 0x000f2c0001157983 */ /* 0x000ea20000300800 */
[----:B------:R-:W-:-:S02]  /*34820*/  LEA R4, P6, R10, R3, 0x1 ;  /* 0x000000030a047211 */ /* 0x000fc400078c08ff */
[----:B------:R-:W-:Y:S01]  /*34830*/  ISETP.LT.AND P3, PT, R20, UR5, !P0 ;  /* 0x0000000514007c0c */ /* 0x000fe2000c761270 */
[----:B------:R-:W-:Y:S01]  /*34840*/  ULDC UR5, c[0x0][0x22c] ;  /* 0x00008b0000057ab9 */ /* 0x000fe20000000800 */
[----:B------:R-:W2:Y:S04]  /*34850*/  LDL.LU R20, [R1+0xf28] ;  /* 0x000f280001147983 */ /* 0x000ea80000300800 */
[----:B------:R-:W-:Y:S01]  /*34860*/  @P5 STG.E.U16 desc[UR56][R8.64], R82 ;  /* 0x0000005208005986 */ /* 0x000fe2000c101538 */
[----:B------:R-:W-:Y:S01]  /*34870*/  LEA.HI.X.SX32 R5, R10, R0, 0x1, P6 ;  /* 0x000000000a057211 */ /* 0x000fe200030f0eff */
[----:B-1----:R-:W-:-:S04]  /*34880*/  IMAD R10, R13, 0x2, R10 ;  /* 0x000000020d0a7824 */ /* 0x002fc800078e020a */
[----:B------:R-:W-:Y:S01]  /*34890*/  IMAD R12, R19, 0x2, R10 ;  /* 0x00000002130c7824 */ /* 0x000fe200078e020a */
[----:B---3--:R-:W-:Y:S01]  /*348a0*/  ISETP.LT.AND P5, PT, R18, UR5, !P0 ;  /* 0x0000000512007c0c */ /* 0x008fe2000c7a1270 */
[----:B------:R-:W-:Y:S01]  /*348b0*/  ULDC UR5, c[0x0][0x22c] ;  /* 0x00008b0000057ab9 */ /* 0x000fe20000000800 */
[----:B------:R-:W3:Y:S04]  /*348c0*/  LDL.LU R18, [R1+0xf24] ;  /* 0x000f240001127983 */ /* 0x000ee80000300800 */
[----:B------:R-:W3:Y:S01]  /*348d0*/  LDL.LU R19, [R1+0xf20] ;  /* 0x000f200001137983 */ /* 0x000ee20000300800 */
[----:B------:R-:W-:-:S05]  /*348e0*/  PRMT R83, R83, 0x7632, R83 ;  /* 0x0000763253537816 */ /* 0x000fca0000000053 */
[----:B------:R1:W-:Y:S01]  /*348f0*/  @P4 STG.E.U16 desc[UR56][R4.64], R83 ;  /* 0x0000005304004986 */ /* 0x0003e2000c101538 */
[----:B------:R-:W-:-:S04]  /*34900*/  LEA R6, P4, R10, R3, 0x1 ;  /* 0x000000030a067211 */ /* 0x000fc800078808ff */
[----:B------:R-:W-:Y:S02]  /*34910*/  LEA.HI.X.SX32 R7, R10, R0, 0x1, P4 ;  /* 0x000000000a077211 */ /* 0x000fe400020f0eff */
[----:B------:R-:W-:-:S04]  /*34920*/  LEA R10, P6, R12, R3, 0x1 ;  /* 0x000000030c0a7211 */ /* 0x000fc800078c08ff */
[----:B------:R-:W-:Y:S01]  /*34930*/  LEA.HI.X.SX32 R11, R12, R0, 0x1, P6 ;  /* 0x000000000c0b7211 */ /* 0x000fe200030f0eff */
[----:B------:R-:W-:Y:S01]  /*34940*/  IMAD R12, R15, 0x2, R12 ;  /* 0x000000020f0c7824 */ /* 0x000fe200078e020c */
[----:B----4-:R-:W-:Y:S01]  /*34950*/  ISETP.LT.AND P4, PT, R16, UR6, !P0 ;  /* 0x0000000610007c0c */ /* 0x010fe2000c781270 */
[----:B------:R4:W-:Y:S01]  /*34960*/  @P2 STG.E.U16 desc[UR56][R6.64], R88 ;  /* 0x0000005806002986 */ /* 0x0009e2000c101538 */
[----:B------:R-:W2:Y:S01]  /*34970*/  LDC R16, c[0x0][0x248] ;  /* 0x00009200ff107b82 */ /* 0x000ea20000000800 */
[----:B0-----:R-:W-:Y:S01]  /*34980*/  IMAD R13, R17, 0x2, R12 ;  /* 0x00000002110d7824 */ /* 0x001fe200078e020c */
[----:B-1----:R-:W-:Y:S01]  /*34990*/  LEA R4, P2, R12, R3, 0x1 ;  /* 0x000000030c047211 */ /* 0x002fe200078408ff */
[----:B------:R-:W-:-:S03]  /*349a0*/  ULDC UR6, c[0x0][0x22c] ;  /* 0x00008b0000067ab9 */ /* 0x000fc60000000800 */
[C---:B------:R-:W-:Y:S02]  /*349b0*/  LEA R8, P6, R13.reuse, R3, 0x1 ;  /* 0x000000030d087211 */ /* 0x040fe400078c08ff */
[-C--:B------:R-:W-:Y:S01]  /*349c0*/  LEA.HI.X.SX32 R5, R12, R0.reuse, 0x1, P2 ;  /* 0x000000000c057211 */ /* 0x080fe200010f0eff */
[----:B------:R-:W0:Y:S01]  /*349d0*/  LDC R15, c[0x0][0x248] ;  /* 0x00009200ff0f7b82 */ /* 0x000e220000000800 */
[----:B------:R-:W-:Y:S01]  /*349e0*/  LEA.HI.X.SX32 R9, R13, R0, 0x1, P6 ;  /* 0x000000000d097211 */ /* 0x000fe200030f0eff */
[----:B------:R-:W-:Y:S01]  /*349f0*/  IMAD R13, R14, 0x2, R13 ;  /* 0x000000020e0d7824 */ /* 0x000fe200078e020d */
[----:B------:R-:W-:Y:S01]  /*34a00*/  ISETP.LT.AND P2, PT, R23, UR5, !P0 ;  /* 0x0000000517007c0c */ /* 0x000fe2000c741270 */
[----:B------:R1:W-:Y:S01]  /*34a10*/  @P3 STG.E.U16 desc[UR56][R10.64], R89 ;  /* 0x000000590a003986 */ /* 0x0003e2000c101538 */
[----:B------:R-:W-:-:S03]  /*34a20*/  ULDC UR5, c[0x0][0x22c] ;  /* 0x00008b0000057ab9 */ /* 0x000fc60000000800 */
[----:B------:R1:W-:Y:S01]  /*34a30*/  @P5 STG.E.U16 desc[UR56][R4.64], R90 ;  /* 0x0000005a04005986 */ /* 0x0003e2000c101538 */
[----:B----4-:R-:W-:Y:S01]  /*34a40*/  PRMT R88, R88, 0x7632, R88 ;  /* 0x0000763258587816 */ /* 0x010fe20000000058 */
[----:B------:R-:W4:Y:S02]  /*34a50*/  LDC R12, c[0x0][0x248] ;  /* 0x00009200ff0c7b82 */ /* 0x000f240000000800 */
[----:B------:R0:W-:Y:S01]  /*34a60*/  @P4 STG.E.U16 desc[UR56][R8.64], R91 ;  /* 0x0000005b08004986 */ /* 0x0001e2000c101538 */
[-C--:B------:R-:W-:Y:S02]  /*34a70*/  LEA R6, P4, R13, R3.reuse, 0x1 ;  /* 0x000000030d067211 */ /* 0x080fe400078808ff */
[----:B--2---:R-:W-:Y:S01]  /*34a80*/  ISETP.LT.AND P5, PT, R21, UR5, !P0 ;  /* 0x0000000515007c0c */ /* 0x004fe2000c7a1270 */
[----:B------:R-:W-:Y:S01]  /*34a90*/  ULDC UR5, c[0x0][0x22c] ;  /* 0x00008b0000057ab9 */ /* 0x000fe20000000800 */
[----:B------:R-:W-:Y:S01]  /*34aa0*/  LEA.HI.X.SX32 R7, R13, R0, 0x1, P4 ;  /* 0x000000000d077211 */ /* 0x000fe200020f0eff */
[----:B------:R-:W2:Y:S01]  /*34ab0*/  LDL.LU R21, [R1+0xf1c] ;  /* 0x000f1c0001157983 */ /* 0x000ea20000300800 */
[----:B------:R-:W-:Y:S01]  /*34ac0*/  ISETP.LT.AND P4, PT, R20, UR5, !P0 ;  /* 0x0000000514007c0c */ /* 0x000fe2000c781270 */
[----:B-1----:R-:W-:Y:S01]  /*34ad0*/  IMAD R10, R16, 0x2, R13 ;  /* 0x00000002100a7824 */ /* 0x002fe200078e020d */
[----:B------:R-:W-:Y:S01]  /*34ae0*/  ULDC UR5, c[0x0][0x22c] ;  /* 0x00008b0000057ab9 */ /* 0x000fe20000000800 */
[----:B------:R-:W2:Y:S01]  /*34af0*/  LDL.LU R20, [R1+0xf18] ;  /* 0x000f180001147983 */ /* 0x000ea20000300800 */
[----:B------:R-:W1:Y:S03]  /*34b00*/  LDC R14, c[0x0][0x248] ;  /* 0x00009200ff0e7b82 */ /* 0x000e660000000800 */
[----:B------:R4:W-:Y:S01]  /*34b10*/  @P2 STG.E.U16 desc[UR56][R6.64], R88 ;  /* 0x0000005806002986 */ /* 0x0009e2000c101538 */
[----:B------:R-:W-:-:S04]  /*34b20*/  LEA R4, P6, R10, R3, 0x1 ;  /* 0x000000030a047211 */ /* 0x000fc800078c08ff */
[----:B------:R-:W-:Y:S01]  /*34b30*/  LEA.HI.X.SX32 R5, R10, R0, 0x1, P6 ;  /* 0x000000000a057211 */ /* 0x000fe200030f0eff */
[----:B------:R-:W1:Y:S01]  /*34b40*/  LDC R11, c[0x0][0x248] ;  /* 0x00009200ff0b7b82 */ /* 0x000e620000000800 */
[----:B------:R-:W-:Y:S01]  /*34b50*/  ISETP.LT.AND P3, PT, R22, UR6, !P0 ;  /* 0x0000000616007c0c */ /* 0x000fe2000c761270 */
[----:B0-----:R-:W-:Y:S01]  /*34b60*/  IMAD R9, R15, 0x2, R10 ;  /* 0x000000020f097824 */ /* 0x001fe200078e020a */
[----:B------:R-:W-:Y:S01]  /*34b70*/  PRMT R89, R89, 0x7632, R89 ;  /* 0x0000763259597816 */ /* 0x000fe20000000059 */
[----:B------:R-:W-:-:S04]  /*34b80*/  ULDC UR6, c[0x0][0x22c] ;  /* 0x00008b0000067ab9 */ /* 0x000fc80000000800 */
[----:B------:R-:W0:Y:S01]  /*34b90*/  LDC R13, c[0x0][0x248] ;  /* 0x00009200ff0d7b82 */ /* 0x000e220000000800 */
[----:B---3--:R-:W-:Y:S01]  /*34ba0*/  ISETP.LT.AND P2, PT, R18, UR5, !P0 ;  /* 0x0000000512007c0c */ /* 0x008fe2000c741270 */
[----:B------:R-:W-:Y:S01]  /*34bb0*/  ULDC UR5, c[0x0][0x22c] ;  /* 0x00008b0000057ab9 */ /* 0x000fe20000000800 */
[----:B------:R-:W3:Y:S01]  /*34bc0*/  LDL.LU R18, [R1+0xf14] ;  /* 0x000f140001127983 */ /* 0x000ee20000300800 */
[----:B------:R-:W-:-:S04]  /*34bd0*/  PRMT R90, R90, 0x7632, R90 ;  /* 0x000076325a5a7816 */ /* 0x000fc8000000005a */
[----:B------:R-:W3:Y:S01]  /*34be0*/  LDC R15, c[0x0][0x248] ;  /* 0x00009200ff0f7b82 */ /* 0x000ee20000000800 */
[----:B------:R-:W3:Y:S01]  /*34bf0*/  LDL.LU R17, [R1+0xf10] ;  /* 0x000f100001117983 */ /* 0x000ee20000300800 */
[----:B------:R-:W-:Y:S01]  /*34c00*/  ISETP.LT.AND P6, PT, R19, UR5, !P0 ;  /* 0x0000000513007c0c */ /* 0x000fe2000c7c1270 */
[----:B----4-:R-:W-:Y:S01]  /*34c10*/  IMAD R7, R12, 0x2, R9 ;  /* 0x000000020c077824 */ /* 0x010fe200078e0209 */
[----:B------:R-:W-:Y:S01]  /*34c20*/  PRMT R91, R91, 0x7632, R91 ;  /* 0x000076325b5b7816 */ /* 0x000fe2000000005b */
[----:B------:R-:W4:Y:S01]  /*34c30*/  LDL.LU R19, [R1+0xf0c] ;  /* 0x000f0c0001137983 */ /* 0x000f220000300800 */
[----:B------:R-:W-:Y:S02]  /*34c40*/  ULDC UR5, c[0x0][0x22c] ;  /* 0x00008b0000057ab9 */ /* 0x000fe40000000800 */
[----:B------:R-:W3:Y:S01]  /*34c50*/  LDC R12, c[0x0][0x248] ;  /* 0x00009200ff0c7b82 */ /* 0x000ee20000000800 */
[----:B------:R-:W4:Y:S04]  /*34c60*/  LDL.LU R16, [R1+0xf08] ;  /* 0x000f080001107983 */ /* 0x000f280000300800 */
[----:B------:R0:W-:Y:S01]  /*34c70*/  @P3 STG.E.U16 desc[UR56][R4.64], R89 ;  /* 0x0000005904003986 */ /* 0x0001e2000c101538 */
[----:B------:R-:W-:Y:S01]  /*34c80*/  LEA R8, P3, R9, R3, 0x1 ;  /* 0x0000000309087211 */ /* 0x000fe200078608ff */
[----:B-1----:R-:W-:-:S02]  /*34c90*/  IMAD R10, R14, 0x2, R7 ;  /* 0x000000020e0a7824 */ /* 0x002fc400078e0207 */
[----:B------:R-:W1:Y:S01]  /*34ca0*/  LDC R14, c[0x0][0x248] ;  /* 0x00009200ff0e7b82 */ /* 0x000e620000000800 */
[----:B------:R-:W-:-:S05]  /*34cb0*/  LEA.HI.X.SX32 R9, R9, R0, 0x1, P3 ;  /* 0x0000000009097211 */ /* 0x000fca00018f0eff */
[----:B------:R0:W-:Y:S02]  /*34cc0*/  @P5 STG.E.U16 desc[UR56][R8.64], R90 ;  /* 0x0000005a08005986 */ /* 0x0001e4000c101538 */
[CC--:B0-----:R-:W-:Y:S02]  /*34cd0*/  LEA R4, P5, R10.reuse, R3.reuse, 0x1 ;  /* 0x000000030a047211 */ /* 0x0c1fe400078a08ff */
[----:B------:R-:W-:Y:S02]  /*34ce0*/  LEA R6, P3, R7, R3, 0x1 ;  /* 0x0000000307067211 */ /* 0x000fe400078608ff */
[-C--:B------:R-:W-:Y:S01]  /*34cf0*/  LEA.HI.X.SX32 R5, R10, R0.reuse, 0x1, P5 ;  /* 0x000000000a057211 */ /* 0x080fe200028f0eff */
[----:B------:R-:W-:Y:S01]  /*34d00*/  IMAD R10, R11, 0x2, R10 ;  /* 0x000000020b0a7824 */ /* 0x000fe200078e020a */
[----:B------:R-:W-:-:S03]  /*34d10*/  LEA.HI.X.SX32 R7, R7, R0, 0x1, P3 ;  /* 0x0000000007077211 */ /* 0x000fc600018f0eff */
[----:B------:R-:W-:Y:S01]  /*34d20*/  IMAD R11, R13, 0x2, R10 ;  /* 0x000000020d0b7824 */ /* 0x000fe200078e020a */
[CC--:B------:R-:W-:Y:S01]  /*34d30*/  LEA R8, P5, R10.reuse, R3.reuse, 0x1 ;  /* 0x000000030a087211 */ /* 0x0c0fe200078a08ff */
[----:B------:R0:W-:Y:S01]  /*34d40*/  @P4 STG.E.U16 desc[UR56][R6.64], R91 ;  /* 0x0000005b06004986 */ /* 0x0001e2000c101538 */
[----:B------:R-:W1:Y:S02]  /*34d50*/  LDC R13, c[0x0][0x248] ;  /* 0x00009200ff0d7b82 */ /* 0x000e640000000800 */
[-C--:B------:R-:W-:Y:S01]  /*34d60*/  LEA.HI.X.SX32 R9, R10, R0.reuse, 0x1, P5 ;  /* 0x000000000a097211 */ /* 0x080fe200028f0eff */
[----:B------:R3:W-:Y:S01]  /*34d70*/  @P2 STG.E.U16 desc[UR56][R4.64], R96 ;  /* 0x0000006004002986 */ /* 0x0007e2000c101538 */
[----:B--2---:R-:W-:Y:S01]  /*34d80*/  ISETP.LT.AND P3, PT, R21, UR5, !P0 ;  /* 0x0000000515007c0c */ /* 0x004fe2000c761270 */
[----:B------:R-:W-:Y:S01]  /*34d90*/  ULDC UR5, c[0x0][0x22c] ;  /* 0x00008b0000057ab9 */ /* 0x000fe20000000800 */
[C---:B0-----:R-:W-:Y:S02]  /*34da0*/  LEA R6, P5, R11.reuse, R3, 0x1 ;  /* 0x000000030b067211 */ /* 0x041fe400078a08ff */
[----:B------:R-:W-:Y:S01]  /*34db0*/  ISETP.LT.AND P4, PT, R20, UR5, !P0 ;  /* 0x0000000514007c0c */ /* 0x000fe2000c781270 */
[----:B------:R-:W-:Y:S01]  /*34dc0*/  ULDC UR5, c[0x0][0x22c] ;  /* 0x00008b0000057ab9 */ /* 0x000fe20000000800 */
[----:B------:R-:W-:Y:S01]  /*34dd0*/  LEA.HI.X.SX32 R7, R11, R0, 0x1, P5 ;  /* 0x000000000b077211 */ /* 0x000fe200028f0eff */
[----:B------:R0:W-:Y:S06]  /*34de0*/  @P6 STG.E.U16 desc[UR56][R8.64], R97 ;  /* 0x0000006108006986 */ /* 0x0001ec000c101538 */
[----:B------:R1:W-:Y:S01]  /*34df0*/  @P3 STG.E.U16 desc[UR56][R6.64], R98 ;  /* 0x0000006206003986 */ /* 0x0003e2000c101538 */
[----:B---3--:R-:W-:Y:S01]  /*34e00*/  ISETP.LT.AND P2, PT, R18, UR5, !P0 ;  /* 0x0000000512007c0c */ /* 0x008fe2000c741270 */
[----:B------:R-:W-:-:S02]  /*34e10*/  ULDC UR5, c[0x0][0x22c] ;  /* 0x00008b0000057ab9 */ /* 0x000fc40000000800 */
[----:B------:R-:W2:Y:S01]  /*34e20*/  LDL.LU R18, [R1+0xf04] ;  /* 0x000f040001127983 */ /* 0x000ea20000300800 */
[----:B------:R-:W-:Y:S01]  /*34e30*/  ISETP.LT.AND P5, PT, R17, UR5, !P0 ;  /* 0x0000000511007c0c */ /* 0x000fe2000c7a1270 */
[----:B------:R-:W-:Y:S02]  /*34e40*/  IMAD R10, R12, 0x2, R11 ;  /* 0x000000020c0a7824 */ /* 0x000fe400078e020b */
[----:B------:R-:W3:Y:S01]  /*34e50*/  LDL.LU R17, [R1+0xf00] ;  /* 0x000f000001117983 */ /* 0x000ee20000300800 */
[----:B------:R-:W1:Y:S01]  /*34e60*/  LDC R11, c[0x0][0x248] ;  /* 0x00009200ff0b7b82 */ /* 0x000e620000000800 */
[----:B------:R-:W-:Y:S01]  /*34e70*/  PRMT R96, R96, 0x7632, R96 ;  /* 0x0000763260607816 */ /* 0x000fe20000000060 */
[----:B------:R-:W-:Y:S01]  /*34e80*/  ULDC UR5, c[0x0][0x22c] ;  /* 0x00008b0000057ab9 */ /* 0x000fe20000000800 */
[----:B----4-:R-:W-:Y:S01]  /*34e90*/  ISETP.LT.AND P3, PT, R16, UR6, !P0 ;  /* 0x0000000610007c0c */ /* 0x010fe2000c761270 */
[----:B------:R-:W-:Y:S01]  /*34ea0*/  ULDC UR6, c[0x0][0x22c] ;  /* 0x00008b0000067ab9 */ /* 0x000fe20000000800 */
[----:B------:R-:W4:Y:S01]  /*34eb0*/  LDL.LU R16, [R1+0xefc] ;  /* 0x000efc0001107983 */ /* 0x000f220000300800 */
[----:B0-----:R-:W-:-:S02]  /*34ec0*/  PRMT R97, R97, 0x7632, R97 ;  /* 0x0000763261617816 */ /* 0x001fc40000000061 */
[----:B------:R-:W0:Y:S01]  /*34ed0*/  LDC R12, c[0x0][0x248] ;  /* 0x00009200ff0c7b82 */ /* 0x000e220000000800 */
[----:B------:R-:W4:Y:S01]  /*34ee0*/  LDL.LU R20, [R1+0xef8] ;  /* 0x000ef80001147983 */ /* 0x000f220000300800 */
[----:B------:R-:W-:-:S04]  /*34ef0*/  LEA R4, P6, R10, R3, 0x1 ;  /* 0x000000030a047211 */ /* 0x000fc800078c08ff */
[----:B------:R-:W-:Y:S01]  /*34f00*/  LEA.HI.X.SX32 R5, R10, R0, 0x1, P6 ;  /* 0x000000000a057211 */ /* 0x000fe200030f0eff */
[----:B------:R-:W-:Y:S01]  /*34f10*/  IMAD R10, R15, 0x2, R10 ;  /* 0x000000020f0a7824 */ /* 0x000fe200078e020a */
[----:B------:R-:W-:Y:S01]  /*34f20*/  ISETP.LT.AND P6, PT, R19, UR5, !P0 ;  /* 0x0000000513007c0c */ /* 0x000fe2000c7c1270 */
[----:B------:R-:W-:Y:S01]  /*34f30*/  ULDC UR5, c[0x0][0x22c] ;  /* 0x00008b0000057ab9 */ /* 0x000fe20000000800 */
[----:B------:R-:W4:Y:S01]  /*34f40*/  LDL.LU R19, [R1+0xef4] ;  /* 0x000ef40001137983 */ /* 0x000f220000300800 */
[----:B-1----:R-:W-:Y:S01]  /*34f50*/  IMAD R7, R13, 0x2, R10 ;  /* 0x000000020d077824 */ /* 0x002fe200078e020a */
[----:B------:R-:W-:Y:S01]  /*34f60*/  PRMT R98, R98, 0x7632, R98 ;  /* 0x0000763262627816 */ /* 0x000fe20000000062 */
[----:B------:R-:W1:Y:S01]  /*34f70*/  LDC R13, c[0x0][0x248] ;  /* 0x00009200ff0d7b82 */ /* 0x000e620000000800 */
[----:B------:R0:W-:Y:S01]  /*34f80*/  @P4 STG.E.U16 desc[UR56][R4.64], R99 ;  /* 0x0000006304004986 */ /* 0x0001e2000c101538 */
[----:B------:R-:W-:-:S04]  /*34f90*/  LEA R8, P4, R10, R3, 0x1 ;  /* 0x000000030a087211 */ /* 0x000fc800078808ff */
[-C--:B------:R-:W-:Y:S01]  /*34fa0*/  LEA.HI.X.SX32 R9, R10, R0.reuse, 0x1, P4 ;  /* 0x000000000a097211 */ /* 0x080fe200020f0eff */
[----:B------:R-:W-:Y:S01]  /*34fb0*/  IMAD R10, R14, 0x2, R7 ;  /* 0x000000020e0a7824 */ /* 0x000fe200078e0207 */
[CC--:B------:R-:W-:Y:S01]  /*34fc0*/  LEA R6, P4, R7.reuse, R3.reuse, 0x1 ;  /* 0x0000000307067211 */ /* 0x0c0fe200078808ff */
[----:B------:R-:W1:Y:S03]  /*34fd0*/  LDC R15, c[0x0][0x248] ;  /* 0x00009200ff0f7b82 */ /* 0x000e660000000800 */
[-C--:B------:R-:W-:Y:S01]  /*34fe0*/  LEA.HI.X.SX32 R7, R7, R0.reuse, 0x1, P4 ;  /* 0x0000000007077211 */ /* 0x080fe200020f0eff */
[----:B------:R0:W-:Y:S02]  /*34ff0*/  @P2 STG.E.U16 desc[UR56][R8.64], R96 ;  /* 0x0000006008002986 */ /* 0x0001e4000c101538 */
[C---:B0-----:R-:W-:Y:S02]  /*35000*/  LEA R4, P4, R10.reuse, R3, 0x1 ;  /* 0x000000030a047211 */ /* 0x041fe400078808ff */
[----:B------:R-:W-:Y:S01]  /*35010*/  PRMT R99, R99, 0x7632, R99 ;  /* 0x0000763263637816 */ /* 0x000fe20000000063 */
[----:B------:R-:W0:Y:S01]  /*35020*/  LDC R14, c[0x0][0x248] ;  /* 0x00009200ff0e7b82 */ /* 0x000e220000000800 */
[----:B------:R-:W-:Y:S01]  /*35030*/  LEA.HI.X.SX32 R5, R10, R0, 0x1, P4 ;  /* 0x000000000a057211 */ /* 0x000fe200020f0eff */
[----:B------:R1:W-:Y:S01]  /*35040*/  @P5 STG.E.U16 desc[UR56][R6.64], R97 ;  /* 0x0000006106005986 */ /* 0x0003e2000c101538 */
[----:B------:R-:W-:-:S03]  /*35050*/  IMAD R10, R11, 0x2, R10 ;  /* 0x000000020b0a7824 */ /* 0x000fc600078e020a */
[----:B------:R1:W-:Y:S02]  /*35060*/  @P6 STG.E.U16 desc[UR56][R4.64], R98 ;  /* 0x0000006204006986 */ /* 0x0003e4000c101538 */
[C---:B------:R-:W-:Y:S01]  /*35070*/  LEA R8, P6, R10.reuse, R3, 0x1 ;  /* 0x000000030a087211 */ /* 0x040fe200078c08ff */
[----:B------:R-:W0:Y:S03]  /*35080*/  LDC R11, c[0x0][0x248] ;  /* 0x00009200ff0b7b82 */ /* 0x000e260000000800 */
[----:B------:R-:W-:-:S05]  /*35090*/  LEA.HI.X.SX32 R9, R10, R0, 0x1, P6 ;  /* 0x000000000a097211 */ /* 0x000fca00030f0eff */
[----:B------:R0:W-:Y:S01]  /*350a0*/  @P3 STG.E.U16 desc[UR56][R8.64], R99 ;  /* 0x0000006308003986 */ /* 0x0001e2000c101538 */
[----:B--2---:R-:W-:Y:S01]  /*350b0*/  ISETP.LT.AND P2, PT, R18, UR5, !P0 ;  /* 0x0000000512007c0c */ /* 0x004fe2000c741270 */
[----:B------:R-:W-:Y:S02]  /*350c0*/  ULDC UR5, c[0x0][0x22c] ;  /* 0x00008b0000057ab9 */ /* 0x000fe40000000800 */
[----:B---3--:R-:W-:Y:S01]  /*350d0*/  ISETP.LT.AND P4, PT, R17, UR5, !P0 ;  /* 0x0000000511007c0c */ /* 0x008fe2000c781270 */
[----:B------:R-:W-:Y:S01]  /*350e0*/  ULDC UR5, c[0x0][0x22c] ;  /* 0x00008b0000057ab9 */ /* 0x000fe20000000800 */
[----:B------:R-:W2:Y:S04]  /*350f0*/  LDL.LU R17, [R1+0xef0] ;  /* 0x000ef00001117983 */ /* 0x000ea80000300800 */
[----:B------:R-:W3:Y:S01]  /*35100*/  LDL.LU R18, [R1+0xeec] ;  /* 0x000eec0001127983 */ /* 0x000ee20000300800 */
[----:B----4-:R-:W-:Y:S01]  /*35110*/  ISETP.LT.AND P5, PT, R16, UR5, !P0 ;  /* 0x0000000510007c0c */ /* 0x010fe2000c7a1270 */
[----:B------:R-:W-:-:S02]  /*35120*/  ULDC UR5, c[0x0][0x22c] ;  /* 0x00008b0000057ab9 */ /* 0x000fc40000000800 */
[----:B------:R-:W4:Y:S01]  /*35130*/  LDL.LU R16, [R1+0xee8] ;  /* 0x000ee80001107983 */ /* 0x000f220000300800 */
[----:B------:R-:W-:Y:S01]  /*35140*/  ISETP.LT.AND P3, PT, R20, UR5, !P0 ;  /* 0x0000000514007c0c */ /* 0x000fe2000c761270 */
[----:B-1----:R-:W-:Y:S02]  /*35150*/  IMAD R7, R13, 0x2, R10 ;  /* 0x000000020d077824 */ /* 0x002fe400078e020a */
[----:B------:R-:W4:Y:S01]  /*35160*/  LDL.LU R21, [R1+0xee4] ;  /* 0x000ee40001157983 */ /* 0x000f220000300800 */
[----:B------:R-:W1:Y:S01]  /*35170*/  LDC R13, c[0x0][0x248] ;  /* 0x00009200ff0d7b82 */ /* 0x000e620000000800 */
[----:B------:R-:W-:Y:S02]  /*35180*/  ULDC UR5, c[0x0][0x22c] ;  /* 0x00008b0000057ab9 */ /* 0x000fe40000000800 */
[----:B------:R-:W4:Y:S01]  /*35190*/  LDL.LU R20, [R1+0xee0] ;  /* 0x000ee00001147983 */ /* 0x000f220000300800 */
[----:B------:R-:W-:Y:S01]  /*351a0*/  LEA R6, P6, R7, R3, 0x1 ;  /* 0x0000000307067211 */ /* 0x000fe200078c08ff */
[----:B------:R-:W-:-:S03]  /*351b0*/  IMAD R10, R12, 0x2, R7 ;  /* 0x000000020c0a7824 */ /* 0x000fc600078e0207 */
[----:B------:R-:W-:Y:S02]  /*351c0*/  LEA.HI.X.SX32 R7, R7, R0, 0x1, P6 ;  /* 0x0000000007077211 */ /* 0x000fe400030f0eff */
[----:B------:R-:W-:-:S04]  /*351d0*/  LEA R4, P6, R10, R3, 0x1 ;  /* 0x000000030a047211 */ /* 0x000fc800078c08ff */
[----:B------:R-:W-:Y:S01]  /*351e0*/  LEA.HI.X.SX32 R5, R10, R0, 0x1, P6 ;  /* 0x000000000a057211 */ /* 0x000fe200030f0eff */
[----:B0-----:R-:W-:-:S04]  /*351f0*/  IMAD R10, R11, 0x2, R10 ;  /* 0x000000020b0a7824 */ /* 0x001fc800078e020a */
[----:B------:R-:W-:Y:S01]  /*35200*/  IMAD R11, R15, 0x2, R10 ;  /* 0x000000020f0b7824 */ /* 0x000fe200078e020a */
[CC--:B------:R-:W-:Y:S01]  /*35210*/  LEA R8, P6, R10.reuse, R3.reuse, 0x1 ;  /* 0x000000030a087211 */ /* 0x0c0fe200078c08ff */
[----:B------:R-:W0:Y:S01]  /*35220*/  LDC R15, c[0x0][0x248] ;  /* 0x00009200ff0f7b82 */ /* 0x000e220000000800 */
[----:B------:R1:W-:Y:S02]  /*35230*/  @P2 STG.E.U16 desc[UR56][R6.64], R104 ;  /* 0x0000006806002986 */ /* 0x0003e4000c101538 */
[-C--:B------:R-:W-:Y:S02]  /*35240*/  LEA.HI.X.SX32 R9, R10, R0.reuse, 0x1, P6 ;  /* 0x000000000a097211 */ /* 0x080fe400030f0eff */
[-C--:B------:R-:W-:Y:S02]  /*35250*/  LEA R10, P6, R11, R3.reuse, 0x1 ;  /* 0x000000030b0a7211 */ /* 0x080fe400078c08ff */
[----:B------:R-:W-:Y:S01]  /*35260*/  ISETP.LT.AND P2, PT, R19, UR5, !P0 ;  /* 0x0000000513007c0c */ /* 0x000fe2000c741270 */
[----:B------:R-:W-:Y:S01]  /*35270*/  ULDC UR5, c[0x0][0x22c] ;  /* 0x00008b0000057ab9 */ /* 0x000fe20000000800 */
[----:B------:R1:W-:Y:S01]  /*35280*/  @P4 STG.E.U16 desc[UR56][R4.64], R105 ;  /* 0x0000006904004986 */ /* 0x0003e2000c101538 */
[----:B------:R-:W4:Y:S01]  /*35290*/  LDC R19, c[0x0][0x248] ;  /* 0x00009200ff137b82 */ /* 0x000f220000000800 */
[----:B-1----:R-:W-:Y:S01]  /*352a0*/  IMAD R6, R14, 0x2, R11 ;  /* 0x000000020e067824 */ /* 0x002fe200078e020b */
[----:B------:R-:W-:Y:S01]  /*352b0*/  LEA.HI.X.SX32 R11, R11, R0, 0x1, P6 ;  /* 0x000000000b0b7211 */ /* 0x000fe200030f0eff */
[----:B------:R1:W-:Y:S02]  /*352c0*/  @P5 STG.E.U16 desc[UR56][R8.64], R106 ;  /* 0x0000006a08005986 */ /* 0x0003e4000c101538 */
[----:B------:R-:W-:Y:S01]  /*352d0*/  IMAD R12, R13, 0x2, R6 ;  /* 0x000000020d0c7824 */ /* 0x000fe200078e0206 */
[----:B------:R-:W-:Y:S01]  /*352e0*/  PRMT R104, R104, 0x7632, R104 ;  /* 0x0000763268687816 */ /* 0x000fe20000000068 */
[----:B------:R1:W-:Y:S01]  /*352f0*/  @P3 STG.E.U16 desc[UR56][R10.64], R107 ;  /* 0x0000006b0a003986 */ /* 0x0003e2000c101538 */
[----:B------:R-:W1:Y:S01]  /*35300*/  LDC R13, c[0x0][0x248] ;  /* 0x00009200ff0d7b82 */ /* 0x000e620000000800 */
[----:B------:R-:W-:-:S04]  /*35310*/  LEA R4, P6, R6, R3, 0x1 ;  /* 0x0000000306047211 */ /* 0x000fc800078c08ff */
[-C--:B------:R-:W-:Y:S02]  /*35320*/  LEA.HI.X.SX32 R5, R6, R0.reuse, 0x1, P6 ;  /* 0x0000000006057211 */ /* 0x080fe400030f0eff */
[C---:B------:R-:W-:Y:S01]  /*35330*/  LEA R6, P6, R12.reuse, R3, 0x1 ;  /* 0x000000030c067211 */ /* 0x040fe200078c08ff */
[----:B------:R-:W1:Y:S01]  /*35340*/  LDC R14, c[0x0][0x248] ;  /* 0x00009200ff0e7b82 */ /* 0x000e620000000800 */
[----:B------:R-:W-:Y:S02]  /*35350*/  PRMT R105, R105, 0x7632, R105 ;  /* 0x0000763269697816 */ /* 0x000fe40000000069 */
[----:B------:R-:W-:Y:S01]  /*35360*/  LEA.HI.X.SX32 R7, R12, R0, 0x1, P6 ;  /* 0x000000000c077211 */ /* 0x000fe200030f0eff */
[----:B0-----:R-:W-:Y:S01]  /*35370*/  IMAD R12, R15, 0x2, R12 ;  /* 0x000000020f0c7824 */ /* 0x001fe200078e020c */
[----:B------:R0:W-:Y:S03]  /*35380*/  @P2 STG.E.U16 desc[UR56][R4.64], R104 ;  /* 0x0000006804002986 */ /* 0x0001e6000c101538 */
[----:B------:R-:W0:Y:S01]  /*35390*/  LDC R15, c[0x0][0x248] ;  /* 0x00009200ff0f7b82 */ /* 0x000e220000000800 */
[----:B--2---:R-:W-:Y:S01]  /*353a0*/  ISETP.LT.AND P4, PT, R17, UR5, !P0 ;  /* 0x0000000511007c0c */ /* 0x004fe2000c781270 */
[----:B------:R-:W-:-:S06]  /*353b0*/  ULDC UR5, c[0x0][0x22c] ;  /* 0x00008b0000057ab9 */ /* 0x000fcc0000000800 */
[----:B------:R-:W2:Y:S01]  /*353c0*/  LDC R17, c[0x0][0x248] ;  /* 0x00009200ff117b82 */ /* 0x000ea20000000800 */
[----:B---3--:R-:W-:Y:S01]  /*353d0*/  ISETP.LT.AND P5, PT, R18, UR5, !P0 ;  /* 0x0000000512007c0c */ /* 0x008fe2000c7a1270 */
[----:B------:R-:W-:Y:S01]  /*353e0*/  ULDC UR5, c[0x0][0x22c] ;  /* 0x00008b0000057ab9 */ /* 0x000fe20000000800 */
[----:B------:R-:W3:Y:S01]  /*353f0*/  LDL.LU R18, [R1+0xedc] ;  /* 0x000edc0001127983 */ /* 0x000ee20000300800 */
[----:B----4-:R-:W-:Y:S01]  /*35400*/  ISETP.LT.AND P3, PT, R16, UR5, !P0 ;  /* 0x0000000510007c0c */ /* 0x010fe2000c761270 */
[----:B------:R-:W-:Y:S02]  /*35410*/  ULDC UR5, c[0x0][0x22c] ;  /* 0x00008b0000057ab9 */ /* 0x000fe40000000800 */
[----:B------:R-:W4:Y:S04]  /*35420*/  LDL.LU R16, [R1+0xed8] ;  /* 0x000ed80001107983 */ /* 0x000f280000300800 */
[----:B------:R0:W-:Y:S01]  /*35430*/  @P4 STG.E.U16 desc[UR56][R6.64], R105 ;  /* 0x0000006906004986 */ /* 0x0001e2000c101538 */
[----:B-1----:R-:W-:-:S03]  /*35440*/  LEA R8, P4, R12, R3, 0x1 ;  /* 0x000000030c087211 */ /* 0x002fc600078808ff */
[----:B------:R-:W4:Y:S01]  /*35450*/  LDL.LU R23, [R1+0xed4] ;  /* 0x000ed40001177983 */ /* 0x000f220000300800 */
[----:B------:R-:W-:Y:S01]  /*35460*/  ISETP.LT.AND P2, PT, R21, UR5, !P0 ;  /* 0x0000000515007c0c */ /* 0x000fe2000c741270 */
[----:B------:R-:W-:Y:S02]  /*35470*/  ULDC UR5, c[0x0][0x22c] ;  /* 0x00008b0000057ab9 */ /* 0x000fe40000000800 */
[----:B------:R-:W4:Y:S01]  /*35480*/  LDL.LU R22, [R1+0xed0] ;  /* 0x000ed00001167983 */ /* 0x000f220000300800 */
[----:B------:R-:W-:-:S03]  /*35490*/  LEA.HI.X.SX32 R9, R12, R0, 0x1, P4 ;  /* 0x000000000c097211 */ /* 0x000fc600020f0eff */
[----:B------:R-:W4:Y:S01]  /*354a0*/  LDL.LU R21, [R1+0xecc] ;  /* 0x000ecc0001157983 */ /* 0x000f220000300800 */
[----:B------:R-:W-:Y:S01]  /*354b0*/  ISETP.LT.AND P4, PT, R20, UR5, !P0 ;  /* 0x0000000514007c0c */ /* 0x000fe2000c781270 */
[----:B--2---:R-:W-:Y:S01]  /*354c0*/  IMAD R10, R17, 0x2, R12 ;  /* 0x00000002110a7824 */ /* 0x004fe200078e020c */
[----:B------:R-:W-:Y:S01]  /*354d0*/  PRMT R106, R106, 0x7632, R106 ;  /* 0x000076326a6a7816 */ /* 0x000fe2000000006a */
[----:B------:R-:W2:Y:S01]  /*354e0*/  LDL.LU R20, [R1+0xec8] ;  /* 0x000ec80001147983 */ /* 0x000ea20000300800 */
[----:B------:R-:W1:Y:S01]  /*354f0*/  LDC R17, c[0x0][0x248] ;  /* 0x00009200ff117b82 */ /* 0x000e620000000800 */
[----:B------:R-:W-:Y:S01]  /*35500*/  PRMT R107, R107, 0x7632, R107 ;  /* 0x000076326b6b7816 */ /* 0x000fe2000000006b */
[----:B------:R-:W-:Y:S01]  /*35510*/  ULDC UR5, c[0x0][0x22c] ;  /* 0x00008b0000057ab9 */ /* 0x000fe20000000800 */
[----:B0-----:R-:W-:-:S04]  /*35520*/  LEA R4, P6, R10, R3, 0x1 ;  /* 0x000000030a047211 */ /* 0x001fc800078c08ff */
[----:B------:R-:W-:Y:S01]  /*35530*/  LEA.HI.X.SX32 R5, R10, R0, 0x1, P6 ;  /* 0x000000000a057211 */ /* 0x000fe200030f0eff */
[----:B------:R-:W-:Y:S01]  /*35540*/  IMAD R10, R13, 0x2, R10 ;  /* 0x000000020d0a7824 */ /* 0x000fe200078e020a */
[----:B------:R-:W-:Y:S03]  /*35550*/  @P5 STG.E.U16 desc[UR56][R8.64], R106 ;  /* 0x0000006a08005986 */ /* 0x000fe6000c101538 */
[----:B------:R-:W-:Y:S01]  /*35560*/  IMAD R12, R19, 0x2, R10 ;  /* 0x00000002130c7824 */ /* 0x000fe200078e020a */
[----:B------:R0:W-:Y:S01]  /*35570*/  @P3 STG.E.U16 desc[UR56][R4.64], R107 ;  /* 0x0000006b04003986 */ /* 0x0001e2000c101538 */
[----:B------:R-:W-:-:S03]  /*35580*/  LEA R6, P3, R10, R3, 0x1 ;  /* 0x000000030a067211 */ /* 0x000fc600078608ff */
[----:B------:R-:W2:Y:S01]  /*35590*/  LDL.LU R19, [R1+0xec4] ;  /* 0x000ec40001137983 */ /* 0x000ea20000300800 */
[----:B------:R-:W-:Y:S02]  /*355a0*/  LEA.HI.X.SX32 R7, R10, R0, 0x1, P3 ;  /* 0x000000000a077211 */ /* 0x000fe400018f0eff */
[----:B------:R-:W-:-:S04]  /*355b0*/  LEA R10, P6, R12, R3, 0x1 ;  /* 0x000000030c0a7211 */ /* 0x000fc800078c08ff */
[----:B------:R-:W-:Y:S01]  /*355c0*/  LEA.HI.X.SX32 R11, R12, R0, 0x1, P6 ;  /* 0x000000000c0b7211 */ /* 0x000fe200030f0eff */
[----:B------:R-:W-:Y:S01]  /*355d0*/  IMAD R12, R15, 0x2, R12 ;  /* 0x000000020f0c7824 */ /* 0x000fe200078e020c */
[----:B------:R-:W-:Y:S01]  /*355e0*/  @P2 STG.E.U16 desc[UR56][R6.64], R112 ;  /* 0x0000007006002986 */ /* 0x000fe2000c101538 */
[----:B------:R-:W2:Y:S02]  /*355f0*/  LDC R15, c[0x0][0x248] ;  /* 0x00009200ff0f7b82 */ /* 0x000ea40000000800 */
[----:B-1----:R-:W-:Y:S01]  /*35600*/  IMAD R13, R17, 0x2, R12 ;  /* 0x00000002110d7824 */ /* 0x002fe200078e020c */
[----:B0-----:R-:W-:-:S04]  /*35610*/  LEA R4, P2, R12, R3, 0x1 ;  /* 0x000000030c047211 */ /* 0x001fc800078408ff */
[C---:B------:R-:W-:Y:S02]  /*35620*/  LEA R8, P6, R13.reuse, R3, 0x1 ;  /* 0x000000030d087211 */ /* 0x040fe400078c08ff */
[-C--:B------:R-:W-:Y:S02]  /*35630*/  LEA.HI.X.SX32 R5, R12, R0.reuse, 0x1, P2 ;  /* 0x000000000c057211 */ /* 0x080fe400010f0eff */
[----:B------:R-:W-:Y:S01]  /*35640*/  LEA.HI.X.SX32 R9, R13, R0, 0x1, P6 ;  /* 0x000000000d097211 */ /* 0x000fe200030f0eff */
[----:B------:R-:W-:Y:S01]  /*35650*/  IMAD R13, R14, 0x2, R13 ;  /* 0x000000020e0d7824 */ /* 0x000fe200078e020d */
[----:B------:R0:W-:Y:S01]  /*35660*/  @P4 STG.E.U16 desc[UR56][R10.64], R113 ;  /* 0x000000710a004986 */ /* 0x0001e2000c101538 */
[----:B------:R-:W1:Y:S08]  /*35670*/  LDC R12, c[0x0][0x248] ;  /* 0x00009200ff0c7b82 */ /* 0x000e700000000800 */
[----:B------:R-:W1:Y:S01]  /*35680*/  LDC R14, c[0x0][0x248] ;  /* 0x00009200ff0e7b82 */ /* 0x000e620000000800 */
[----:B---3--:R-:W-:Y:S01]  /*35690*/  ISETP.LT.AND P5, PT, R18, UR5, !P0 ;  /* 0x0000000512007c0c */ /* 0x008fe2000c7a1270 */
[----:B------:R-:W-:Y:S01]  /*356a0*/  ULDC UR5, c[0x0][0x22c] ;  /* 0x00008b0000057ab9 */ /* 0x000fe20000000800 */
[----:B------:R-:W3:Y:S05]  /*356b0*/  LDL.LU R18, [R1+0xec0] ;  /* 0x000ec00001127983 */ /* 0x000eea0000300800 */
[----:B0-----:R-:W0:Y:S01]  /*356c0*/  LDC R11, c[0x0][0x248] ;  /* 0x00009200ff0b7b82 */ /* 0x001e220000000800 */
[----:B----4-:R-:W-:Y:S01]  /*356d0*/  ISETP.LT.AND P3, PT, R16, UR6, !P0 ;  /* 0x0000000610007c0c */ /* 0x010fe2000c761270 */
[----:B------:R-:W-:-:S06]  /*356e0*/  ULDC UR6, c[0x0][0x22c] ;  /* 0x00008b0000067ab9 */ /* 0x000fcc0000000800 */
[----:B------:R-:W4:Y:S01]  /*356f0*/  LDC R16, c[0x0][0x248] ;  /* 0x00009200ff107b82 */ /* 0x000f220000000800 */
[----:B------:R-:W-:Y:S01]  /*35700*/  ISETP.LT.AND P2, PT, R23, UR5, !P0 ;  /* 0x0000000517007c0c */ /* 0x000fe2000c741270 */
[----:B------:R-:W-:Y:S01]  /*35710*/  @P5 STG.E.U16 desc[UR56][R4.64], R114 ;  /* 0x0000007204005986 */ /* 0x000fe2000c101538 */
[----:B------:R-:W-:-:S03]  /*35720*/  ULDC UR5, c[0x0][0x22c] ;  /* 0x00008b0000057ab9 */ /* 0x000fc60000000800 */
[----:B------:R1:W-:Y:S01]  /*35730*/  @P3 STG.E.U16 desc[UR56][R8.64], R115 ;  /* 0x0000007308003986 */ /* 0x0003e2000c101538 */
[----:B------:R-:W-:Y:S02]  /*35740*/  LEA R6, P3, R13, R3, 0x1 ;  /* 0x000000030d067211 */ /* 0x000fe400078608ff */
[----:B------:R-:W-:Y:S01]  /*35750*/  ISETP.LT.AND P5, PT, R21, UR5, !P0 ;  /* 0x0000000515007c0c */ /* 0x000fe2000c7a1270 */
[----:B------:R-:W-:Y:S01]  /*35760*/  ULDC UR5, c[0x0][0x22c] ;  /* 0x00008b0000057ab9 */ /* 0x000fe20000000800 */
[----:B------:R-:W3:Y:S01]  /*35770*/  LDL.LU R21, [R1+0xebc] ;  /* 0x000ebc0001157983 */ /* 0x000ee20000300800 */
[----:B------:R-:W-:Y:S02]  /*35780*/  LEA.HI.X.SX32 R7, R13, R0, 0x1, P3 ;  /* 0x000000000d077211 */ /* 0x000fe400018f0eff */
[----:B--2---:R-:W-:Y:S01]  /*35790*/  ISETP.LT.AND P3, PT, R20, UR5, !P0 ;  /* 0x0000000514007c0c */ /* 0x004fe2000c761270 */
[----:B------:R-:W-:Y:S01]  /*357a0*/  ULDC UR5, c[0x0][0x22c] ;  /* 0x00008b0000057ab9 */ /* 0x000fe20000000800 */
[----:B------:R-:W2:Y:S04]  /*357b0*/  LDL.LU R20, [R1+0xeb8] ;  /* 0x000eb80001147983 */ /* 0x000ea80000300800 */
[----:B------:R-:W2:Y:S01]  /*357c0*/  LDL.LU R17, [R1+0xeb4] ;  /* 0x000eb40001117983 */ /* 0x000ea20000300800 */
[----:B----4-:R-:W-:-:S03]  /*357d0*/  IMAD R10, R16, 0x2, R13 ;  /* 0x00000002100a7824 */ /* 0x010fc600078e020d */
[----:B------:R-:W4:Y:S01]  /*357e0*/  LDL.LU R16, [R1+0xeb0] ;  /* 0x000eb00001107983 */ /* 0x000f220000300800 */
[----:B------:R-:W-:Y:S02]  /*357f0*/  ISETP.LT.AND P4, PT, R22, UR6, !P0 ;  /* 0x0000000616007c0c */ /* 0x000fe4000c781270 */
[----:B------:R-:W-:Y:S01]  /*35800*/  PRMT R112, R112, 0x7632, R112 ;  /* 0x0000763270707816 */ /* 0x000fe20000000070 */
[----:B-1----:R-:W-:Y:S01]  /*35810*/  IMAD R9, R15, 0x2, R10 ;  /* 0x000000020f097824 */ /* 0x002fe200078e020a */
[CC--:B------:R-:W-:Y:S01]  /*35820*/  LEA R4, P6, R10.reuse, R3.reuse, 0x1 ;  /* 0x000000030a047211 */ /* 0x0c0fe200078c08ff */
[----:B------:R-:W1:Y:S01]  /*35830*/  LDC R13, c[0x0][0x248] ;  /* 0x00009200ff0d7b82 */ /* 0x000e620000000800 */
[----:B------:R-:W-:Y:S01]  /*35840*/  PRMT R113, R113, 0x7632, R113 ;  /* 0x0000763271717816 */ /* 0x000fe20000000071 */
[----:B------:R-:W-:Y:S01]  /*35850*/  ULDC UR6, c[0x0][0x22c] ;  /* 0x00008b0000067ab9 */ /* 0x000fe20000000800 */
[-C--:B------:R-:W-:Y:S01]  /*35860*/  LEA.HI.X.SX32 R5, R10, R0.reuse, 0x1, P6 ;  /* 0x000000000a057211 */ /* 0x080fe200030f0eff */
[----:B------:R0:W-:Y:S04]  /*35870*/  @P2 STG.E.U16 desc[UR56][R6.64], R112 ;  /* 0x0000007006002986 */ /* 0x0001e8000c101538 */
[----:B------:R0:W-:Y:S01]  /*35880*/  @P4 STG.E.U16 desc[UR56][R4.64], R113 ;  /* 0x0000007104004986 */ /* 0x0001e2000c101538 */
[C---:B------:R-:W-:Y:S01]  /*35890*/  LEA R8, P4, R9.reuse, R3, 0x1 ;  /* 0x0000000309087211 */ /* 0x040fe200078808ff */
[----:B------:R-:W4:Y:S01]  /*358a0*/  LDC R15, c[0x0][0x248] ;  /* 0x00009200ff0f7b82 */ /* 0x000f220000000800 */
[----:B------:R-:W-:Y:S01]  /*358b0*/  PRMT R114, R114, 0x7632, R114 ;  /* 0x0000763272727816 */ /* 0x000fe20000000072 */
[----:B0-----:R-:W-:Y:S01]  /*358c0*/  IMAD R7, R12, 0x2, R9 ;  /* 0x000000020c077824 */ /* 0x001fe200078e0209 */
[----:B------:R-:W-:-:S05]  /*358d0*/  LEA.HI.X.SX32 R9, R9, R0, 0x1, P4 ;  /* 0x0000000009097211 */ /* 0x000fca00020f0eff */
[----:B------:R-:W0:Y:S01]  /*358e0*/  LDC R12, c[0x0][0x248] ;  /* 0x00009200ff0c7b82 */ /* 0x000e220000000800 */
[----:B------:R-:W-:Y:S01]  /*358f0*/  IMAD R10, R14, 0x2, R7 ;  /* 0x000000020e0a7824 */ /* 0x000fe200078e0207 */
[----:B------:R1:W-:Y:S04]  /*35900*/  @P5 STG.E.U16 desc[UR56][R8.64], R114 ;  /* 0x0000007208005986 */ /* 0x0003e8000c101538 */
[CC--:B------:R-:W-:Y:S02]  /*35910*/  LEA R4, P5, R10.reuse, R3.reuse, 0x1 ;  /* 0x000000030a047211 */ /* 0x0c0fe400078a08ff */
[----:B------:R-:W0:Y:S01]  /*35920*/  LDC R14, c[0x0][0x248] ;  /* 0x00009200ff0e7b82 */ /* 0x000e220000000800 */
[----:B------:R-:W-:Y:S01]  /*35930*/  ISETP.LT.AND P2, PT, R19, UR5, !P0 ;  /* 0x0000000513007c0c */ /* 0x000fe2000c741270 */
[----:B------:R-:W-:Y:S01]  /*35940*/  ULDC UR5, c[0x0][0x22c] ;  /* 0x00008b0000057ab9 */ /* 0x000fe20000000800 */
[----:B------:R-:W-:Y:S01]  /*35950*/  LEA R6, P4, R7, R3, 0x1 ;  /* 0x0000000307067211 */ /* 0x000fe200078808ff */
[----:B------:R-:W4:Y:S01]  /*35960*/  LDL.LU R19, [R1+0xeac] ;  /* 0x000eac0001137983 */ /* 0x000f220000300800 */
[----:B------:R-:W-:Y:S01]  /*35970*/  LEA.HI.X.SX32 R5, R10, R0, 0x1, P5 ;  /* 0x000000000a057211 */ /* 0x000fe200028f0eff */
[----:B------:R-:W-:Y:S01]  /*35980*/  IMAD R10, R11, 0x2, R10 ;  /* 0x000000020b0a7824 */ /* 0x000fe200078e020a */
[----:B------:R-:W-:-:S02]  /*35990*/  PRMT R115, R115, 0x7632, R115 ;  /* 0x0000763273737816 */ /* 0x000fc40000000073 */
[-C--:B------:R-:W-:Y:S01]  /*359a0*/  LEA.HI.X.SX32 R7, R7, R0.reuse, 0x1, P4 ;  /* 0x0000000007077211 */ /* 0x080fe200020f0eff */
[----:B-1----:R-:W-:Y:S01]  /*359b0*/  IMAD R11, R13, 0x2, R10 ;  /* 0x000000020d0b7824 */ /* 0x002fe200078e020a */
[C---:B------:R-:W-:Y:S01]  /*359c0*/  LEA R8, P5, R10.reuse, R3, 0x1 ;  /* 0x000000030a087211 */ /* 0x040fe200078a08ff */
[----:B------:R-:W1:Y:S02]  /*359d0*/  LDC R13, c[0x0][0x248] ;  /* 0x00009200ff0d7b82 */ /* 0x000e640000000800 */
[----:B------:R0:W-:Y:S01]  /*359e0*/  @P3 STG.E.U16 desc[UR56][R6.64], R115 ;  /* 0x0000007306003986 */ /* 0x0001e2000c101538 */
[----:B------:R-:W-:-:S03]  /*359f0*/  LEA.HI.X.SX32 R9, R10, R0, 0x1, P5 ;  /* 0x000000000a097211 */ /* 0x000fc600028f0eff */
[----:B------:R4:W-:Y:S01]  /*35a00*/  @P2 STG.E.U16 desc[UR56][R4.64], R116 ;  /* 0x0000007404002986 */ /* 0x0009e2000c101538 */
[----:B0-----:R-:W-:-:S04]  /*35a10*/  LEA R6, P5, R11, R3, 0x1 ;  /* 0x000000030b067211 */ /* 0x001fc800078a08ff */
[----:B------:R-:W-:Y:S02]  /*35a20*/  LEA.HI.X.SX32 R7, R11, R0, 0x1, P5 ;  /* 0x000000000b077211 */ /* 0x000fe400028f0eff */
[----:B---3--:R-:W-:Y:S01]  /*35a30*/  ISETP.LT.AND P6, PT, R18, UR5, !P0 ;  /* 0x0000000512007c0c */ /* 0x008fe2000c7c1270 */
[----:B------:R-:W-:Y:S01]  /*35a40*/  ULDC UR5, c[0x0][0x22c] ;  /* 0x00008b0000057ab9 */ /* 0x000fe20000000800 */
[----:B------:R-:W3:Y:S01]  /*35a50*/  LDL.LU R18, [R1+0xea8] ;  /* 0x000ea80001127983 */ /* 0x000ee20000300800 */
[----:B------:R-:W-:Y:S01]  /*35a60*/  ISETP.LT.AND P4, PT, R21, UR5, !P0 ;  /* 0x0000000515007c0c */ /* 0x000fe2000c781270 */
[----:B------:R-:W-:Y:S02]  /*35a70*/  ULDC UR5, c[0x0][0x22c] ;  /* 0x00008b0000057ab9 */ /* 0x000fe40000000800 */
[----:B--2---:R-:W-:Y:S01]  /*35a80*/  ISETP.LT.AND P3, PT, R20, UR5, !P0 ;  /* 0x0000000514007c0c */ /* 0x004fe2000c761270 */
[----:B------:R-:W-:Y:S02]  /*35a90*/  ULDC UR5, c[0x0][0x22c] ;  /* 0x00008b0000057ab9 */ /* 0x000fe40000000800 */
[----:B------:R-:W-:Y:S01]  /*35aa0*/  ISETP.LT.AND P2, PT, R17, UR5, !P0 ;  /* 0x0000000511007c0c */ /* 0x000fe2000c741270 */
[----:B------:R-:W-:Y:S01]  /*35ab0*/  ULDC UR5, c[0x0][0x22c] ;  /* 0x00008b0000057ab9 */ /* 0x000fe20000000800 */
[----:B------:R-:W2:Y:S01]  /*35ac0*/  LDL.LU R17, [R1+0xea4] ;  /* 0x000ea40001117983 */ /* 0x000ea20000300800 */
[----:B----4-:R-:W-:Y:S01]  /*35ad0*/  ISETP.LT.AND P5, PT, R16, UR5, !P0 ;  /* 0x0000000510007c0c */ /* 0x010fe2000c7a1270 */
[----:B------:R-:W-:-:S02]  /*35ae0*/  IMAD R10, R12, 0x2, R11 ;  /* 0x000000020c0a7824 */ /* 0x000fc400078e020b */
[----:B------:R-:W4:Y:S01]  /*35af0*/  LDL.LU R16, [R1+0xea0] ;  /* 0x000ea00001107983 */ /* 0x000f220000300800 */
[----:B------:R-:W-:Y:S01]  /*35b00*/  ULDC UR5, c[0x0][0x22c] ;  /* 0x00008b0000057ab9 */ /* 0x000fe20000000800 */
[----:B------:R-:W-:Y:S01]  /*35b10*/  PRMT R116, R116, 0x7632, R116 ;  /* 0x0000763274747816 */ /* 0x000fe20000000074 */
[----:B------:R-:W0:Y:S01]  /*35b20*/  LDC R11, c[0x0][0x248] ;  /* 0x00009200ff0b7b82 */ /* 0x000e220000000800 */
[----:B------:R1:W-:Y:S01]  /*35b30*/  @P6 STG.E.U16 desc[UR56][R8.64], R117 ;  /* 0x0000007508006986 */ /* 0x0003e2000c101538 */
[----:B------:R-:W-:-:S04]  /*35b40*/  LEA R4, P6, R10, R3, 0x1 ;  /* 0x000000030a047211 */ /* 0x000fc800078c08ff */
[-C--:B------:R-:W-:Y:S01]  /*35b50*/  LEA.HI.X.SX32 R5, R10, R0.reuse, 0x1, P6 ;  /* 0x000000000a057211 */ /* 0x080fe200030f0eff */
[----:B------:R-:W-:Y:S01]  /*35b60*/  IMAD R10, R15, 0x2, R10 ;  /* 0x000000020f0a7824 */ /* 0x000fe200078e020a */
[----:B------:R1:W-:Y:S01]  /*35b70*/  @P4 STG.E.U16 desc[UR56][R6.64], R118 ;  /* 0x0000007606004986 */ /* 0x0003e2000c101538 */
[----:B------:R-:W4:Y:S03]  /*35b80*/  LDC R12, c[0x0][0x248] ;  /* 0x00009200ff0c7b82 */ /* 0x000f260000000800 */
[----:B------:R0:W-:Y:S01]  /*35b90*/  @P3 STG.E.U16 desc[UR56][R4.64], R119 ;  /* 0x0000007704003986 */ /* 0x0001e2000c101538 */
[C---:B-1----:R-:W-:Y:S02]  /*35ba0*/  LEA R8, P3, R10.reuse, R3, 0x1 ;  /* 0x000000030a087211 */ /* 0x042fe400078608ff */
[----:B------:R-:W-:Y:S02]  /*35bb0*/  PRMT R117, R117, 0x7632, R117 ;  /* 0x0000763275757816 */ /* 0x000fe40000000075 */
[----:B------:R-:W1:Y:S01]  /*35bc0*/  LDC R15, c[0x0][0x248] ;  /* 0x00009200ff0f7b82 */ /* 0x000e620000000800 */
[----:B------:R-:W-:Y:S01]  /*35bd0*/  IMAD R7, R13, 0x2, R10 ;  /* 0x000000020d077824 */ /* 0x000fe200078e020a */
[----:B------:R-:W-:-:S03]  /*35be0*/  LEA.HI.X.SX32 R9, R10, R0, 0x1, P3 ;  /* 0x000000000a097211 */ /* 0x000fc600018f0eff */
[----:B------:R-:W-:Y:S01]  /*35bf0*/  IMAD R10, R14, 0x2, R7 ;  /* 0x000000020e0a7824 */ /* 0x000fe200078e0207 */
[----:B------:R-:W-:Y:S01]  /*35c00*/  LEA R6, P3, R7, R3, 0x1 ;  /* 0x0000000307067211 */ /* 0x000fe200078608ff */
[----:B------:R4:W-:Y:S01]  /*35c10*/  @P2 STG.E.U16 desc[UR56][R8.64], R116 ;  /* 0x0000007408002986 */ /* 0x0009e2000c101538 */
[----:B------:R-:W1:Y:S01]  /*35c20*/  LDC R13, c[0x0][0x248] ;  /* 0x00009200ff0d7b82 */ /* 0x000e620000000800 */
[----:B------:R-:W-:Y:S01]  /*35c30*/  ISETP.LT.AND P6, PT, R19, UR5, !P0 ;  /* 0x0000000513007c0c */ /* 0x000fe2000c7c1270 */
[----:B------:R-:W-:Y:S01]  /*35c40*/  ULDC UR5, c[0x0][0x22c] ;  /* 0x00008b0000057ab9 */ /* 0x000fe20000000800 */
[----:B------:R-:W4:Y:S01]  /*35c50*/  LDL.LU R19, [R1+0xe9c] ;  /* 0x000e9c0001137983 */ /* 0x000f220000300800 */
[----:B------:R-:W-:-:S04]  /*35c60*/  LEA.HI.X.SX32 R7, R7, R0, 0x1, P3 ;  /* 0x0000000007077211 */ /* 0x000fc800018f0eff */
[----:B------:R-:W1:Y:S01]  /*35c70*/  LDC R14, c[0x0][0x248] ;  /* 0x00009200ff0e7b82 */ /* 0x000e620000000800 */
[----:B0-----:R-:W-:-:S04]  /*35c80*/  LEA R4, P3, R10, R3, 0x1 ;  /* 0x000000030a047211 */ /* 0x001fc800078608ff */
[----:B------:R-:W-:Y:S02]  /*35c90*/  LEA.HI.X.SX32 R5, R10, R0, 0x1, P3 ;  /* 0x000000000a057211 */ /* 0x000fe400018f0eff */
[----:B---3--:R-:W-:Y:S02]  /*35ca0*/  ISETP.LT.AND P4, PT, R18, UR6, !P0 ;  /* 0x0000000612007c0c */ /* 0x008fe4000c781270 */
[----:B--2---:R-:W-:Y:S01]  /*35cb0*/  ISETP.LT.AND P2, PT, R17, UR5, !P0 ;  /* 0x0000000511007c0c */ /* 0x004fe2000c741270 */
[----:B------:R-:W2:Y:S01]  /*35cc0*/  LDL.LU R18, [R1+0xe98] ;  /* 0x000e980001127983 */ /* 0x000ea20000300800 */
[----:B------:R-:W-:Y:S01]  /*35cd0*/  ULDC UR5, c[0x0][0x22c] ;  /* 0x00008b0000057ab9 */ /* 0x000fe20000000800 */
[----:B------:R-:W-:Y:S01]  /*35ce0*/  PRMT R118, R118, 0x7632, R118 ;  /* 0x0000763276767816 */ /* 0x000fe20000000076 */
[----:B------:R-:W-:Y:S01]  /*35cf0*/  IMAD R10, R11, 0x2, R10 ;  /* 0x000000020b0a7824 */ /* 0x000fe200078e020a */
[----:B------:R-:W3:Y:S01]  /*35d00*/  LDL.LU R17, [R1+0xe94] ;  /* 0x000e940001117983 */ /* 0x000ee20000300800 */
[----:B----4-:R-:W-:Y:S01]  /*35d10*/  ISETP.LT.AND P3, PT, R16, UR5, !P0 ;  /* 0x0000000510007c0c */ /* 0x010fe2000c761270 */
[----:B------:R-:W-:Y:S01]  /*35d20*/  ULDC UR5, c[0x0][0x22c] ;  /* 0x00008b0000057ab9 */ /* 0x000fe20000000800 */
[----:B------:R-:W-:Y:S01]  /*35d30*/  PRMT R119, R119, 0x7632, R119 ;  /* 0x0000763277777816 */ /* 0x000fe20000000077 */
[----:B------:R-:W4:Y:S01]  /*35d40*/  LDL.LU R16, [R1+0xe90] ;  /* 0x000e900001107983 */ /* 0x000f220000300800 */
[----:B------:R-:W0:Y:S01]  /*35d50*/  LDC R11, c[0x0][0x248] ;  /* 0x00009200ff0b7b82 */ /* 0x000e220000000800 */
[----:B------:R-:W-:-:S02]  /*35d60*/  ULDC UR6, c[0x0][0x22c] ;  /* 0x00008b0000067ab9 */ /* 0x000fc40000000800 */
[----:B------:R-:W4:Y:S04]  /*35d70*/  LDL.LU R20, [R1+0xe8c] ;  /* 0x000e8c0001147983 */ /* 0x000f280000300800 */
[----:B------:R1:W-:Y:S04]  /*35d80*/  @P5 STG.E.U16 desc[UR56][R6.64], R117 ;  /* 0x0000007506005986 */ /* 0x0003e8000c101538 */
[----:B------:R1:W-:Y:S01]  /*35d90*/  @P6 STG.E.U16 desc[UR56][R4.64], R118 ;  /* 0x0000007604006986 */ /* 0x0003e2000c101538 */
[----:B------:R-:W-:Y:S01]  /*35da0*/  LEA R8, P6, R10, R3, 0x1 ;  /* 0x000000030a087211 */ /* 0x000fe200078c08ff */
[----:B-1----:R-:W-:-:S03]  /*35db0*/  IMAD R7, R13, 0x2, R10 ;  /* 0x000000020d077824 */ /* 0x002fc600078e020a */
[----:B------:R-:W-:Y:S01]  /*35dc0*/  LEA.HI.X.SX32 R9, R10, R0, 0x1, P6 ;  /* 0x000000000a097211 */ /* 0x000fe200030f0eff */
[----:B------:R-:W1:Y:S01]  /*35dd0*/  LDC R13, c[0x0][0x248] ;  /* 0x00009200ff0d7b82 */ /* 0x000e620000000800 */
[----:B------:R-:W-:Y:S01]  /*35de0*/  IMAD R10, R12, 0x2, R7 ;  /* 0x000000020c0a7824 */ /* 0x000fe200078e0207 */
[----:B------:R-:W-:-:S04]  /*35df0*/  LEA R6, P6, R7, R3, 0x1 ;  /* 0x0000000307067211 */ /* 0x000fc800078c08ff */
[-C--:B------:R-:W-:Y:S02]  /*35e00*/  LEA.HI.X.SX32 R7, R7, R0.reuse, 0x1, P6 ;  /* 0x0000000007077211 */ /* 0x080fe400030f0eff */
[C---:B------:R-:W-:Y:S02]  /*35e10*/  LEA R4, P6, R10.reuse, R3, 0x1 ;  /* 0x000000030a047211 */ /* 0x040fe400078c08ff */
[----:B------:R-:W-:Y:S01]  /*35e20*/  ISETP.LT.AND P5, PT, R19, UR5, !P0 ;  /* 0x0000000513007c0c */ /* 0x000fe2000c7a1270 */
[----:B------:R-:W-:Y:S01]  /*35e30*/  ULDC UR5, c[0x0][0x22c] ;  /* 0x00008b0000057ab9 */ /* 0x000fe20000000800 */
[----:B------:R-:W-:Y:S01]  /*35e40*/  @P4 STG.E.U16 desc[UR56][R8.64], R119 ;  /* 0x0000007708004986 */ /* 0x000fe2000c101538 */
[----:B------:R-:W-:-:S03]  /*35e50*/  LEA.HI.X.SX32 R5, R10, R0, 0x1, P6 ;  /* 0x000000000a057211 */ /* 0x000fc600030f0eff */
[----:B------:R-:W4:Y:S04]  /*35e60*/  LDL.LU R19, [R1+0xe88] ;  /* 0x000e880001137983 */ /* 0x000f280000300800 */
[----:B------:R0:W-:Y:S04]  /*35e70*/  @P2 STG.E.U16 desc[UR56][R6.64], R120 ;  /* 0x0000007806002986 */ /* 0x0001e8000c101538 */
[----:B------:R1:W-:Y:S01]  /*35e80*/  @P3 STG.E.U16 desc[UR56][R4.64], R121 ;  /* 0x0000007904003986 */ /* 0x0003e2000c101538 */
[----:B--2---:R-:W-:Y:S01]  /*35e90*/  ISETP.LT.AND P4, PT, R18, UR5, !P0 ;  /* 0x0000000512007c0c */ /* 0x004fe2000c781270 */
[----:B------:R-:W-:-:S02]  /*35ea0*/  ULDC UR5, c[0x0][0x22c] ;  /* 0x00008b0000057ab9 */ /* 0x000fc40000000800 */
[----:B------:R-:W2:Y:S01]  /*35eb0*/  LDL.LU R18, [R1+0xe84] ;  /* 0x000e840001127983 */ /* 0x000ea20000300800 */
[----:B---3--:R-:W-:Y:S01]  /*35ec0*/  ISETP.LT.AND P2, PT, R17, UR5, !P0 ;  /* 0x0000000511007c0c */ /* 0x008fe2000c741270 */
[----:B------:R-:W-:Y:S01]  /*35ed0*/  ULDC UR5, c[0x0][0x22c] ;  /* 0x00008b0000057ab9 */ /* 0x000fe20000000800 */
[----:B0-----:R-:W-:Y:S01]  /*35ee0*/  IMAD R10, R11, 0x2, R10 ;  /* 0x000000020b0a7824 */ /* 0x001fe200078e020a */
[----:B------:R-:W-:Y:S01]  /*35ef0*/  PRMT R120, R120, 0x7632, R120 ;  /* 0x0000763278787816 */ /* 0x000fe20000000078 */
[----:B------:R-:W0:Y:S01]  /*35f00*/  LDC R17, c[0x0][0x248] ;  /* 0x00009200ff117b82 */ /* 0x000e220000000800 */
[----:B----4-:R-:W-:Y:S01]  /*35f10*/  ISETP.LT.AND P3, PT, R16, UR5, !P0 ;  /* 0x0000000510007c0c */ /* 0x010fe2000c761270 */
[----:B------:R-:W-:Y:S01]  /*35f20*/  IMAD R11, R15, 0x2, R10 ;  /* 0x000000020f0b7824 */ /* 0x000fe200078e020a */
[----:B------:R-:W3:Y:S01]  /*35f30*/  LDL.LU R16, [R1+0xe80] ;  /* 0x000e800001107983 */ /* 0x000ee20000300800 */
[----:B------:R-:W-:Y:S01]  /*35f40*/  LEA R8, P6, R10, R3, 0x1 ;  /* 0x000000030a087211 */ /* 0x000fe200078c08ff */
[----:B------:R-:W-:-:S02]  /*35f50*/  ULDC UR5, c[0x0][0x22c] ;  /* 0x00008b0000057ab9 */ /* 0x000fc40000000800 */
[----:B------:R-:W4:Y:S01]  /*35f60*/  LDL.LU R22, [R1+0xe7c] ;  /* 0x000e7c0001167983 */ /* 0x000f220000300800 */
[----:B------:R-:W0:Y:S01]  /*35f70*/  LDC R15, c[0x0][0x248] ;  /* 0x00009200ff0f7b82 */ /* 0x000e220000000800 */
[----:B------:R-:W-:Y:S01]  /*35f80*/  LEA.HI.X.SX32 R9, R10, R0, 0x1, P6 ;  /* 0x000000000a097211 */ /* 0x000fe200030f0eff */
[----:B------:R-:W-:Y:S01]  /*35f90*/  IMAD R6, R14, 0x2, R11 ;  /* 0x000000020e067824 */ /* 0x000fe200078e020b */
[----:B------:R-:W-:-:S03]  /*35fa0*/  LEA R10, P6, R11, R3, 0x1 ;  /* 0x000000030b0a7211 */ /* 0x000fc600078c08ff */
[----:B------:R0:W-:Y:S01]  /*35fb0*/  @P5 STG.E.U16 desc[UR56][R8.64], R122 ;  /* 0x0000007a08005986 */ /* 0x0001e2000c101538 */
[----:B------:R-:W-:Y:S01]  /*35fc0*/  ISETP.LT.AND P5, PT, R20, UR5, !P0 ;  /* 0x0000000514007c0c */ /* 0x000fe2000c7a1270 */
[----:B-1----:R-:W-:Y:S01]  /*35fd0*/  IMAD R12, R13, 0x2, R6 ;  /* 0x000000020d0c7824 */ /* 0x002fe200078e0206 */
[-C--:B------:R-:W-:Y:S01]  /*35fe0*/  LEA.HI.X.SX32 R11, R11, R0.reuse, 0x1, P6 ;  /* 0x000000000b0b7211 */ /* 0x080fe200030f0eff */
[----:B------:R-:W4:Y:S01]  /*35ff0*/  LDL.LU R20, [R1+0xe78] ;  /* 0x000e780001147983 */ /* 0x000f220000300800 */
[CC--:B------:R-:W-:Y:S01]  /*36000*/  LEA R4, P6, R6.reuse, R3.reuse, 0x1 ;  /* 0x0000000306047211 */ /* 0x0c0fe200078c08ff */
[----:B------:R-:W-:Y:S01]  /*36010*/  ULDC UR5, c[0x0][0x22c] ;  /* 0x00008b0000057ab9 */ /* 0x000fe20000000800 */
[----:B------:R-:W-:Y:S01]  /*36020*/  PRMT R121, R121, 0x7632, R121 ;  /* 0x0000763279797816 */ /* 0x000fe20000000079 */
[----:B------:R-:W4:Y:S01]  /*36030*/  LDL.LU R21, [R1+0xe74] ;  /* 0x000e740001157983 */ /* 0x000f220000300800 */
[-C--:B------:R-:W-:Y:S01]  /*36040*/  LEA.HI.X.SX32 R5, R6, R0.reuse, 0x1, P6 ;  /* 0x0000000006057211 */ /* 0x080fe200030f0eff */
[----:B------:R-:W1:Y:S01]  /*36050*/  LDC R13, c[0x0][0x248] ;  /* 0x00009200ff0d7b82 */ /* 0x000e620000000800 */
[CC--:B------:R-:W-:Y:S01]  /*36060*/  LEA R6, P6, R12.reuse, R3.reuse, 0x1 ;  /* 0x000000030c067211 */ /* 0x0c0fe200078c08ff */
[----:B------:R4:W-:Y:S03]  /*36070*/  @P4 STG.E.U16 desc[UR56][R10.64], R123 ;  /* 0x0000007b0a004986 */ /* 0x0009e6000c101538 */
[----:B------:R-:W-:Y:S01]  /*36080*/  LEA.HI.X.SX32 R7, R12, R0, 0x1, P6 ;  /* 0x000000000c077211 */ /* 0x000fe200030f0eff */
[----:B0-----:R-:W-:Y:S01]  /*36090*/  IMAD R12, R15, 0x2, R12 ;  /* 0x000000020f0c7824 */ /* 0x001fe200078e020c */
[----:B------:R0:W-:Y:S01]  /*360a0*/  @P2 STG.E.U16 desc[UR56][R4.64], R120 ;  /* 0x0000007804002986 */ /* 0x0001e2000c101538 */
[----:B------:R-:W-:Y:S01]  /*360b0*/  PRMT R122, R122, 0x7632, R122 ;  /* 0x000076327a7a7816 */ /* 0x000fe2000000007a */
[----:B------:R-:W1:Y:S02]  /*360c0*/  LDC R15, c[0x0][0x248] ;  /* 0x00009200ff0f7b82 */ /* 0x000e640000000800 */
[----:B------:R1:W-:Y:S01]  /*360d0*/  @P3 STG.E.U16 desc[UR56][R6.64], R121 ;  /* 0x0000007906003986 */ /* 0x0003e2000c101538 */
[----:B------:R-:W-:-:S02]  /*360e0*/  LEA R8, P3, R12, R3, 0x1 ;  /* 0x000000030c087211 */ /* 0x000fc400078608ff */
[----:B------:R-:W-:Y:S01]  /*360f0*/  ISETP.LT.AND P4, PT, R19, UR5, !P0 ;  /* 0x0000000513007c0c */ /* 0x000fe2000c781270 */
[----:B------:R-:W-:Y:S01]  /*36100*/  ULDC UR5, c[0x0][0x22c] ;  /* 0x00008b0000057ab9 */ /* 0x000fe20000000800 */
[----:B------:R-:W-:Y:S01]  /*36110*/  LEA.HI.X.SX32 R9, R12, R0, 0x1, P3 ;  /* 0x000000000c097211 */ /* 0x000fe200018f0eff */
[----:B------:R-:W1:Y:S04]  /*36120*/  LDC R19, c[0x0][0x248] ;  /* 0x00009200ff137b82 */ /* 0x000e680000000800 */
[----:B------:R-:W-:Y:S04]  /*36130*/  @P5 STG.E.U16 desc[UR56][R8.64], R122 ;  /* 0x0000007a08005986 */ /* 0x000fe8000c101538 */
[----:B------:R-:W1:Y:S01]  /*36140*/  LDC R14, c[0x0][0x248] ;  /* 0x00009200ff0e7b82 */ /* 0x000e620000000800 */
[----:B--2---:R-:W-:Y:S01]  /*36150*/  ISETP.LT.AND P2, PT, R18, UR5, !P0 ;  /* 0x0000000512007c0c */ /* 0x004fe2000c741270 */
[----:B------:R-:W-:Y:S01]  /*36160*/  ULDC UR5, c[0x0][0x22c] ;  /* 0x00008b0000057ab9 */ /* 0x000fe20000000800 */
[----:B------:R-:W2:Y:S01]  /*36170*/  LDL.LU R18, [R1+0xe70] ;  /* 0x000e700001127983 */ /* 0x000ea20000300800 */
[----:B---3--:R-:W-:Y:S01]  /*36180*/  ISETP.LT.AND P3, PT, R16, UR5, !P0 ;  /* 0x0000000510007c0c */ /* 0x008fe2000c761270 */
[----:B------:R-:W-:-:S02]  /*36190*/  ULDC UR5, c[0x0][0x22c] ;  /* 0x00008b0000057ab9 */ /* 0x000fc40000000800 */
[----:B------:R-:W3:Y:S01]  /*361a0*/  LDL.LU R16, [R1+0xe6c] ;  /* 0x000e6c0001107983 */ /* 0x000ee20000300800 */
[----:B----4-:R-:W-:Y:S01]  /*361b0*/  ISETP.LT.AND P5, PT, R22, UR5, !P0 ;  /* 0x0000000516007c0c */ /* 0x010fe2000c7a1270 */
[----:B------:R-:W-:Y:S02]  /*361c0*/  IMAD R10, R17, 0x2, R12 ;  /* 0x00000002110a7824 */ /* 0x000fe400078e020c */
[----:B------:R-:W4:Y:S01]  /*361d0*/  LDL.LU R23, [R1+0xe68] ;  /* 0x000e680001177983 */ /* 0x000f220000300800 */
[----:B------:R-:W-:Y:S01]  /*361e0*/  PRMT R123, R123, 0x7632, R123 ;  /* 0x000076327b7b7816 */ /* 0x000fe2000000007b */
[----:B------:R-:W1:Y:S01]  /*361f0*/  LDC R17, c[0x0][0x248] ;  /* 0x00009200ff117b82 */ /* 0x000e620000000800 */
[----:B------:R-:W-:Y:S01]  /*36200*/  ULDC UR5, c[0x0][0x22c] ;  /* 0x00008b0000057ab9 */ /* 0x000fe20000000800 */
[----:B------:R-:W4:Y:S01]  /*36210*/  LDL.LU R22, [R1+0xe64] ;  /* 0x000e640001167983 */ /* 0x000f220000300800 */
[----:B0-----:R-:W-:-:S04]  /*36220*/  LEA R4, P6, R10, R3, 0x1 ;  /* 0x000000030a047211 */ /* 0x001fc800078c08ff */
[----:B------:R-:W-:Y:S01]  /*36230*/  LEA.HI.X.SX32 R5, R10, R0, 0x1, P6 ;  /* 0x000000000a057211 */ /* 0x000fe200030f0eff */
[----:B-1----:R-:W-:-:S04]  /*36240*/  IMAD R10, R13, 0x2, R10 ;  /* 0x000000020d0a7824 */ /* 0x002fc800078e020a */
[----:B------:R0:W-:Y:S01]  /*36250*/  @P4 STG.E.U16 desc[UR56][R4.64], R123 ;  /* 0x0000007b04004986 */ /* 0x0001e2000c101538 */
[----:B------:R-:W-:Y:S01]  /*36260*/  LEA R6, P4, R10, R3, 0x1 ;  /* 0x000000030a067211 */ /* 0x000fe200078808ff */
[----:B------:R-:W-:-:S03]  /*36270*/  IMAD R12, R19, 0x2, R10 ;  /* 0x00000002130c7824 */ /* 0x000fc600078e020a */
[-C--:B------:R-:W-:Y:S02]  /*36280*/  LEA.HI.X.SX32 R7, R10, R0.reuse, 0x1, P4 ;  /* 0x000000000a077211 */ /* 0x080fe400020f0eff */
[----:B------:R-:W-:Y:S02]  /*36290*/  LEA R10, P6, R12, R3, 0x1 ;  /* 0x000000030c0a7211 */ /* 0x000fe400078c08ff */
[----:B------:R-:W-:Y:S01]  /*362a0*/  ISETP.LT.AND P4, PT, R20, UR6, !P0 ;  /* 0x0000000614007c0c */ /* 0x000fe2000c781270 */
[----:B------:R1:W-:Y:S01]  /*362b0*/  @P2 STG.E.U16 desc[UR56][R6.64], R124 ;  /* 0x0000007c06002986 */ /* 0x0003e2000c101538 */
[----:B------:R-:W-:Y:S01]  /*362c0*/  LEA.HI.X.SX32 R11, R12, R0, 0x1, P6 ;  /* 0x000000000c0b7211 */ /* 0x000fe200030f0eff */
[----:B------:R-:W1:Y:S01]  /*362d0*/  LDC R20, c[0x0][0x248] ;  /* 0x00009200ff147b82 */ /* 0x000e620000000800 */
[----:B------:R-:W-:Y:S01]  /*362e0*/  IMAD R12, R15, 0x2, R12 ;  /* 0x000000020f0c7824 */ /* 0x000fe200078e020c */
[----:B------:R-:W-:Y:S02]  /*362f0*/  ULDC UR6, c[0x0][0x22c] ;  /* 0x00008b0000067ab9 */ /* 0x000fe40000000800 */
[----:B------:R1:W-:Y:S01]  /*36300*/  @P3 STG.E.U16 desc[UR56][R10.64], R125 ;  /* 0x0000007d0a003986 */ /* 0x0003e2000c101538 */
[----:B------:R-:W-:-:S03]  /*36310*/  ISETP.LT.AND P3, PT, R21, UR5, !P0 ;  /* 0x0000000515007c0c */ /* 0x000fc6000c761270 */
[----:B------:R-:W1:Y:S01]  /*36320*/  LDC R15, c[0x0][0x248] ;  /* 0x00009200ff0f7b82 */ /* 0x000e620000000800 */
[----:B------:R-:W4:Y:S01]  /*36330*/  LDL.LU R21, [R1+0xe60] ;  /* 0x000e600001157983 */ /* 0x000f220000300800 */
[----:B------:R-:W-:Y:S01]  /*36340*/  IMAD R13, R17, 0x2, R12 ;  /* 0x00000002110d7824 */ /* 0x000fe200078e020c */
[CC--:B0-----:R-:W-:Y:S01]  /*36350*/  LEA R4, P2, R12.reuse, R3.reuse, 0x1 ;  /* 0x000000030c047211 */ /* 0x0c1fe200078408ff */
[----:B------:R-:W-:Y:S01]  /*36360*/  ULDC UR5, c[0x0][0x22c] ;  /* 0x00008b0000057ab9 */ /* 0x000fe20000000800 */
[----:B------:R-:W4:Y:S02]  /*36370*/  LDL.LU R24, [R1+0xe5c] ;  /* 0x000e5c0001187983 */ /* 0x000f240000300800 */
[CC--:B------:R-:W-:Y:S02]  /*36380*/  LEA R8, P6, R13.reuse, R3.reuse, 0x1 ;  /* 0x000000030d087211 */ /* 0x0c0fe400078c08ff */
[-C--:B------:R-:W-:Y:S02]  /*36390*/  LEA.HI.X.SX32 R5, R12, R0.reuse, 0x1, P2 ;  /* 0x000000000c057211 */ /* 0x080fe400010f0eff */
[----:B------:R-:W0:Y:S01]  /*363a0*/  LDC R12, c[0x0][0x248] ;  /* 0x00009200ff0c7b82 */ /* 0x000e220000000800 */
[----:B------:R-:W-:Y:S01]  /*363b0*/  LEA.HI.X.SX32 R9, R13, R0, 0x1, P6 ;  /* 0x000000000d097211 */ /* 0x000fe200030f0eff */
[----:B------:R-:W-:Y:S01]  /*363c0*/  IMAD R13, R14, 0x2, R13 ;  /* 0x000000020e0d7824 */ /* 0x000fe200078e020d */
[----:B------:R1:W-:Y:S05]  /*363d0*/  @P5 STG.E.U16 desc[UR56][R4.64], R126 ;  /* 0x0000007e04005986 */ /* 0x0003ea000c101538 */
[----:B------:R-:W4:Y:S01]  /*363e0*/  LDC R14, c[0x0][0x248] ;  /* 0x00009200ff0e7b82 */ /* 0x000f220000000800 */
[----:B------:R1:W-:Y:S02]  /*363f0*/  @P4 STG.E.U16 desc[UR56][R8.64], R127 ;  /* 0x0000007f08004986 */ /* 0x0003e4000c101538 */
[----:B-1----:R-:W-:Y:S01]  /*36400*/  LEA R6, P4, R13, R3, 0x1 ;  /* 0x000000030d067211 */ /* 0x002fe200078808ff */
[----:B------:R-:W-:Y:S01]  /*36410*/  IMAD R10, R20, 0x2, R13 ;  /* 0x00000002140a7824 */ /* 0x000fe200078e020d */
[----:B------:R-:W-:-:S02]  /*36420*/  PRMT R124, R124, 0x7632, R124 ;  /* 0x000076327c7c7816 */ /* 0x000fc4000000007c */
[-C--:B------:R-:W-:Y:S01]  /*36430*/  LEA.HI.X.SX32 R7, R13, R0.reuse, 0x1, P4 ;  /* 0x000000000d077211 */ /* 0x080fe200020f0eff */
[----:B------:R-:W-:Y:S01]  /*36440*/  IMAD R11, R15, 0x2, R10 ;  /* 0x000000020f0b7824 */ /* 0x000fe200078e020a */
[CC--:B------:R-:W-:Y:S01]  /*36450*/  LEA R4, P6, R10.reuse, R3.reuse, 0x1 ;  /* 0x000000030a047211 */ /* 0x0c0fe200078c08ff */
[----:B------:R-:W1:Y:S02]  /*36460*/  LDC R13, c[0x0][0x248] ;  /* 0x00009200ff0d7b82 */ /* 0x000e640000000800 */
[----:B------:R-:W-:Y:S01]  /*36470*/  @P3 STG.E.U16 desc[UR56][R6.64], R124 ;  /* 0x0000007c06003986 */ /* 0x000fe2000c101538 */
[-C--:B------:R-:W-:Y:S02]  /*36480*/  LEA.HI.X.SX32 R5, R10, R0.reuse, 0x1, P6 ;  /* 0x000000000a057211 */ /* 0x080fe400030f0eff */
[----:B------:R-:W-:Y:S02]  /*36490*/  LEA R8, P6, R11, R3, 0x1 ;  /* 0x000000030b087211 */ /* 0x000fe400078c08ff */
[----:B------:R-:W-:Y:S01]  /*364a0*/  PRMT R125, R125, 0x7632, R125 ;  /* 0x000076327d7d7816 */ /* 0x000fe2000000007d */
[----:B------:R-:W1:Y:S01]  /*364b0*/  LDC R15, c[0x0][0x248] ;  /* 0x00009200ff0f7b82 */ /* 0x000e620000000800 */
[----:B------:R-:W-:Y:S01]  /*364c0*/  LEA.HI.X.SX32 R9, R11, R0, 0x1, P6 ;  /* 0x000000000b097211 */ /* 0x000fe200030f0eff */
[----:B0-----:R-:W-:Y:S01]  /*364d0*/  IMAD R11, R12, 0x2, R11 ;  /* 0x000000020c0b7824 */ /* 0x001fe200078e020b */
[----:B--2---:R-:W-:-:S05]  /*364e0*/  ISETP.LT.AND P2, PT, R18, UR6, !P0 ;  /* 0x0000000612007c0c */ /* 0x004fca000c741270 */
[----:B------:R-:W0:Y:S01]  /*364f0*/  LDC R12, c[0x0][0x248] ;  /* 0x00009200ff0c7b82 */ /* 0x000e220000000800 */
[----:B---3--:R-:W-:Y:S02]  /*36500*/  ISETP.LT.AND P5, PT, R16, UR5, !P0 ;  /* 0x0000000510007c0c */ /* 0x008fe4000c7a1270 */
[----:B------:R2:W3:Y:S01]  /*36510*/  LDS.128 R16, [R2+UR4] ;  /* 0x0000000402107984 */ /* 0x0004e20008000c00 */
[----:B------:R-:W-:Y:S02]  /*36520*/  ULDC UR4, c[0x0][0x22c] ;  /* 0x00008b0000047ab9 */ /* 0x000fe40000000800 */
[----:B----4-:R-:W-:Y:S01]  /*36530*/  ISETP.LT.AND P4, PT, R23, UR4, !P0 ;  /* 0x0000000417007c0c */ /* 0x010fe2000c781270 */
[----:B------:R-:W-:Y:S01]  /*36540*/  ULDC UR4, c[0x0][0x22c] ;  /* 0x00008b0000047ab9 */ /* 0x000fe20000000800 */
[----:B------:R-:W4:Y:S01]  /*36550*/  LDL.LU R23, [R1+0xe58] ;  /* 0x000e580001177983 */ /* 0x000f220000300800 */
[----:B------:R-:W-:Y:S01]  /*36560*/  ISETP.LT.AND P3, PT, R22, UR4, !P0 ;  /* 0x0000000416007c0c */ /* 0x000fe2000c761270 */
[----:B------:R-:W-:-:S02]  /*36570*/  ULDC UR4, c[0x0][0x22c] ;  /* 0x00008b0000047ab9 */ /* 0x000fc40000000800 */
[----:B------:R-:W4:Y:S01]  /*36580*/  LDL.LU R22, [R1+0xe54] ;  /* 0x000e540001167983 */ /* 0x000f220000300800 */
[----:B--2---:R-:W-:-:S03]  /*36590*/  IMAD R2, R14, 0x2, R11 ;  /* 0x000000020e027824 */ /* 0x004fc600078e020b */
[----:B------:R-:W2:Y:S04]  /*365a0*/  LDL.LU R20, [R1+0xe50] ;  /* 0x000e500001147983 */ /* 0x000ea80000300800 */
[----:B------:R-:W2:Y:S01]  /*365b0*/  LDL.LU R14, [R1+0xe4c] ;  /* 0x000e4c00010e7983 */ /* 0x000ea20000300800 */
[----:B------:R-:W-:-:S03]  /*365c0*/  LEA R6, P6, R11, R3, 0x1 ;  /* 0x000000030b067211 */ /* 0x000fc600078c08ff */
[----:B------:R1:W-:Y:S01]  /*365d0*/  @P2 STG.E.U16 desc[UR56][R4.64], R125 ;  /* 0x0000007d04002986 */ /* 0x0003e2000c101538 */
[----:B------:R-:W-:Y:S02]  /*365e0*/  LEA.HI.X.SX32 R7, R11, R0, 0x1, P6 ;  /* 0x000000000b077211 */ /* 0x000fe400030f0eff */
[----:B------:R-:W0:Y:S01]  /*365f0*/  LDC R11, c[0x0][0x248] ;  /* 0x00009200ff0b7b82 */ /* 0x000e220000000800 */
[----:B------:R-:W-:Y:S01]  /*36600*/  ISETP.LT.AND P2, PT, R21, UR4, !P0 ;  /* 0x0000000415007c0c */ /* 0x000fe2000c741270 */
[----:B------:R-:W-:-:S06]  /*36610*/  ULDC UR4, c[0x0][0x22c] ;  /* 0x00008b0000047ab9 */ /* 0x000fcc0000000800 */
[----:B------:R-:W3:Y:S01]  /*36620*/  LDC R21, c[0x0][0x248] ;  /* 0x00009200ff157b82 */ /* 0x000ee20000000800 */
[----:B-1----:R-:W-:Y:S02]  /*36630*/  LEA R4, P6, R2, R3, 0x1 ;  /* 0x0000000302047211 */ /* 0x002fe400078c08ff */
[----:B------:R-:W-:Y:S02]  /*36640*/  PRMT R126, R126, 0x7632, R126 ;  /* 0x000076327e7e7816 */ /* 0x000fe4000000007e */
[----:B------:R-:W-:Y:S01]  /*36650*/  LEA.HI.X.SX32 R5, R2, R0, 0x1, P6 ;  /* 0x0000000002057211 */ /* 0x000fe200030f0eff */
[----:B------:R-:W-:Y:S02]  /*36660*/  IMAD R2, R13, 0x2, R2 ;  /* 0x000000020d027824 */ /* 0x000fe400078e0202 */
[----:B------:R-:W1:Y:S01]  /*36670*/  LDC R13, c[0x0][0x248] ;  /* 0x00009200ff0d7b82 */ /* 0x000e620000000800 */
[----:B------:R0:W-:Y:S01]  /*36680*/  @P5 STG.E.U16 desc[UR56][R8.64], R126 ;  /* 0x0000007e08005986 */ /* 0x0001e2000c101538 */
[----:B------:R-:W-:Y:S01]  /*36690*/  PRMT R127, R127, 0x7632, R127 ;  /* 0x000076327f7f7816 */ /* 0x000fe2000000007f */
[----:B------:R-:W-:Y:S01]  /*366a0*/  IMAD R10, R15, 0x2, R2 ;  /* 0x000000020f0a7824 */ /* 0x000fe200078e0202 */
[----:B------:R-:W-:Y:S01]  /*366b0*/  ISETP.LT.AND P5, PT, R24, UR4, !P0 ;  /* 0x0000000418007c0c */ /* 0x000fe2000c7a1270 */
[----:B------:R-:W-:-:S02]  /*366c0*/  ULDC UR4, c[0x0][0x22c] ;  /* 0x00008b0000047ab9 */ /* 0x000fc40000000800 */
[----:B------:R3:W-:Y:S01]  /*366d0*/  @P4 STG.E.U16 desc[UR56][R6.64], R127 ;  /* 0x0000007f06004986 */ /* 0x0007e2000c101538 */
[----:B------:R-:W1:Y:S01]  /*366e0*/  LDC R15, c[0x0][0x248] ;  /* 0x00009200ff0f7b82 */ /* 0x000e620000000800 */
[----:B0-----:R-:W-:-:S04]  /*366f0*/  LEA R8, P6, R2, R3, 0x1 ;  /* 0x0000000302087211 */ /* 0x001fc800078c08ff */
[-C--:B------:R-:W-:Y:S01]  /*36700*/  LEA.HI.X.SX32 R9, R2, R0.reuse, 0x1, P6 ;  /* 0x0000000002097211 */ /* 0x080fe200030f0eff */
[----:B---3--:R-:W-:Y:S01]  /*36710*/  IMAD R2, R21, 0x2, R10 ;  /* 0x0000000215027824 */ /* 0x008fe200078e020a */
[CC--:B------:R-:W-:Y:S01]  /*36720*/  LEA R6, P6, R10.reuse, R3.reuse, 0x1 ;  /* 0x000000030a067211 */ /* 0x0c0fe200078c08ff */
[----:B------:R0:W-:Y:S02]  /*36730*/  @P3 STG.E.U16 desc[UR56][R4.64], R16 ;  /* 0x0000001004003986 */ /* 0x0001e4000c101538 */
[----:B------:R-:W-:Y:S01]  /*36740*/  IMAD R11, R11, 0x2, R2 ;  /* 0x000000020b0b7824 */ /* 0x000fe200078e0202 */
[----:B------:R-:W-:Y:S01]  /*36750*/  LEA.HI.X.SX32 R7, R10, R0, 0x1, P6 ;  /* 0x000000000a077211 */ /* 0x000fe200030f0eff */
[----:B------:R3:W-:Y:S04]  /*36760*/  @P2 STG.E.U16 desc[UR56][R8.64], R17 ;  /* 0x0000001108002986 */ /* 0x0007e8000c101538 */
[----:B------:R3:W-:Y:S01]  /*36770*/  @P5 STG.E.U16 desc[UR56][R6.64], R18 ;  /* 0x0000001206005986 */ /* 0x0007e2000c101538 */
[----:B0-----:R-:W-:-:S02]  /*36780*/  LEA R4, P6, R2, R3, 0x1 ;  /* 0x0000000302047211 */ /* 0x001fc400078c08ff */
[C---:B------:R-:W-:Y:S02]  /*36790*/  LEA R10, P5, R11.reuse, R3, 0x1 ;  /* 0x000000030b0a7211 */ /* 0x040fe400078a08ff */
[-C--:B------:R-:W-:Y:S01]  /*367a0*/  LEA.HI.X.SX32 R5, R2, R0.reuse, 0x1, P6 ;  /* 0x0000000002057211 */ /* 0x080fe200030f0eff */
[----:B------:R-:W-:Y:S01]  /*367b0*/  IMAD R2, R12, 0x2, R11 ;  /* 0x000000020c027824 */ /* 0x000fe200078e020b */
[----:B------:R-:W-:Y:S02]  /*367c0*/  PRMT R16, R16, 0x7632, R16 ;  /* 0x0000763210107816 */ /* 0x000fe40000000010 */
[----:B------:R-:W-:Y:S01]  /*367d0*/  LEA.HI.X.SX32 R11, R11, R0, 0x1, P5 ;  /* 0x000000000b0b7211 */ /* 0x000fe200028f0eff */
[----:B-1----:R-:W-:Y:S01]  /*367e0*/  IMAD R12, R13, 0x2, R2 ;  /* 0x000000020d0c7824 */ /* 0x002fe200078e0202 */
[----:B---3--:R-:W-:Y:S02]  /*367f0*/  PRMT R17, R17, 0x7632, R17 ;  /* 0x0000763211117816 */ /* 0x008fe40000000011 */
[----:B------:R-:W-:Y:S01]  /*36800*/  PRMT R18, R18, 0x7632, R18 ;  /* 0x0000763212127816 */ /* 0x000fe20000000012 */
[----:B------:R-:W-:Y:S01]  /*36810*/  IMAD R13, R15, 0x2, R12 ;  /* 0x000000020f0d7824 */ /* 0x000fe200078e020c */
[----:B----4-:R-:W-:Y:S01]  /*36820*/  ISETP.LT.AND P4, PT, R23, UR4, !P0 ;  /* 0x0000000417007c0c */ /* 0x010fe2000c781270 */
[----:B------:R-:W-:-:S02]  /*36830*/  ULDC UR4, c[0x0][0x22c] ;  /* 0x00008b0000047ab9 */ /* 0x000fc40000000800 */
[----:B------:R-:W-:Y:S01]  /*36840*/  ISETP.LT.AND P3, PT, R22, UR4, !P0 ;  /* 0x0000000416007c0c */ /* 0x000fe2000c761270 */
[----:B------:R-:W-:Y:S02]  /*36850*/  ULDC UR4, c[0x0][0x22c] ;  /* 0x00008b0000047ab9 */ /* 0x000fe40000000800 */
[----:B--2---:R-:W-:Y:S01]  /*36860*/  ISETP.LT.AND P2, PT, R20, UR4, !P0 ;  /* 0x0000000414007c0c */ /* 0x004fe2000c741270 */
[----:B------:R-:W-:Y:S02]  /*36870*/  ULDC UR4, c[0x0][0x22c] ;  /* 0x00008b0000047ab9 */ /* 0x000fe40000000800 */
[----:B------:R-:W-:-:S04]  /*36880*/  ISETP.LT.AND P0, PT, R14, UR4, !P0 ;  /* 0x000000040e007c0c */ /* 0x000fc8000c701270 */
[----:B------:R0:W-:Y:S01]  /*36890*/  @P4 STG.E.U16 desc[UR56][R4.64], R19 ;  /* 0x0000001304004986 */ /* 0x0001e2000c101538 */
[----:B------:R-:W-:-:S03]  /*368a0*/  LEA R8, P4, R2, R3, 0x1 ;  /* 0x0000000302087211 */ /* 0x000fc600078808ff */
[----:B------:R0:W-:Y:S01]  /*368b0*/  @P3 STG.E.U16 desc[UR56][R10.64], R16 ;  /* 0x000000100a003986 */ /* 0x0001e2000c101538 */
[-C--:B------:R-:W-:Y:S02]  /*368c0*/  LEA R6, P3, R12, R3.reuse, 0x1 ;  /* 0x000000030c067211 */ /* 0x080fe400078608ff */
[-C--:B------:R-:W-:Y:S02]  /*368d0*/  LEA.HI.X.SX32 R9, R2, R0.reuse, 0x1, P4 ;  /* 0x0000000002097211 */ /* 0x080fe400020f0eff */
[-C--:B------:R-:W-:Y:S02]  /*368e0*/  LEA.HI.X.SX32 R7, R12, R0.reuse, 0x1, P3 ;  /* 0x000000000c077211 */ /* 0x080fe400018f0eff */
[C---:B------:R-:W-:Y:S01]  /*368f0*/  LEA R2, P3, R13.reuse, R3, 0x1 ;  /* 0x000000030d027211 */ /* 0x040fe200078608ff */
[----:B------:R0:W-:Y:S04]  /*36900*/  @P2 STG.E.U16 desc[UR56][R8.64], R17 ;  /* 0x0000001108002986 */ /* 0x0001e8000c101538 */
[----:B------:R0:W-:Y:S01]  /*36910*/  @P0 STG.E.U16 desc[UR56][R6.64], R18 ;  /* 0x0000001206000986 */ /* 0x0001e2000c101538 */
[----:B------:R-:W-:Y:S01]  /*36920*/  LEA.HI.X.SX32 R3, R13, R0, 0x1, P3 ;  /* 0x000000000d037211 */ /* 0x000fe200018f0eff */
[----:B------:R-:W-:Y:S06]  /*36930*/  @!P1 EXIT ;  /* 0x000000000000994d */ /* 0x000fec0003800000 */
[----:B0-----:R-:W-:-:S05]  /*36940*/  PRMT R19, R19, 0x7632, R19 ;  /* 0x0000763213137816 */ /* 0x001fca0000000013 */
[----:B------:R-:W-:Y:S01]  /*36950*/  STG.E.U16 desc[UR56][R2.64], R19 ;  /* 0x0000001302007986 */ /* 0x000fe2000c101538 */
[----:B------:R-:W-:Y:S05]  /*36960*/  EXIT ;  /* 0x000000000000794d */ /* 0x000fea0003800000 */
.L_x_2:
[----:B------:R-:W-:-:S00]  /*36970*/  BRA `(.L_x_2) ;  /* 0xfffffffc00fc7947 */ /* 0x000fc0000383ffff */
[----:B------:R-:W-:-:S00]  /*36980*/  NOP ;  /* 0x0000000000007918 */ /* 0x000fc00000000000 */
[----:B------:R-:W-:-:S00]  /*36990*/  NOP ;  /* 0x0000000000007918 */ /* 0x000fc00000000000 */
[----:B------:R-:W-:-:S00]  /*369a0*/  NOP ;  /* 0x0000000000007918 */ /* 0x000fc00000000000 */
[----:B------:R-:W-:-:S00]  /*369b0*/  NOP ;  /* 0x0000000000007918 */ /* 0x000fc00000000000 */
[----:B------:R-:W-:-:S00]  /*369c0*/  NOP ;  /* 0x0000000000007918 */ /* 0x000fc00000000000 */
[----:B------:R-:W-:-:S00]  /*369d0*/  NOP ;  /* 0x0000000000007918 */ /* 0x000fc00000000000 */
[----:B------:R-:W-:-:S00]  /*369e0*/  NOP ;  /* 0x0000000000007918 */ /* 0x000fc00000000000 */
[----:B------:R-:W-:-:S00]  /*369f0*/  NOP ;  /* 0x0000000000007918 */ /* 0x000fc00000000000 */
.L_x_3:


//--------------------- .nv.shared.matmul_kernel  --------------------------
	.section	.nv.shared.matmul_kernel,"aw",@nobits
	.sectionflags	@""
	.align	16
	.zero		1024


//--------------------- .nv.shared.reserved.0     --------------------------
	.section	.nv.shared.reserved.0,"aw",@nobits
	.weak		__nv_reservedSMEM_offset_0_alias
	.size		__nv_reservedSMEM_offset_0_alias, 0, 0
	.other		__nv_reservedSMEM_offset_0_alias,@"STO_CUDA_RESERVED_SHARED STV_DEFAULT"
__nv_reservedSMEM_offset_0_alias:
	.zero		0


//--------------------- .nv.constant0.matmul_kernel --------------------------
	.section	.nv.constant0.matmul_kernel,"a",@progbits
	.sectionflags	@""
	.align	4
.nv.constant0.matmul_kernel:
	.zero		608


//--------------------- SYMBOLS --------------------------

	.type		.nv.reservedSmem.offset0,@object
	.size		.nv.reservedSmem.offset0,0x4
